	.headerflags	@"EF_CUDA_TEXMODE_UNIFIED EF_CUDA_64BIT_ADDRESS EF_CUDA_SM80 EF_CUDA_VIRTUAL_SM(EF_CUDA_SM80)"
	.elftype	@"ET_EXEC"


//--------------------- .nv.info                  --------------------------
	.section	.nv.info,"",@"SHT_CUDA_INFO"
	.align	4


	//----- nvinfo : EIATTR_REGCOUNT
	.align		4
        /*0000*/ 	.byte	0x04, 0x2f
        /*0002*/ 	.short	(.L_1 - .L_0)
	.align		4
.L_0:
        /*0004*/ 	.word	index@(candidate2)
        /*0008*/ 	.word	0x0000008c


	//----- nvinfo : EIATTR_MAX_STACK_SIZE
	.align		4
.L_1:
        /*000c*/ 	.byte	0x04, 0x23
        /*000e*/ 	.short	(.L_3 - .L_2)
	.align		4
.L_2:
        /*0010*/ 	.word	index@(candidate2)
        /*0014*/ 	.word	0x00000000


	//----- nvinfo : EIATTR_MIN_STACK_SIZE
	.align		4
.L_3:
        /*0018*/ 	.byte	0x04, 0x12
        /*001a*/ 	.short	(.L_5 - .L_4)
	.align		4
.L_4:
        /*001c*/ 	.word	index@(candidate2)
        /*0020*/ 	.word	0x00000000


	//----- nvinfo : EIATTR_FRAME_SIZE
	.align		4
.L_5:
        /*0024*/ 	.byte	0x04, 0x11
        /*0026*/ 	.short	(.L_7 - .L_6)
	.align		4
.L_6:
        /*0028*/ 	.word	index@(candidate2)
        /*002c*/ 	.word	0x00000000
.L_7:


//--------------------- .nv.info.candidate2       --------------------------
	.section	.nv.info.candidate2,"",@"SHT_CUDA_INFO"
	.align	4


	//----- nvinfo : EIATTR_CUDA_API_VERSION
	.align		4
        /*0000*/ 	.byte	0x04, 0x37
        /*0002*/ 	.short	(.L_9 - .L_8)
.L_8:
        /*0004*/ 	.word	0x00000075


	//----- nvinfo : EIATTR_SW2861232_WAR
	.align		4
.L_9:
        /*0008*/ 	.byte	0x01, 0x35
	.zero		2


	//----- nvinfo : EIATTR_PARAM_CBANK
	.align		4
        /*000c*/ 	.byte	0x04, 0x0a
        /*000e*/ 	.short	(.L_11 - .L_10)
	.align		4
.L_10:
        /*0010*/ 	.word	index@(.nv.constant0.candidate2)
        /*0014*/ 	.short	0x0160
        /*0016*/ 	.short	0x0020


	//----- nvinfo : EIATTR_CBANK_PARAM_SIZE
	.align		4
.L_11:
        /*0018*/ 	.byte	0x03, 0x19
        /*001a*/ 	.short	0x0020


	//----- nvinfo : EIATTR_KPARAM_INFO
	.align		4
        /*001c*/ 	.byte	0x04, 0x17
        /*001e*/ 	.short	(.L_13 - .L_12)
.L_12:
        /*0020*/ 	.word	0x00000000
        /*0024*/ 	.short	0x0003
        /*0026*/ 	.short	0x0018
        /*0028*/ 	.byte	0x00, 0xf0, 0x21, 0x00


	//----- nvinfo : EIATTR_KPARAM_INFO
	.align		4
.L_13:
        /*002c*/ 	.byte	0x04, 0x17
        /*002e*/ 	.short	(.L_15 - .L_14)
.L_14:
        /*0030*/ 	.word	0x00000000
        /*0034*/ 	.short	0x0002
        /*0036*/ 	.short	0x0010
        /*0038*/ 	.byte	0x00, 0xf0, 0x21, 0x00


	//----- nvinfo : EIATTR_KPARAM_INFO
	.align		4
.L_15:
        /*003c*/ 	.byte	0x04, 0x17
        /*003e*/ 	.short	(.L_17 - .L_16)
.L_16:
        /*0040*/ 	.word	0x00000000
        /*0044*/ 	.short	0x0001
        /*0046*/ 	.short	0x0008
        /*0048*/ 	.byte	0x00, 0xf0, 0x21, 0x00


	//----- nvinfo : EIATTR_KPARAM_INFO
	.align		4
.L_17:
        /*004c*/ 	.byte	0x04, 0x17
        /*004e*/ 	.short	(.L_19 - .L_18)
.L_18:
        /*0050*/ 	.word	0x00000000
        /*0054*/ 	.short	0x0000
        /*0056*/ 	.short	0x0000
        /*0058*/ 	.byte	0x00, 0xf0, 0x21, 0x00


	//----- nvinfo : EIATTR_MAXREG_COUNT
	.align		4
.L_19:
        /*005c*/ 	.byte	0x03, 0x1b
        /*005e*/ 	.short	0x00ff


	//----- nvinfo : EIATTR_EXIT_INSTR_OFFSETS
	.align		4
        /*0060*/ 	.byte	0x04, 0x1c
        /*0062*/ 	.short	(.L_21 - .L_20)


	//   ....[0]....
.L_20:
        /*0064*/ 	.word	0x000195f0


	//----- nvinfo : EIATTR_MAX_THREADS
	.align		4
.L_21:
        /*0068*/ 	.byte	0x04, 0x05
        /*006a*/ 	.short	(.L_23 - .L_22)
.L_22:
        /*006c*/ 	.word	0x00000079
        /*0070*/ 	.word	0x00000001
        /*0074*/ 	.word	0x00000001


	//----- nvinfo : EIATTR_CRS_STACK_SIZE
	.align		4
.L_23:
        /*0078*/ 	.byte	0x04, 0x1e
        /*007a*/ 	.short	(.L_25 - .L_24)
.L_24:
        /*007c*/ 	.word	0x00000000
.L_25:


//--------------------- .nv.rel.action            --------------------------
	.section	.nv.rel.action,"",@"SHT_CUDA_RELOCINFO"
	.align	8
	.sectionentsize	8
        /*0000*/ 	.byte	0x4b, 0x00, 0x00, 0x00, 0x00, 0x00, 0x00, 0x00, 0x00, 0x02, 0x02, 0x08, 0x10, 0x0a, 0x2f, 0x22
        /* <DEDUP_REMOVED lines=13> */


//--------------------- .nv.constant0.candidate2  --------------------------
	.section	.nv.constant0.candidate2,"a",@progbits
	.align	4
.nv.constant0.candidate2:
	.zero		384


//--------------------- .text.candidate2          --------------------------
	.section	.text.candidate2,"ax",@progbits
	.sectionflags	@"SHF_BARRIERS=1"
	.sectioninfo	@"SHI_REGISTERS=140"
	.align	128
        .global         candidate2
        .type           candidate2,@function
        .size           candidate2,(.L_x_13 - candidate2)
        .other          candidate2,@"STO_CUDA_ENTRY STV_DEFAULT"
candidate2:
.text.candidate2:
[----:B------:R-:W-:-:S02]  /*0000*/  MOV R1, c[0x0][0x28] ;  /* 0x00000a0000017a02 */ /* 0x000fc40000000f00 */
[----:B------:R-:W0:Y:S01]  /*0010*/  S2R R3, SR_TID.X ;  /* 0x0000000000037919 */ /* 0x000e220000002100 */
[----:B------:R-:W-:Y:S01]  /*0020*/  HFMA2.MMA R6, -RZ, RZ, 0, 0 ;  /* 0x00000000ff067435 */ /* 0x000fe200000001ff */
[----:B------:R-:W-:Y:S01]  /*0030*/  MOV R4, RZ ;  /* 0x000000ff00047202 */ /* 0x000fe20000000f00 */
[----:B------:R-:W-:Y:S01]  /*0040*/  HFMA2.MMA R2, -RZ, RZ, 0, 0 ;  /* 0x00000000ff027435 */ /* 0x000fe200000001ff */
[----:B------:R-:W1:Y:S01]  /*0050*/  S2R R47, SR_CTAID.X ;  /* 0x00000000002f7919 */ /* 0x000e620000002500 */
[----:B------:R-:W-:Y:S01]  /*0060*/  HFMA2.MMA R32, -RZ, RZ, 0, 0 ;  /* 0x00000000ff207435 */ /* 0x000fe200000001ff */
[----:B------:R-:W-:Y:S01]  /*0070*/  MOV R8, RZ ;  /* 0x000000ff00087202 */ /* 0x000fe20000000f00 */
        /* <DEDUP_REMOVED lines=16> */
[----:B------:R-:W-:Y:S01]  /*0180*/  ULDC.64 UR4, c[0x0][0x118] ;  /* 0x0000460000047ab9 */ /* 0x000fe20000000a00 */
[C---:B0-----:R-:W-:Y:S01]  /*0190*/  IADD3 R7, R3.reuse, 0xf2, RZ ;  /* 0x000000f203077810 */ /* 0x041fe20007ffe0ff */
[C---:B------:R-:W-:Y:S01]  /*01a0*/  IMAD.HI R46, R3.reuse, -0x5f5f5f5f, R2 ;  /* 0xa0a0a0a1032e7827 */ /* 0x040fe200078e0202 */
[----:B------:R-:W-:-:S02]  /*01b0*/  IADD3 R5, R3, 0x79, RZ ;  /* 0x0000007903057810 */ /* 0x000fc40007ffe0ff */
[----:B------:R-:W-:Y:S01]  /*01c0*/  MOV R10, RZ ;  /* 0x000000ff000a7202 */ /* 0x000fe20000000f00 */
[----:B------:R-:W-:Y:S01]  /*01d0*/  IMAD.HI R116, R7, -0x5f5f5f5f, R6 ;  /* 0xa0a0a0a107747827 */ /* 0x000fe200078e0206 */
[C---:B------:R-:W-:Y:S01]  /*01e0*/  IADD3 R7, R3.reuse, 0x1e4, RZ ;  /* 0x000001e403077810 */ /* 0x040fe20007ffe0ff */
[----:B------:R-:W-:Y:S01]  /*01f0*/  HFMA2.MMA R50, -RZ, RZ, 0, 0 ;  /* 0x00000000ff327435 */ /* 0x000fe200000001ff */
[----:B------:R-:W-:Y:S01]  /*0200*/  IADD3 R9, R3, 0x25d, RZ ;  /* 0x0000025d03097810 */ /* 0x000fe20007ffe0ff */
[----:B------:R-:W-:Y:S01]  /*0210*/  IMAD.HI R117, R5, -0x5f5f5f5f, R4 ;  /* 0xa0a0a0a105757827 */ /* 0x000fe200078e0204 */
[----:B------:R-:W-:Y:S02]  /*0220*/  IADD3 R5, R3, 0x16b, RZ ;  /* 0x0000016b03057810 */ /* 0x000fe40007ffe0ff */
[----:B------:R-:W-:Y:S01]  /*0230*/  MOV R48, RZ ;  /* 0x000000ff00307202 */ /* 0x000fe20000000f00 */
[----:B------:R-:W-:Y:S01]  /*0240*/  IMAD.HI R114, R7, -0x5f5f5f5f, R6 ;  /* 0xa0a0a0a107727827 */ /* 0x000fe200078e0206 */
[----:B------:R-:W-:-:S02]  /*0250*/  IADD3 R7, R3, 0x34f, RZ ;  /* 0x0000034f03077810 */ /* 0x000fc40007ffe0ff */
[----:B------:R-:W-:Y:S01]  /*0260*/  MOV R52, RZ ;  /* 0x000000ff00347202 */ /* 0x000fe20000000f00 */
[----:B------:R-:W-:Y:S01]  /*0270*/  IMAD.HI R115, R5, -0x5f5f5f5f, R4 ;  /* 0xa0a0a0a105737827 */ /* 0x000fe200078e0204 */
[C---:B------:R-:W-:Y:S01]  /*0280*/  IADD3 R5, R3.reuse, 0x2d6, RZ ;  /* 0x000002d603057810 */ /* 0x040fe20007ffe0ff */
[----:B------:R-:W-:Y:S01]  /*0290*/  HFMA2.MMA R54, -RZ, RZ, 0, 0 ;  /* 0x00000000ff367435 */ /* 0x000fe200000001ff */
[----:B------:R-:W-:Y:S01]  /*02a0*/  IADD3 R33, R3, 0x19, RZ ;  /* 0x0000001903217810 */ /* 0x000fe20007ffe0ff */
[----:B------:R-:W-:Y:S01]  /*02b0*/  IMAD.HI R111, R7, -0x5f5f5f5f, R6 ;  /* 0xa0a0a0a1076f7827 */ /* 0x000fe200078e0206 */
[C---:B------:R-:W-:Y:S01]  /*02c0*/  IADD3 R7, R3.reuse, 0x4ba, RZ ;  /* 0x000004ba03077810 */ /* 0x040fe20007ffe0ff */
[----:B------:R-:W-:Y:S01]  /*02d0*/  HFMA2.MMA R60, -RZ, RZ, 0, 0 ;  /* 0x00000000ff3c7435 */ /* 0x000fe200000001ff */
[----:B------:R-:W-:Y:S01]  /*02e0*/  IADD3 R37, R3, 0x26, RZ ;  /* 0x0000002603257810 */ /* 0x000fe20007ffe0ff */
[----:B------:R-:W-:Y:S01]  /*02f0*/  IMAD.HI R112, R5, -0x5f5f5f5f, R4 ;  /* 0xa0a0a0a105707827 */ /* 0x000fe200078e0204 */
[----:B------:R-:W-:Y:S01]  /*0300*/  IADD3 R5, R3, 0x3c8, RZ ;  /* 0x000003c803057810 */ /* 0x000fe20007ffe0ff */
[----:B------:R-:W-:Y:S06]  /*0310*/  BAR.SYNC 0x0 ;  /* 0x0000000000007b1d */ /* 0x000fec0000000000 */
[----:B------:R-:W-:Y:S01]  /*0320*/  IMAD.HI R108, R7, -0x5f5f5f5f, R6 ;  /* 0xa0a0a0a1076c7827 */ /* 0x000fe200078e0206 */
[----:B------:R-:W-:-:S02]  /*0330*/  IADD3 R7, R3, 0x5ac, RZ ;  /* 0x000005ac03077810 */ /* 0x000fc40007ffe0ff */
[----:B------:R-:W-:Y:S01]  /*0340*/  IADD3 R31, R3, 0x6, RZ ;  /* 0x00000006031f7810 */ /* 0x000fe20007ffe0ff */
[----:B------:R-:W-:Y:S01]  /*0350*/  IMAD.HI R110, R5, -0x5f5f5f5f, R4 ;  /* 0xa0a0a0a1056e7827 */ /* 0x000fe200078e0204 */
[C---:B------:R-:W-:Y:S02]  /*0360*/  IADD3 R5, R3.reuse, 0x533, RZ ;  /* 0x0000053303057810 */ /* 0x040fe40007ffe0ff */
[----:B------:R-:W-:Y:S01]  /*0370*/  IADD3 R29, R3, 0x32, RZ ;  /* 0x00000032031d7810 */ /* 0x000fe20007ffe0ff */
[----:B------:R-:W-:Y:S01]  /*0380*/  IMAD.HI R106, R7, -0x5f5f5f5f, R6 ;  /* 0xa0a0a0a1076a7827 */ /* 0x000fe200078e0206 */
[C---:B------:R-:W-:Y:S02]  /*0390*/  IADD3 R7, R3.reuse, 0x717, RZ ;  /* 0x0000071703077810 */ /* 0x040fe40007ffe0ff */
[----:B------:R-:W-:Y:S01]  /*03a0*/  IADD3 R43, R3, 0x13, RZ ;  /* 0x00000013032b7810 */ /* 0x000fe20007ffe0ff */
        /* <DEDUP_REMOVED lines=13> */
[----:B------:R-:W-:Y:S02]  /*0480*/  IADD3 R5, R3, 0x8fb, RZ ;  /* 0x000008fb03057810 */ /* 0x000fe40007ffe0ff */
[----:B------:R-:W-:Y:S01]  /*0490*/  SHF.R.U32.HI R53, RZ, 0x1f, R46 ;  /* 0x0000001fff357819 */ /* 0x000fe2000001162e */
[----:B------:R-:W-:Y:S01]  /*04a0*/  IMAD.HI R49, R7, -0x5f5f5f5f, R6 ;  /* 0xa0a0a0a107317827 */ /* 0x000fe200078e0206 */
[C---:B------:R-:W-:Y:S02]  /*04b0*/  IADD3 R25, R3.reuse, 0x25, RZ ;  /* 0x0000002503197810 */ /* 0x040fe40007ffe0ff */
[----:B------:R-:W-:Y:S01]  /*04c0*/  IADD3 R23, R3, 0x5, RZ ;  /* 0x0000000503177810 */ /* 0x000fe20007ffe0ff */
[----:B------:R-:W-:Y:S01]  /*04d0*/  IMAD.HI R113, R9, -0x5f5f5f5f, R8 ;  /* 0xa0a0a0a109717827 */ /* 0x000fe200078e0208 */
[----:B------:R-:W-:-:S02]  /*04e0*/  SHF.R.U32.HI R6, RZ, 0x1f, R49 ;  /* 0x0000001fff067819 */ /* 0x000fc40000011631 */
[----:B------:R-:W-:Y:S01]  /*04f0*/  IADD3 R9, R3, 0x441, RZ ;  /* 0x0000044103097810 */ /* 0x000fe20007ffe0ff */
[----:B-1----:R-:W-:Y:S01]  /*0500*/  IMAD.HI R100, R47, 0x51eb851f, RZ ;  /* 0x51eb851f2f647827 */ /* 0x002fe200078e02ff */
[----:B------:R-:W-:Y:S02]  /*0510*/  LEA.HI.SX32 R49, R49, R6, 0x1b ;  /* 0x0000000631317211 */ /* 0x000fe400078fdaff */
[----:B------:R-:W-:Y:S01]  /*0520*/  SHF.R.U32.HI R6, RZ, 0x1f, R117 ;  /* 0x0000001fff067819 */ /* 0x000fe20000011675 */
[----:B------:R-:W-:Y:S01]  /*0530*/  IMAD.HI R0, R5, -0x5f5f5f5f, R4 ;  /* 0xa0a0a0a105007827 */ /* 0x000fe200078e0204 */
[----:B------:R-:W-:Y:S02]  /*0540*/  SHF.R.U32.HI R5, RZ, 0x1f, R100 ;  /* 0x0000001fff057819 */ /* 0x000fe40000011664 */
[----:B------:R-:W-:Y:S01]  /*0550*/  LEA.HI.SX32 R117, R117, R6, 0x1b ;  /* 0x0000000675757211 */ /* 0x000fe200078fdaff */
[----:B------:R-:W-:Y:S01]  /*0560*/  IMAD.HI R32, R33, -0x5f5f5f5f, R32 ;  /* 0xa0a0a0a121207827 */ /* 0x000fe200078e0220 */
[----:B------:R-:W-:-:S02]  /*0570*/  SHF.R.U32.HI R6, RZ, 0x1f, R113 ;  /* 0x0000001fff067819 */ /* 0x000fc40000011671 */
[----:B------:R-:W-:Y:S01]  /*0580*/  LEA.HI.SX32 R100, R100, R5, 0x1d ;  /* 0x0000000564647211 */ /* 0x000fe200078feaff */
[----:B------:R-:W-:Y:S01]  /*0590*/  IMAD.HI R109, R9, -0x5f5f5f5f, R8 ;  /* 0xa0a0a0a1096d7827 */ /* 0x000fe200078e0208 */
[----:B------:R-:W-:Y:S02]  /*05a0*/  IADD3 R9, R3, 0x625, RZ ;  /* 0x0000062503097810 */ /* 0x000fe40007ffe0ff */
[----:B------:R-:W-:Y:S01]  /*05b0*/  SHF.R.U32.HI R59, RZ, 0x1f, R32 ;  /* 0x0000001fff3b7819 */ /* 0x000fe20000011620 */
[----:B------:R-:W-:Y:S01]  /*05c0*/  IMAD.HI R36, R37, -0x5f5f5f5f, R36 ;  /* 0xa0a0a0a125247827 */ /* 0x000fe200078e0224 */
[----:B------:R-:W-:Y:S02]  /*05d0*/  IADD3 R5, R3, 0x17, RZ ;  /* 0x0000001703057810 */ /* 0x000fe40007ffe0ff */
[----:B------:R-:W-:Y:S01]  /*05e0*/  LEA.HI.SX32 R113, R113, R6, 0x1b ;  /* 0x0000000671717211 */ /* 0x000fe200078fdaff */
[----:B------:R-:W-:Y:S01]  /*05f0*/  IMAD.HI R30, R31, -0x5f5f5f5f, R30 ;  /* 0xa0a0a0a11f1e7827 */ /* 0x000fe200078e021e */
[----:B------:R-:W-:-:S02]  /*0600*/  LEA.HI.SX32 R32, R32, R59, 0x1b ;  /* 0x0000003b20207211 */ /* 0x000fc400078fdaff */
[----:B------:R-:W-:Y:S01]  /*0610*/  SHF.R.U32.HI R6, RZ, 0x1f, R109 ;  /* 0x0000001fff067819 */ /* 0x000fe2000001166d */
[----:B------:R-:W-:Y:S01]  /*0620*/  IMAD.HI R28, R29, -0x5f5f5f5f, R28 ;  /* 0xa0a0a0a11d1c7827 */ /* 0x000fe200078e021c */
[----:B------:R-:W-:Y:S02]  /*0630*/  SHF.R.U32.HI R55, RZ, 0x1f, R36 ;  /* 0x0000001fff377819 */ /* 0x000fe40000011624 */
[----:B------:R-:W-:Y:S01]  /*0640*/  SHF.R.U32.HI R57, RZ, 0x1f, R30 ;  /* 0x0000001fff397819 */ /* 0x000fe2000001161e */
[----:B------:R-:W-:Y:S01]  /*0650*/  IMAD.HI R105, R9, -0x5f5f5f5f, R8 ;  /* 0xa0a0a0a109697827 */ /* 0x000fe200078e0208 */
[----:B------:R-:W-:Y:S02]  /*0660*/  IADD3 R9, R3, 0x809, RZ ;  /* 0x0000080903097810 */ /* 0x000fe40007ffe0ff */
[----:B------:R-:W-:Y:S01]  /*0670*/  SHF.R.U32.HI R59, RZ, 0x1f, R28 ;  /* 0x0000001fff3b7819 */ /* 0x000fe2000001161c */
[----:B------:R-:W-:Y:S01]  /*0680*/  IMAD.HI R42, R43, -0x5f5f5f5f, R42 ;  /* 0xa0a0a0a12b2a7827 */ /* 0x000fe200078e022a */
[----:B------:R-:W-:-:S02]  /*0690*/  LEA.HI.SX32 R45, R46, R53, 0x1a ;  /* 0x000000352e2d7211 */ /* 0x000fc400078fd2ff */
[----:B------:R-:W-:Y:S01]  /*06a0*/  IADD3 R27, R3, 0x12, RZ ;  /* 0x00000012031b7810 */ /* 0x000fe20007ffe0ff */
[----:B------:R-:W-:Y:S01]  /*06b0*/  IMAD.HI R44, R47, 0x66666667, RZ ;  /* 0x666666672f2c7827 */ /* 0x000fe200078e02ff */
[----:B------:R-:W-:Y:S02]  /*06c0*/  LEA.HI.SX32 R109, R109, R6, 0x1b ;  /* 0x000000066d6d7211 */ /* 0x000fe400078fdaff */
[----:B------:R-:W-:Y:S01]  /*06d0*/  LEA.HI.SX32 R36, R36, R55, 0x1b ;  /* 0x0000003724247211 */ /* 0x000fe200078fdaff */
[----:B------:R-:W-:Y:S01]  /*06e0*/  IMAD.HI R38, R39, -0x5f5f5f5f, R38 ;  /* 0xa0a0a0a127267827 */ /* 0x000fe200078e0226 */
[----:B------:R-:W-:Y:S02]  /*06f0*/  LEA.HI.SX32 R30, R30, R57, 0x1b ;  /* 0x000000391e1e7211 */ /* 0x000fe400078fdaff */
[----:B------:R-:W-:Y:S01]  /*0700*/  LEA.HI.SX32 R28, R28, R59, 0x1b ;  /* 0x0000003b1c1c7211 */ /* 0x000fe200078fdaff */
[----:B------:R-:W-:Y:S01]  /*0710*/  IMAD.HI R40, R41, -0x5f5f5f5f, R40 ;  /* 0xa0a0a0a129287827 */ /* 0x000fe200078e0228 */
[----:B------:R-:W-:-:S02]  /*0720*/  SHF.R.U32.HI R6, RZ, 0x1f, R105 ;  /* 0x0000001fff067819 */ /* 0x000fc40000011669 */
[----:B------:R-:W-:Y:S01]  /*0730*/  IADD3 R17, R3, 0xb, RZ ;  /* 0x0000000b03117810 */ /* 0x000fe20007ffe0ff */
[----:B------:R-:W-:Y:S01]  /*0740*/  IMAD.HI R20, R21, -0x5f5f5f5f, R20 ;  /* 0xa0a0a0a115147827 */ /* 0x000fe200078e0214 */
[----:B------:R-:W-:Y:S02]  /*0750*/  IADD3 R15, R3, 0x1e, RZ ;  /* 0x0000001e030f7810 */ /* 0x000fe40007ffe0ff */
[----:B------:R-:W-:Y:S01]  /*0760*/  SHF.R.U32.HI R55, RZ, 0x1f, R38 ;  /* 0x0000001fff377819 */ /* 0x000fe20000011626 */
[----:B------:R-:W-:Y:S01]  /*0770*/  IMAD.HI R51, R5, -0x5f5f5f5f, R4 ;  /* 0xa0a0a0a105337827 */ /* 0x000fe200078e0204 */
[----:B------:R-:W-:Y:S02]  /*0780*/  LEA.HI.SX32 R4, R46, R53, 0x1b ;  /* 0x000000352e047211 */ /* 0x000fe400078fdaff */
[----:B------:R-:W-:Y:S01]  /*0790*/  SHF.R.U32.HI R53, RZ, 0x1f, R42 ;  /* 0x0000001fff357819 */ /* 0x000fe2000001162a */
[----:B------:R-:W-:Y:S01]  /*07a0*/  IMAD.HI R34, R35, -0x5f5f5f5f, R34 ;  /* 0xa0a0a0a123227827 */ /* 0x000fe200078e0222 */
[----:B------:R-:W-:-:S02]  /*07b0*/  SHF.R.U32.HI R57, RZ, 0x1f, R40 ;  /* 0x0000001fff397819 */ /* 0x000fc40000011628 */
[----:B------:R-:W-:Y:S01]  /*07c0*/  SHF.R.U32.HI R59, RZ, 0x1f, R20 ;  /* 0x0000001fff3b7819 */ /* 0x000fe20000011614 */
[----:B------:R-:W-:Y:S01]  /*07d0*/  IMAD.HI R101, R9, -0x5f5f5f5f, R8 ;  /* 0xa0a0a0a109657827 */ /* 0x000fe200078e0208 */
[----:B------:R-:W-:Y:S02]  /*07e0*/  SHF.R.S32.HI R9, RZ, 0x1, R44 ;  /* 0x00000001ff097819 */ /* 0x000fe4000001142c */
[----:B------:R-:W-:Y:S01]  /*07f0*/  LEA.HI.SX32 R42, R42, R53, 0x1b ;  /* 0x000000352a2a7211 */ /* 0x000fe200078fdaff */
[----:B------:R-:W-:Y:S01]  /*0800*/  IMAD.HI R24, R25, -0x5f5f5f5f, R24 ;  /* 0xa0a0a0a119187827 */ /* 0x000fe200078e0218 */
[----:B------:R-:W-:Y:S02]  /*0810*/  IADD3 R19, R3, 0x2b, RZ ;  /* 0x0000002b03137810 */ /* 0x000fe40007ffe0ff */
[----:B------:R-:W-:Y:S01]  /*0820*/  SHF.R.U32.HI R53, RZ, 0x1f, R34 ;  /* 0x0000001fff357819 */ /* 0x000fe20000011622 */
[----:B------:R-:W-:Y:S01]  /*0830*/  IMAD.HI R22, R23, -0x5f5f5f5f, R22 ;  /* 0xa0a0a0a117167827 */ /* 0x000fe200078e0216 */
[----:B------:R-:W-:-:S02]  /*0840*/  LEA.HI.SX32 R105, R105, R6, 0x1b ;  /* 0x0000000669697211 */ /* 0x000fc400078fdaff */
[----:B------:R-:W-:Y:S01]  /*0850*/  LEA.HI R44, R44, R9, RZ, 0x1 ;  /* 0x000000092c2c7211 */ /* 0x000fe200078f08ff */
[----:B------:R-:W-:Y:S01]  /*0860*/  IMAD.HI R26, R27, -0x5f5f5f5f, R26 ;  /* 0xa0a0a0a11b1a7827 */ /* 0x000fe200078e021a */
[----:B------:R-:W-:Y:S02]  /*0870*/  LEA.HI.SX32 R38, R38, R55, 0x1b ;  /* 0x0000003726267211 */ /* 0x000fe400078fdaff */
[----:B------:R-:W-:Y:S01]  /*0880*/  LEA.HI.SX32 R40, R40, R57, 0x1b ;  /* 0x0000003928287211 */ /* 0x000fe200078fdaff */
[----:B------:R-:W-:Y:S01]  /*0890*/  IMAD.HI R16, R17, -0x5f5f5f5f, R16 ;  /* 0xa0a0a0a111107827 */ /* 0x000fe200078e0210 */
[----:B------:R-:W-:Y:S02]  /*08a0*/  LEA.HI.SX32 R20, R20, R59, 0x1b ;  /* 0x0000003b14147211 */ /* 0x000fe400078fdaff */
[----:B------:R-:W-:Y:S01]  /*08b0*/  SHF.R.U32.HI R6, RZ, 0x1f, R101 ;  /* 0x0000001fff067819 */ /* 0x000fe20000011665 */
[----:B------:R-:W-:Y:S01]  /*08c0*/  IMAD.HI R14, R15, -0x5f5f5f5f, R14 ;  /* 0xa0a0a0a10f0e7827 */ /* 0x000fe200078e020e */
[----:B------:R-:W-:-:S02]  /*08d0*/  IADD3 R9, R3, 0x24, RZ ;  /* 0x0000002403097810 */ /* 0x000fc40007ffe0ff */
[----:B------:R-:W-:Y:S01]  /*08e0*/  SHF.R.U32.HI R55, RZ, 0x1f, R24 ;  /* 0x0000001fff377819 */ /* 0x000fe20000011618 */
[----:B------:R-:W-:Y:S01]  /*08f0*/  IMAD.HI R18, R19, -0x5f5f5f5f, R18 ;  /* 0xa0a0a0a113127827 */ /* 0x000fe200078e0212 */
[----:B------:R-:W-:Y:S02]  /*0900*/  SHF.R.U32.HI R57, RZ, 0x1f, R22 ;  /* 0x0000001fff397819 */ /* 0x000fe40000011616 */
[----:B------:R-:W-:Y:S01]  /*0910*/  LEA.HI.SX32 R34, R34, R53, 0x1b ;  /* 0x0000003522227211 */ /* 0x000fe200078fdaff */
[----:B------:R-:W-:Y:S01]  /*0920*/  IMAD.HI R8, R9, -0x5f5f5f5f, R8 ;  /* 0xa0a0a0a109087827 */ /* 0x000fe200078e0208 */
[----:B------:R-:W-:Y:S02]  /*0930*/  SHF.R.U32.HI R53, RZ, 0x1f, R26 ;  /* 0x0000001fff357819 */ /* 0x000fe4000001161a */
[----:B------:R-:W-:Y:S01]  /*0940*/  LEA.HI.SX32 R101, R101, R6, 0x1b ;  /* 0x0000000665657211 */ /* 0x000fe200078fdaff */
[----:B------:R-:W-:Y:S01]  /*0950*/  IMAD R6, R20, -0x33, R21 ;  /* 0xffffffcd14067824 */ /* 0x000fe200078e0215 */
[----:B------:R-:W-:Y:S01]  /*0960*/  LEA.HI.SX32 R24, R24, R55, 0x1b ;  /* 0x0000003718187211 */ /* 0x000fe200078fdaff */
[----:B------:R-:W-:Y:S01]  /*0970*/  HFMA2.MMA R20, -RZ, RZ, 0, 1.31130218505859375e-06 ;  /* 0x00000016ff147435 */ /* 0x000fe200000001ff */
[----:B------:R-:W-:Y:S01]  /*0980*/  LEA.HI.SX32 R22, R22, R57, 0x1b ;  /* 0x0000003916167211 */ /* 0x000fe200078fdaff */
[----:B------:R-:W-:Y:S01]  /*0990*/  IMAD R31, R30, -0x33, R31 ;  /* 0xffffffcd1e1f7824 */ /* 0x000fe200078e021f */
[----:B------:R-:W-:Y:S01]  /*09a0*/  IADD3 R97, R3, 0x882, RZ ;  /* 0x0000088203617810 */ /* 0x000fe20007ffe0ff */
[----:B------:R-:W-:Y:S01]  /*09b0*/  IMAD R42, R42, -0x33, R43 ;  /* 0xffffffcd2a2a7824 */ /* 0x000fe200078e022b */
[----:B------:R-:W-:Y:S01]  /*09c0*/  SHF.R.U32.HI R55, RZ, 0x1f, R16 ;  /* 0x0000001fff377819 */ /* 0x000fe20000011610 */
[----:B------:R-:W-:Y:S01]  /*09d0*/  IMAD R36, R36, -0x33, R37 ;  /* 0xffffffcd24247824 */ /* 0x000fe200078e0225 */
[----:B------:R-:W-:Y:S01]  /*09e0*/  SHF.R.U32.HI R57, RZ, 0x1f, R14 ;  /* 0x0000001fff397819 */ /* 0x000fe2000001160e */
[----:B------:R-:W-:Y:S01]  /*09f0*/  IMAD.HI R96, R97, -0x5f5f5f5f, R96 ;  /* 0xa0a0a0a161607827 */ /* 0x000fe200078e0260 */
[----:B------:R-:W-:-:S02]  /*0a00*/  LEA.HI.SX32 R26, R26, R53, 0x1b ;  /* 0x000000351a1a7211 */ /* 0x000fc400078fdaff */
[----:B------:R-:W-:Y:S01]  /*0a10*/  SHF.R.U32.HI R53, RZ, 0x1f, R18 ;  /* 0x0000001fff357819 */ /* 0x000fe20000011612 */
[----:B------:R-:W-:Y:S01]  /*0a20*/  IMAD R97, R44, -0x5, R47 ;  /* 0xfffffffb2c617824 */ /* 0x000fe200078e022f */
[----:B------:R-:W-:Y:S01]  /*0a30*/  LEA.HI.SX32 R16, R16, R55, 0x1b ;  /* 0x0000003710107211 */ /* 0x000fe200078fdaff */
[----:B------:R-:W-:Y:S01]  /*0a40*/  IMAD R23, R22, -0x33, R23 ;  /* 0xffffffcd16177824 */ /* 0x000fe200078e0217 */
[----:B------:R-:W-:Y:S01]  /*0a50*/  LEA.HI.SX32 R14, R14, R57, 0x1b ;  /* 0x000000390e0e7211 */ /* 0x000fe200078fdaff */
[----:B------:R-:W-:Y:S01]  /*0a60*/  IMAD R47, R100, -0x19, R47 ;  /* 0xffffffe7642f7824 */ /* 0x000fe200078e022f */
[----:B------:R-:W-:Y:S01]  /*0a70*/  SHF.R.U32.HI R55, RZ, 0x1f, R8 ;  /* 0x0000001fff377819 */ /* 0x000fe20000011608 */
[----:B------:R-:W-:Y:S01]  /*0a80*/  IMAD R34, R34, -0x33, R35 ;  /* 0xffffffcd22227824 */ /* 0x000fe200078e0223 */
[----:B------:R-:W-:Y:S01]  /*0a90*/  LEA.HI.SX32 R18, R18, R53, 0x1b ;  /* 0x0000003512127211 */ /* 0x000fe200078fdaff */
[----:B------:R-:W-:Y:S01]  /*0aa0*/  IMAD R21, R14, -0x33, R15 ;  /* 0xffffffcd0e157824 */ /* 0x000fe200078e020f */
[----:B------:R-:W-:Y:S01]  /*0ab0*/  SHF.R.U32.HI R46, RZ, 0x1f, R51 ;  /* 0x0000001fff2e7819 */ /* 0x000fe20000011633 */
[----:B------:R-:W-:Y:S01]  /*0ac0*/  IMAD R14, R97, R20, -0x1 ;  /* 0xffffffff610e7424 */ /* 0x000fe200078e0214 */
[----:B------:R-:W-:Y:S01]  /*0ad0*/  LEA.HI.SX32 R8, R8, R55, 0x1b ;  /* 0x0000003708087211 */ /* 0x000fe200078fdaff */
[----:B------:R-:W-:Y:S01]  /*0ae0*/  IMAD R18, R18, -0x33, R19 ;  /* 0xffffffcd12127824 */ /* 0x000fe200078e0213 */
[----:B------:R-:W-:Y:S01]  /*0af0*/  LEA.HI.SX32 R51, R51, R46, 0x1b ;  /* 0x0000002e33337211 */ /* 0x000fe200078fdaff */
[----:B------:R-:W-:Y:S01]  /*0b00*/  IMAD R19, R16, -0x33, R17 ;  /* 0xffffffcd10137824 */ /* 0x000fe200078e0211 */
[----:B------:R-:W-:Y:S01]  /*0b10*/  IADD3 R11, R3, 0x11, RZ ;  /* 0x00000011030b7810 */ /* 0x000fe20007ffe0ff */
[----:B------:R-:W-:Y:S01]  /*0b20*/  IMAD R17, R8, -0x33, R9 ;  /* 0xffffffcd08117824 */ /* 0x000fe200078e0209 */
[-C--:B------:R-:W-:Y:S01]  /*0b30*/  LEA.HI.SX32 R8, R31, R14.reuse, 0x1f ;  /* 0x0000000e1f087211 */ /* 0x080fe200078ffaff */
[----:B------:R-:W-:Y:S01]  /*0b40*/  IMAD R22, R51, -0x33, R5 ;  /* 0xffffffcd33167824 */ /* 0x000fe200078e0205 */
[-C--:B------:R-:W-:Y:S01]  /*0b50*/  LEA.HI.SX32 R5, R42, R14.reuse, 0x1f ;  /* 0x0000000e2a057211 */ /* 0x080fe200078ffaff */
[----:B------:R-:W-:Y:S01]  /*0b60*/  IMAD R20, R49, -0x33, R7 ;  /* 0xffffffcd31147824 */ /* 0x000fe200078e0207 */
[----:B------:R-:W-:Y:S01]  /*0b70*/  ISETP.GT.U32.AND P2, PT, R8, 0x6f, PT ;  /* 0x0000006f0800780c */ /* 0x000fe20003f44070 */
[----:B------:R-:W-:Y:S01]  /*0b80*/  IMAD.HI R10, R11, -0x5f5f5f5f, R10 ;  /* 0xa0a0a0a10b0a7827 */ /* 0x000fe200078e020a */
[----:B------:R-:W-:-:S02]  /*0b90*/  LEA.HI.SX32 R7, R36, R14, 0x1f ;  /* 0x0000000e24077211 */ /* 0x000fc400078ffaff */
[----:B------:R-:W-:Y:S01]  /*0ba0*/  MOV R8, 0x2c ;  /* 0x0000002c00087802 */ /* 0x000fe20000000f00 */
[----:B------:R-:W-:Y:S01]  /*0bb0*/  IMAD.HI R47, R47, 0x66666667, RZ ;  /* 0x666666672f2f7827 */ /* 0x000fe200078e02ff */
[----:B------:R-:W-:Y:S02]  /*0bc0*/  ISETP.GT.U32.AND P0, PT, R5, 0x6f, PT ;  /* 0x0000006f0500780c */ /* 0x000fe40003f04070 */
[----:B------:R-:W-:Y:S01]  /*0bd0*/  ISETP.GT.U32.AND P1, PT, R7, 0x6f, PT ;  /* 0x0000006f0700780c */ /* 0x000fe20003f24070 */
[----:B------:R-:W-:Y:S01]  /*0be0*/  IMAD R5, R4, -0x33, R3 ;  /* 0xffffffcd04057824 */ /* 0x000fe200078e0203 */
[----:B------:R-:W-:Y:S01]  /*0bf0*/  SHF.R.U32.HI R53, RZ, 0x1f, R10 ;  /* 0x0000001fff357819 */ /* 0x000fe2000001160a */
[----:B------:R-:W-:Y:S01]  /*0c00*/  IMAD R32, R32, -0x33, R33 ;  /* 0xffffffcd20207824 */ /* 0x000fe200078e0221 */
[----:B------:R-:W-:Y:S01]  /*0c10*/  LEA.HI.SX32 R7, R34, R14, 0x1f ;  /* 0x0000000e22077211 */ /* 0x000fe200078ffaff */
[C---:B------:R-:W-:Y:S01]  /*0c20*/  IMAD R15, R97.reuse, R8, -0x1c2 ;  /* 0xfffffe3e610f7424 */ /* 0x040fe200078e0208 */
[----:B------:R-:W-:Y:S01]  /*0c30*/  SHF.R.S32.HI R98, RZ, 0x1, R47 ;  /* 0x00000001ff627819 */ /* 0x000fe2000001142f */
[--C-:B------:R-:W-:Y:S01]  /*0c40*/  IMAD R30, R4, 0xe0, R5.reuse ;  /* 0x000000e0041e7824 */ /* 0x100fe200078e0205 */
[----:B------:R-:W-:Y:S01]  /*0c50*/  SHF.R.S32.HI R4, RZ, 0x1, R5 ;  /* 0x00000001ff047819 */ /* 0x000fe20000011405 */
[----:B------:R-:W-:Y:S01]  /*0c60*/  IMAD R38, R38, -0x33, R39 ;  /* 0xffffffcd26267824 */ /* 0x000fe200078e0227 */
[----:B------:R-:W-:Y:S01]  /*0c70*/  LEA.HI.SX32 R5, R32, R14, 0x1f ;  /* 0x0000000e20057211 */ /* 0x000fe200078ffaff */
[----:B------:R-:W-:Y:S01]  /*0c80*/  IMAD R26, R26, -0x33, R27 ;  /* 0xffffffcd1a1a7824 */ /* 0x000fe200078e021b */
[----:B------:R-:W-:Y:S01]  /*0c90*/  LEA.HI.SX32 R10, R10, R53, 0x1b ;  /* 0x000000350a0a7211 */ /* 0x000fe200078fdaff */
[----:B------:R-:W-:Y:S01]  /*0ca0*/  IMAD R4, R97, 0x16, R4 ;  /* 0x0000001661047824 */ /* 0x000fe200078e0204 */
[----:B------:R-:W-:Y:S01]  /*0cb0*/  ISETP.GT.U32.AND P6, PT, R7, 0x6f, PT ;  /* 0x0000006f0700780c */ /* 0x000fe20003fc4070 */
[----:B------:R-:W-:Y:S01]  /*0cc0*/  IMAD R24, R24, -0x33, R25 ;  /* 0xffffffcd18187824 */ /* 0x000fe200078e0219 */
[----:B------:R-:W-:Y:S01]  /*0cd0*/  SHF.R.U32.HI R53, RZ, 0x1f, R116 ;  /* 0x0000001fff357819 */ /* 0x000fe20000011674 */
[----:B------:R-:W-:Y:S01]  /*0ce0*/  IMAD R28, R28, -0x33, R29 ;  /* 0xffffffcd1c1c7824 */ /* 0x000fe200078e021d */
[----:B------:R-:W-:Y:S01]  /*0cf0*/  LEA.HI R98, R47, R98, RZ, 0x1 ;  /* 0x000000622f627211 */ /* 0x000fe200078f08ff */
[----:B------:R-:W-:Y:S01]  /*0d00*/  IMAD R16, R10, -0x33, R11 ;  /* 0xffffffcd0a107824 */ /* 0x000fe200078e020b */
[----:B------:R-:W-:Y:S01]  /*0d10*/  IADD3 R7, R15, R36, RZ ;  /* 0x000000240f077210 */ /* 0x000fe20007ffe0ff */
[----:B------:R-:W-:Y:S01]  /*0d20*/  IMAD R40, R40, -0x33, R41 ;  /* 0xffffffcd28287824 */ /* 0x000fe200078e0229 */
[----:B------:R-:W-:Y:S01]  /*0d30*/  P2R R132, PR, RZ, 0x4 ;  /* 0x00000004ff847803 */ /* 0x000fe20000000000 */
[C---:B------:R-:W-:Y:S01]  /*0d40*/  IMAD R45, R98.reuse, 0x16, R45 ;  /* 0x00000016622d7824 */ /* 0x040fe200078e022d */
[----:B------:R-:W-:Y:S01]  /*0d50*/  ISETP.GT.U32.AND P2, PT, R5, 0x6f, PT ;  /* 0x0000006f0500780c */ /* 0x000fe20003f44070 */
[----:B------:R-:W-:Y:S01]  /*0d60*/  IMAD R7, R98, 0x2680, R7 ;  /* 0x0000268062077824 */ /* 0x000fe200078e0207 */
[----:B------:R-:W-:-:S02]  /*0d70*/  IADD3 R5, R42, R15, RZ ;  /* 0x0000000f2a057210 */ /* 0x000fc40007ffe0ff */
[----:B------:R-:W-:Y:S02]  /*0d80*/  LEA.HI.SX32 R116, R116, R53, 0x1b ;  /* 0x0000003574747211 */ /* 0x000fe400078fdaff */
[----:B------:R-:W-:Y:S01]  /*0d90*/  IADD3 R4, R4, -0x1, RZ ;  /* 0xffffffff04047810 */ /* 0x000fe20007ffe0ff */
[----:B------:R-:W-:Y:S01]  /*0da0*/  IMAD R8, R98, 0x2680, R5 ;  /* 0x0000268062087824 */ /* 0x000fe200078e0205 */
[C---:B------:R-:W-:Y:S01]  /*0db0*/  IADD3 R5, R15.reuse, R34, RZ ;  /* 0x000000220f057210 */ /* 0x040fe20007ffe0ff */
[----:B------:R-:W-:Y:S01]  /*0dc0*/  IMAD R116, R116, 0xe0, R7 ;  /* 0x000000e074747824 */ /* 0x000fe200078e0207 */
[----:B------:R-:W-:Y:S01]  /*0dd0*/  SHF.R.U32.HI R53, RZ, 0x1f, R112 ;  /* 0x0000001fff357819 */ /* 0x000fe20000011670 */
[----:B------:R-:W-:Y:S01]  /*0de0*/  HFMA2.MMA R34, -RZ, RZ, 0, 0 ;  /* 0x00000000ff227435 */ /* 0x000fe200000001ff */
[----:B------:R-:W-:Y:S01]  /*0df0*/  IADD3 R7, R15, R38, RZ ;  /* 0x000000260f077210 */ /* 0x000fe20007ffe0ff */
[----:B------:R-:W-:Y:S01]  /*0e00*/  IMAD R117, R117, 0xe0, R8 ;  /* 0x000000e075757824 */ /* 0x000fe200078e0208 */
[----:B------:R-:W-:-:S02]  /*0e10*/  SHF.R.U32.HI R46, RZ, 0x1f, R115 ;  /* 0x0000001fff2e7819 */ /* 0x000fc40000011673 */
[----:B------:R-:W-:Y:S01]  /*0e20*/  P2R R131, PR, RZ, 0x4 ;  /* 0x00000004ff837803 */ /* 0x000fe20000000000 */
[----:B------:R-:W-:Y:S01]  /*0e30*/  IMAD R7, R98, 0x2680, R7 ;  /* 0x0000268062077824 */ /* 0x000fe200078e0207 */
[----:B------:R-:W-:Y:S01]  /*0e40*/  ISETP.GT.U32.AND P2, PT, R4, 0x6f, PT ;  /* 0x0000006f0400780c */ /* 0x000fe20003f44070 */
[----:B------:R-:W-:Y:S01]  /*0e50*/  IMAD R4, R98, 0x2680, R5 ;  /* 0x0000268062047824 */ /* 0x000fe200078e0205 */
[----:B------:R-:W-:Y:S02]  /*0e60*/  LEA.HI.SX32 R112, R112, R53, 0x1b ;  /* 0x0000003570707211 */ /* 0x000fe400078fdaff */
[----:B------:R-:W-:Y:S01]  /*0e70*/  LEA.HI.SX32 R115, R115, R46, 0x1b ;  /* 0x0000002e73737211 */ /* 0x000fe200078fdaff */
[----:B------:R-:W-:Y:S01]  /*0e80*/  IMAD R113, R113, 0xe0, R4 ;  /* 0x000000e071717824 */ /* 0x000fe200078e0204 */
[----:B------:R-:W-:Y:S01]  /*0e90*/  IADD3 R5, R15, R26, RZ ;  /* 0x0000001a0f057210 */ /* 0x000fe20007ffe0ff */
[----:B------:R-:W-:Y:S01]  /*0ea0*/  IMAD R112, R112, 0xe0, R7 ;  /* 0x000000e070707824 */ /* 0x000fe200078e0207 */
[----:B------:R-:W-:-:S02]  /*0eb0*/  SHF.R.U32.HI R46, RZ, 0x1f, R111 ;  /* 0x0000001fff2e7819 */ /* 0x000fc4000001166f */
[----:B------:R-:W-:Y:S01]  /*0ec0*/  IADD3 R13, R3, 0x31, RZ ;  /* 0x00000031030d7810 */ /* 0x000fe20007ffe0ff */
[C---:B------:R-:W-:Y:S01]  /*0ed0*/  IMAD R4, R98.reuse, 0x2680, R5 ;  /* 0x0000268062047824 */ /* 0x040fe200078e0205 */
[----:B------:R-:W-:Y:S02]  /*0ee0*/  LEA.HI.SX32 R111, R111, R46, 0x1b ;  /* 0x0000002e6f6f7211 */ /* 0x000fe400078fdaff */
[----:B------:R-:W-:Y:S01]  /*0ef0*/  IADD3 R7, R15, R23, RZ ;  /* 0x000000170f077210 */ /* 0x000fe20007ffe0ff */
[----:B------:R-:W-:Y:S01]  /*0f00*/  IMAD.HI R12, R13, -0x5f5f5f5f, R12 ;  /* 0xa0a0a0a10d0c7827 */ /* 0x000fe200078e020c */
[----:B------:R-:W-:Y:S02]  /*0f10*/  SHF.R.U32.HI R53, RZ, 0x1f, R108 ;  /* 0x0000001fff357819 */ /* 0x000fe4000001166c */
[----:B------:R-:W-:Y:S01]  /*0f20*/  SHF.R.U32.HI R46, RZ, 0x1f, R107 ;  /* 0x0000001fff2e7819 */ /* 0x000fe2000001166b */
[----:B------:R-:W-:Y:S01]  /*0f30*/  IMAD R109, R109, 0xe0, R4 ;  /* 0x000000e06d6d7824 */ /* 0x000fe200078e0204 */
[----:B------:R-:W-:Y:S01]  /*0f40*/  IADD3 R5, R15, R24, RZ ;  /* 0x000000180f057210 */ /* 0x000fe20007ffe0ff */
[----:B------:R-:W-:Y:S01]  /*0f50*/  IMAD R4, R98, 0x2680, R7 ;  /* 0x0000268062047824 */ /* 0x000fe200078e0207 */
[----:B------:R-:W-:-:S02]  /*0f60*/  LEA.HI.SX32 R9, R38, R14, 0x1f ;  /* 0x0000000e26097211 */ /* 0x000fc400078ffaff */
[----:B------:R-:W-:Y:S01]  /*0f70*/  LEA.HI.SX32 R108, R108, R53, 0x1b ;  /* 0x000000356c6c7211 */ /* 0x000fe200078fdaff */
[----:B------:R-:W-:Y:S01]  /*0f80*/  IMAD R5, R98, 0x2680, R5 ;  /* 0x0000268062057824 */ /* 0x000fe200078e0205 */
[----:B------:R-:W-:Y:S02]  /*0f90*/  LEA.HI.SX32 R107, R107, R46, 0x1b ;  /* 0x0000002e6b6b7211 */ /* 0x000fe400078fdaff */
[----:B------:R-:W-:Y:S01]  /*0fa0*/  SHF.R.U32.HI R55, RZ, 0x1f, R114 ;  /* 0x0000001fff377819 */ /* 0x000fe20000011672 */
[----:B------:R-:W-:Y:S01]  /*0fb0*/  IMAD R108, R108, 0xe0, R5 ;  /* 0x000000e06c6c7824 */ /* 0x000fe200078e0205 */
[----:B------:R-:W-:Y:S01]  /*0fc0*/  ISETP.GT.U32.AND P5, PT, R9, 0x6f, PT ;  /* 0x0000006f0900780c */ /* 0x000fe20003fa4070 */
[----:B------:R-:W-:Y:S01]  /*0fd0*/  IMAD R107, R107, 0xe0, R4 ;  /* 0x000000e06b6b7824 */ /* 0x000fe200078e0204 */
[----:B------:R-:W-:Y:S02]  /*0fe0*/  IADD3 R7, R15, R18, RZ ;  /* 0x000000120f077210 */ /* 0x000fe40007ffe0ff */
[----:B------:R-:W-:-:S02]  /*0ff0*/  SHF.R.U32.HI R59, RZ, 0x1f, R12 ;  /* 0x0000001fff3b7819 */ /* 0x000fc4000001160c */
[----:B------:R-:W-:Y:S01]  /*1000*/  IADD3 R9, R15, R32, RZ ;  /* 0x000000200f097210 */ /* 0x000fe20007ffe0ff */
[----:B------:R-:W-:Y:S01]  /*1010*/  IMAD R4, R98, 0x2680, R7 ;  /* 0x0000268062047824 */ /* 0x000fe200078e0207 */
[----:B------:R-:W-:Y:S01]  /*1020*/  LEA.HI.SX32 R114, R114, R55, 0x1b ;  /* 0x0000003772727211 */ /* 0x000fe200078fdaff */
[----:B------:R-:W-:Y:S01]  /*1030*/  HFMA2.MMA R32, -RZ, RZ, 0, 0 ;  /* 0x00000000ff207435 */ /* 0x000fe200000001ff */
[----:B------:R-:W-:Y:S01]  /*1040*/  LEA.HI.SX32 R12, R12, R59, 0x1b ;  /* 0x0000003b0c0c7211 */ /* 0x000fe200078fdaff */
[----:B------:R-:W-:Y:S01]  /*1050*/  IMAD R9, R98, 0x2680, R9 ;  /* 0x0000268062097824 */ /* 0x000fe200078e0209 */
[----:B------:R-:W-:Y:S01]  /*1060*/  SHF.R.U32.HI R55, RZ, 0x1f, R110 ;  /* 0x0000001fff377819 */ /* 0x000fe2000001166e */
[----:B------:R-:W-:Y:S01]  /*1070*/  IMAD R105, R105, 0xe0, R4 ;  /* 0x000000e069697824 */ /* 0x000fe200078e0204 */
[----:B------:R-:W-:Y:S01]  /*1080*/  IADD3 R5, R15, R21, RZ ;  /* 0x000000150f057210 */ /* 0x000fe20007ffe0ff */
[----:B------:R-:W-:Y:S01]  /*1090*/  IMAD R25, R12, -0x33, R13 ;  /* 0xffffffcd0c197824 */ /* 0x000fe200078e020d */
[----:B------:R-:W-:Y:S01]  /*10a0*/  SHF.R.U32.HI R46, RZ, 0x1f, R103 ;  /* 0x0000001fff2e7819 */ /* 0x000fe20000011667 */
[----:B------:R-:W-:Y:S01]  /*10b0*/  IMAD R114, R114, 0xe0, R9 ;  /* 0x000000e072727824 */ /* 0x000fe200078e0209 */
[----:B------:R-:W-:Y:S01]  /*10c0*/  LEA.HI.SX32 R110, R110, R55, 0x1b ;  /* 0x000000376e6e7211 */ /* 0x000fe200078fdaff */
[----:B------:R-:W-:Y:S01]  /*10d0*/  IMAD R4, R98, 0x2680, R5 ;  /* 0x0000268062047824 */ /* 0x000fe200078e0205 */
[----:B------:R-:W-:-:S02]  /*10e0*/  SHF.R.U32.HI R55, RZ, 0x1f, R106 ;  /* 0x0000001fff377819 */ /* 0x000fc4000001166a */
[----:B------:R-:W-:Y:S02]  /*10f0*/  LEA.HI.SX32 R103, R103, R46, 0x1b ;  /* 0x0000002e67677211 */ /* 0x000fe400078fdaff */
[C---:B------:R-:W-:Y:S02]  /*1100*/  IADD3 R9, R15.reuse, R28, RZ ;  /* 0x0000001c0f097210 */ /* 0x040fe40007ffe0ff */
[----:B------:R-:W-:Y:S01]  /*1110*/  IADD3 R5, R15, R16, RZ ;  /* 0x000000100f057210 */ /* 0x000fe20007ffe0ff */
[----:B------:R-:W-:Y:S01]  /*1120*/  IMAD R103, R103, 0xe0, R4 ;  /* 0x000000e067677824 */ /* 0x000fe200078e0204 */
[----:B------:R-:W-:Y:S01]  /*1130*/  LEA.HI.SX32 R106, R106, R55, 0x1b ;  /* 0x000000376a6a7211 */ /* 0x000fe200078fdaff */
[C---:B------:R-:W-:Y:S01]  /*1140*/  IMAD R9, R98.reuse, 0x2680, R9 ;  /* 0x0000268062097824 */ /* 0x040fe200078e0209 */
[----:B------:R-:W-:Y:S01]  /*1150*/  SHF.R.U32.HI R55, RZ, 0x1f, R102 ;  /* 0x0000001fff377819 */ /* 0x000fe20000011666 */
[----:B------:R-:W-:Y:S01]  /*1160*/  IMAD R4, R98, 0x2680, R5 ;  /* 0x0000268062047824 */ /* 0x000fe200078e0205 */
[----:B------:R-:W-:Y:S01]  /*1170*/  IADD3 R7, R15, R25, RZ ;  /* 0x000000190f077210 */ /* 0x000fe20007ffe0ff */
[----:B------:R-:W-:Y:S01]  /*1180*/  IMAD R110, R110, 0xe0, R9 ;  /* 0x000000e06e6e7824 */ /* 0x000fe200078e0209 */
[----:B------:R-:W-:Y:S01]  /*1190*/  LEA.HI.SX32 R102, R102, R55, 0x1b ;  /* 0x0000003766667211 */ /* 0x000fe200078fdaff */
[----:B------:R-:W-:Y:S01]  /*11a0*/  IMAD R101, R101, 0xe0, R4 ;  /* 0x000000e065657824 */ /* 0x000fe200078e0204 */
[C---:B------:R-:W-:Y:S01]  /*11b0*/  IADD3 R5, R15.reuse, R22, RZ ;  /* 0x000000160f057210 */ /* 0x040fe20007ffe0ff */
[----:B------:R-:W-:Y:S01]  /*11c0*/  IMAD R7, R98, 0x2680, R7 ;  /* 0x0000268062077824 */ /* 0x000fe200078e0207 */
[----:B------:R-:W-:-:S02]  /*11d0*/  IADD3 R9, R15, R6, RZ ;  /* 0x000000060f097210 */ /* 0x000fc40007ffe0ff */
[----:B------:R-:W-:Y:S01]  /*11e0*/  @!P0 MOV R4, 0x4 ;  /* 0x0000000400048802 */ /* 0x000fe20000000f00 */
[----:B------:R-:W-:Y:S01]  /*11f0*/  IMAD R102, R102, 0xe0, R7 ;  /* 0x000000e066667824 */ /* 0x000fe200078e0207 */
[----:B------:R-:W-:Y:S01]  /*1200*/  IADD3 R11, R15, R40, RZ ;  /* 0x000000280f0b7210 */ /* 0x000fe20007ffe0ff */
[C---:B------:R-:W-:Y:S01]  /*1210*/  IMAD R7, R98.reuse, 0x2680, R5 ;  /* 0x0000268062077824 */ /* 0x040fe200078e0205 */
[----:B------:R-:W-:Y:S01]  /*1220*/  SHF.R.U32.HI R53, RZ, 0x1f, R104 ;  /* 0x0000001fff357819 */ /* 0x000fe20000011668 */
[----:B------:R-:W-:Y:S01]  /*1230*/  IMAD R9, R98, 0x2680, R9 ;  /* 0x0000268062097824 */ /* 0x000fe200078e0209 */
[----:B------:R-:W-:Y:S01]  /*1240*/  P2R R27, PR, RZ, 0x1 ;  /* 0x00000001ff1b7803 */ /* 0x000fe20000000000 */
[----:B------:R-:W-:Y:S01]  /*1250*/  @!P0 IMAD.WIDE R4, R117, R4, c[0x0][0x160] ;  /* 0x0000580075048625 */ /* 0x000fe200078e0204 */
[----:B------:R-:W-:Y:S02]  /*1260*/  LEA.HI.SX32 R104, R104, R53, 0x1b ;  /* 0x0000003568687211 */ /* 0x000fe400078fdaff */
[----:B------:R-:W-:Y:S01]  /*1270*/  LEA.HI.SX32 R40, R40, R14, 0x1f ;  /* 0x0000000e28287211 */ /* 0x000fe200078ffaff */
[----:B------:R-:W-:Y:S01]  /*1280*/  IMAD R8, R98, 0x2680, R11 ;  /* 0x0000268062087824 */ /* 0x000fe200078e020b */
[----:B------:R-:W-:Y:S01]  /*1290*/  SHF.R.U32.HI R53, RZ, 0x1f, R96 ;  /* 0x0000001fff357819 */ /* 0x000fe20000011660 */
[----:B------:R-:W-:Y:S01]  /*12a0*/  IMAD R106, R106, 0xe0, R9 ;  /* 0x000000e06a6a7824 */ /* 0x000fe200078e0209 */
[C---:B------:R-:W-:Y:S01]  /*12b0*/  IADD3 R11, R15.reuse, R19, RZ ;  /* 0x000000130f0b7210 */ /* 0x040fe20007ffe0ff */
[----:B------:R0:W2:Y:S01]  /*12c0*/  @!P0 LDG.E.CONSTANT R34, [R4.64] ;  /* 0x0000000404228981 */ /* 0x0000a2000c1e9900 */
[----:B------:R-:W-:Y:S01]  /*12d0*/  IADD3 R9, R15, R17, RZ ;  /* 0x000000110f097210 */ /* 0x000fe20007ffe0ff */
[----:B------:R-:W-:Y:S01]  /*12e0*/  IMAD R111, R111, 0xe0, R8 ;  /* 0x000000e06f6f7824 */ /* 0x000fe200078e0208 */
[----:B------:R-:W-:Y:S01]  /*12f0*/  ISETP.NE.AND P0, PT, R132, RZ, PT ;  /* 0x000000ff8400720c */ /* 0x000fe20003f05270 */
[C---:B------:R-:W-:Y:S01]  /*1300*/  IMAD R11, R98.reuse, 0x2680, R11 ;  /* 0x00002680620b7824 */ /* 0x040fe200078e020b */
[----:B------:R-:W-:Y:S01]  /*1310*/  ISETP.LT.OR P3, PT, R45, 0x1, P2 ;  /* 0x000000012d00780c */ /* 0x000fe20001761670 */
[----:B------:R-:W-:Y:S01]  /*1320*/  IMAD R9, R98, 0x2680, R9 ;  /* 0x0000268062097824 */ /* 0x000fe200078e0209 */
[----:B------:R-:W-:Y:S01]  /*1330*/  ISETP.NE.AND P2, PT, R131, RZ, PT ;  /* 0x000000ff8300720c */ /* 0x000fe20003f45270 */
[----:B------:R-:W-:Y:S01]  /*1340*/  IMAD R104, R104, 0xe0, R11 ;  /* 0x000000e068687824 */ /* 0x000fe200078e020b */
[----:B------:R-:W-:-:S02]  /*1350*/  ISETP.GT.U32.AND P4, PT, R40, 0x6f, PT ;  /* 0x0000006f2800780c */ /* 0x000fc40003f84070 */
[----:B------:R-:W-:Y:S02]  /*1360*/  LEA.HI.SX32 R96, R96, R53, 0x1b ;  /* 0x0000003560607211 */ /* 0x000fe400078fdaff */
[C---:B------:R-:W-:Y:S02]  /*1370*/  IADD3 R31, R15.reuse, R31, RZ ;  /* 0x0000001f0f1f7210 */ /* 0x040fe40007ffe0ff */
[----:B------:R-:W-:Y:S01]  /*1380*/  SHF.R.U32.HI R57, RZ, 0x1f, R2 ;  /* 0x0000001fff397819 */ /* 0x000fe20000011602 */
[----:B------:R-:W-:Y:S01]  /*1390*/  IMAD R96, R96, 0xe0, R9 ;  /* 0x000000e060607824 */ /* 0x000fe200078e0209 */
[----:B------:R-:W-:Y:S01]  /*13a0*/  SHF.R.U32.HI R55, RZ, 0x1f, R0 ;  /* 0x0000001fff377819 */ /* 0x000fe20000011600 */
[----:B------:R-:W-:Y:S01]  /*13b0*/  IMAD R10, R98, 0x2680, R31 ;  /* 0x00002680620a7824 */ /* 0x000fe200078e021f */
[----:B------:R-:W-:Y:S02]  /*13c0*/  LEA.HI.SX32 R2, R2, R57, 0x1b ;  /* 0x0000003902027211 */ /* 0x000fe400078fdaff */
[----:B------:R-:W-:Y:S01]  /*13d0*/  IADD3 R11, R15, R20, RZ ;  /* 0x000000140f0b7210 */ /* 0x000fe20007ffe0ff */
[----:B------:R-:W-:Y:S01]  /*13e0*/  IMAD R115, R115, 0xe0, R10 ;  /* 0x000000e073737824 */ /* 0x000fe200078e020a */
[----:B------:R-:W-:Y:S01]  /*13f0*/  @!P1 MOV R9, 0x4 ;  /* 0x0000000400099802 */ /* 0x000fe20000000f00 */
[----:B------:R-:W-:Y:S01]  /*1400*/  IMAD R2, R2, 0xe0, R7 ;  /* 0x000000e002027824 */ /* 0x000fe200078e0207 */
[----:B------:R-:W-:Y:S01]  /*1410*/  LEA.HI.SX32 R0, R0, R55, 0x1b ;  /* 0x0000003700007211 */ /* 0x000fe200078fdaff */
[----:B------:R-:W-:Y:S01]  /*1420*/  IMAD R11, R98, 0x2680, R11 ;  /* 0x00002680620b7824 */ /* 0x000fe200078e020b */
[----:B------:R-:W-:Y:S01]  /*1430*/  @!P0 MOV R10, 0x4 ;  /* 0x00000004000a8802 */ /* 0x000fe20000000f00 */
[----:B------:R-:W-:Y:S01]  /*1440*/  @!P1 IMAD.WIDE R8, R116, R9, c[0x0][0x160] ;  /* 0x0000580074089625 */ /* 0x000fe200078e0209 */
[----:B------:R-:W-:Y:S01]  /*1450*/  HFMA2.MMA R42, -RZ, RZ, 0, 0 ;  /* 0x00000000ff2a7435 */ /* 0x000fe200000001ff */
[----:B------:R-:W-:Y:S01]  /*1460*/  @!P6 MOV R12, 0x4 ;  /* 0x00000004000ce802 */ /* 0x000fe20000000f00 */
[----:B------:R-:W-:Y:S01]  /*1470*/  HFMA2.MMA R36, -RZ, RZ, 0, 0 ;  /* 0x00000000ff247435 */ /* 0x000fe200000001ff */
[----:B------:R-:W-:Y:S01]  /*1480*/  @!P2 MOV R7, 0x4 ;  /* 0x000000040007a802 */ /* 0x000fe20000000f00 */
[----:B------:R-:W-:Y:S01]  /*1490*/  IMAD R0, R0, 0xe0, R11 ;  /* 0x000000e000007824 */ /* 0x000fe200078e020b */
[----:B------:R-:W-:-:S02]  /*14a0*/  @!P5 MOV R13, 0x4 ;  /* 0x00000004000dd802 */ /* 0x000fc40000000f00 */
[----:B------:R-:W-:Y:S01]  /*14b0*/  @!P4 MOV R56, 0x4 ;  /* 0x000000040038c802 */ /* 0x000fe20000000f00 */
[----:B0-----:R-:W-:Y:S01]  /*14c0*/  @!P0 IMAD.WIDE R4, R115, R10, c[0x0][0x160] ;  /* 0x0000580073048625 */ /* 0x001fe200078e020a */
[----:B------:R0:W3:Y:S01]  /*14d0*/  @!P1 LDG.E.CONSTANT R32, [R8.64] ;  /* 0x0000000408209981 */ /* 0x0000e2000c1e9900 */
[----:B------:R-:W-:Y:S02]  /*14e0*/  MOV R44, RZ ;  /* 0x000000ff002c7202 */ /* 0x000fe40000000f00 */
[----:B------:R-:W-:Y:S01]  /*14f0*/  MOV R38, RZ ;  /* 0x000000ff00267202 */ /* 0x000fe20000000f00 */
[----:B------:R-:W-:Y:S01]  /*1500*/  @!P6 IMAD.WIDE R10, R113, R12, c[0x0][0x160] ;  /* 0x00005800710ae625 */ /* 0x000fe200078e020c */
[-C--:B------:R-:W-:Y:S02]  /*1510*/  LEA.HI.SX32 R26, R26, R14.reuse, 0x1f ;  /* 0x0000000e1a1a7211 */ /* 0x080fe400078ffaff */
[-C--:B------:R-:W-:Y:S01]  /*1520*/  LEA.HI.SX32 R24, R24, R14.reuse, 0x1f ;  /* 0x0000000e18187211 */ /* 0x080fe200078ffaff */
[----:B------:R-:W-:Y:S01]  /*1530*/  @!P5 IMAD.WIDE R12, R112, R13, c[0x0][0x160] ;  /* 0x00005800700cd625 */ /* 0x000fe200078e020d */
[-C--:B------:R-:W-:Y:S01]  /*1540*/  LEA.HI.SX32 R23, R23, R14.reuse, 0x1f ;  /* 0x0000000e17177211 */ /* 0x080fe200078ffaff */
[----:B------:R1:W4:Y:S01]  /*1550*/  @!P6 LDG.E.CONSTANT R42, [R10.64] ;  /* 0x000000040a2ae981 */ /* 0x000322000c1e9900 */
[----:B------:R-:W-:Y:S01]  /*1560*/  P2R R130, PR, RZ, 0x40 ;  /* 0x00000040ff827803 */ /* 0x000fe20000000000 */
[----:B0-----:R-:W-:Y:S01]  /*1570*/  @!P2 IMAD.WIDE R8, R114, R7, c[0x0][0x160] ;  /* 0x000058007208a625 */ /* 0x001fe200078e0207 */
[----:B------:R-:W-:Y:S01]  /*1580*/  LEA.HI.SX32 R6, R6, R14, 0x1f ;  /* 0x0000000e06067211 */ /* 0x000fe200078ffaff */
[----:B------:R0:W5:Y:S01]  /*1590*/  @!P5 LDG.E.CONSTANT R38, [R12.64] ;  /* 0x000000040c26d981 */ /* 0x000162000c1e9900 */
[----:B------:R-:W-:Y:S01]  /*15a0*/  P2R R129, PR, RZ, 0x20 ;  /* 0x00000020ff817803 */ /* 0x000fe20000000000 */
[----:B------:R-:W-:Y:S01]  /*15b0*/  @!P4 IMAD.WIDE R56, R111, R56, c[0x0][0x160] ;  /* 0x000058006f38c625 */ /* 0x000fe200078e0238 */
[----:B------:R-:W-:Y:S01]  /*15c0*/  P2R R128, PR, RZ, 0x10 ;  /* 0x00000010ff807803 */ /* 0x000fe20000000000 */
[----:B------:R0:W5:Y:S01]  /*15d0*/  @!P2 LDG.E.CONSTANT R44, [R8.64] ;  /* 0x00000004082ca981 */ /* 0x000162000c1e9900 */
[----:B------:R-:W-:-:S02]  /*15e0*/  ISETP.GT.U32.AND P6, PT, R26, 0x6f, PT ;  /* 0x0000006f1a00780c */ /* 0x000fc40003fc4070 */
[----:B------:R-:W-:Y:S01]  /*15f0*/  ISETP.GT.U32.AND P5, PT, R24, 0x6f, PT ;  /* 0x0000006f1800780c */ /* 0x000fe20003fa4070 */
[----:B------:R0:W5:Y:S01]  /*1600*/  @!P4 LDG.E.CONSTANT R36, [R56.64] ;  /* 0x000000043824c981 */ /* 0x000162000c1e9900 */
[----:B------:R-:W-:Y:S02]  /*1610*/  ISETP.GT.U32.AND P4, PT, R23, 0x6f, PT ;  /* 0x0000006f1700780c */ /* 0x000fe40003f84070 */
[----:B------:R-:W-:Y:S01]  /*1620*/  ISETP.GT.U32.AND P2, PT, R6, 0x6f, PT ;  /* 0x0000006f0600780c */ /* 0x000fe20003f44070 */
[----:B------:R-:W-:-:S06]  /*1630*/  HFMA2.MMA R40, -RZ, RZ, 0, 0 ;  /* 0x00000000ff287435 */ /* 0x000fcc00000001ff */
[----:B0-----:R-:W-:Y:S02]  /*1640*/  @!P6 MOV R8, 0x4 ;  /* 0x000000040008e802 */ /* 0x001fe40000000f00 */
[----:B------:R-:W-:Y:S02]  /*1650*/  @!P5 MOV R9, 0x4 ;  /* 0x000000040009d802 */ /* 0x000fe40000000f00 */
[----:B-1----:R-:W-:Y:S02]  /*1660*/  @!P4 MOV R10, 0x4 ;  /* 0x00000004000ac802 */ /* 0x002fe40000000f00 */
[----:B------:R-:W-:Y:S01]  /*1670*/  @!P2 MOV R13, 0x4 ;  /* 0x00000004000da802 */ /* 0x000fe20000000f00 */
[----:B------:R-:W-:Y:S01]  /*1680*/  @!P6 IMAD.WIDE R6, R109, R8, c[0x0][0x160] ;  /* 0x000058006d06e625 */ /* 0x000fe200078e0208 */
[----:B------:R-:W-:-:S03]  /*1690*/  LEA.HI.SX32 R19, R19, R14, 0x1f ;  /* 0x0000000e13137211 */ /* 0x000fc600078ffaff */
[----:B------:R-:W-:Y:S01]  /*16a0*/  @!P5 IMAD.WIDE R8, R108, R9, c[0x0][0x160] ;  /* 0x000058006c08d625 */ /* 0x000fe200078e0209 */
[-C--:B------:R-:W-:Y:S01]  /*16b0*/  LEA.HI.SX32 R21, R21, R14.reuse, 0x1f ;  /* 0x0000000e15157211 */ /* 0x080fe200078ffaff */
[----:B------:R-:W-:Y:S01]  /*16c0*/  HFMA2.MMA R46, -RZ, RZ, 0, 0 ;  /* 0x00000000ff2e7435 */ /* 0x000fe200000001ff */
[----:B------:R-:W-:Y:S01]  /*16d0*/  LEA.HI.SX32 R25, R25, R14, 0x1f ;  /* 0x0000000e19197211 */ /* 0x000fe200078ffaff */
[----:B------:R-:W-:Y:S01]  /*16e0*/  @!P4 IMAD.WIDE R10, R107, R10, c[0x0][0x160] ;  /* 0x000058006b0ac625 */ /* 0x000fe200078e020a */
[----:B------:R-:W-:Y:S01]  /*16f0*/  P2R R125, PR, RZ, 0x20 ;  /* 0x00000020ff7d7803 */ /* 0x000fe20000000000 */
[----:B------:R0:W5:Y:S02]  /*1700*/  @!P5 LDG.E.CONSTANT R50, [R8.64] ;  /* 0x000000040832d981 */ /* 0x000164000c1e9900 */
[----:B------:R-:W-:Y:S01]  /*1710*/  @!P2 IMAD.WIDE R12, R106, R13, c[0x0][0x160] ;  /* 0x000058006a0ca625 */ /* 0x000fe200078e020d */
[----:B------:R-:W-:Y:S01]  /*1720*/  P2R R124, PR, RZ, 0x10 ;  /* 0x00000010ff7c7803 */ /* 0x000fe20000000000 */
[----:B------:R1:W5:Y:S01]  /*1730*/  @!P4 LDG.E.CONSTANT R48, [R10.64] ;  /* 0x000000040a30c981 */ /* 0x000362000c1e9900 */
[----:B------:R-:W-:-:S02]  /*1740*/  P2R R123, PR, RZ, 0x4 ;  /* 0x00000004ff7b7803 */ /* 0x000fc40000000000 */
[----:B------:R-:W-:Y:S01]  /*1750*/  ISETP.GT.U32.AND P5, PT, R19, 0x6f, PT ;  /* 0x0000006f1300780c */ /* 0x000fe20003fa4070 */
[----:B------:R0:W5:Y:S01]  /*1760*/  @!P2 LDG.E.CONSTANT R40, [R12.64] ;  /* 0x000000040c28a981 */ /* 0x000162000c1e9900 */
[----:B------:R-:W-:Y:S02]  /*1770*/  ISETP.GT.U32.AND P4, PT, R21, 0x6f, PT ;  /* 0x0000006f1500780c */ /* 0x000fe40003f84070 */
[----:B------:R-:W-:Y:S01]  /*1780*/  ISETP.GT.U32.AND P2, PT, R25, 0x6f, PT ;  /* 0x0000006f1900780c */ /* 0x000fe20003f44070 */
[----:B------:R-:W-:Y:S01]  /*1790*/  IMAD R23, R97, 0x2c, R30 ;  /* 0x0000002c61177824 */ /* 0x000fe200078e021e */
[----:B------:R-:W-:Y:S01]  /*17a0*/  LEA.HI.SX32 R28, R28, R14, 0x1f ;  /* 0x0000000e1c1c7211 */ /* 0x000fe200078ffaff */
[----:B------:R1:W5:Y:S02]  /*17b0*/  @!P0 LDG.E.CONSTANT R46, [R4.64] ;  /* 0x00000004042e8981 */ /* 0x000364000c1e9900 */
[----:B------:R-:W-:Y:S01]  /*17c0*/  IMAD R118, R98, 0x2680, R23 ;  /* 0x0000268062767824 */ /* 0x000fe200078e0217 */
[----:B------:R-:W-:Y:S01]  /*17d0*/  ISETP.GT.U32.AND P0, PT, R28, 0x6f, PT ;  /* 0x0000006f1c00780c */ /* 0x000fe20003f04070 */
[----:B------:R1:W5:Y:S01]  /*17e0*/  @!P6 LDG.E.CONSTANT R52, [R6.64] ;  /* 0x000000040634e981 */ /* 0x000362000c1e9900 */
[----:B------:R-:W-:Y:S01]  /*17f0*/  HFMA2.MMA R24, -RZ, RZ, 0, 0 ;  /* 0x00000000ff187435 */ /* 0x000fe200000001ff */
[----:B0-----:R-:W-:Y:S01]  /*1800*/  @!P3 MOV R13, 0x4 ;  /* 0x00000004000db802 */ /* 0x001fe20000000f00 */
[----:B------:R-:W-:Y:S01]  /*1810*/  HFMA2.MMA R28, -RZ, RZ, 0, 0 ;  /* 0x00000000ff1c7435 */ /* 0x000fe200000001ff */
[----:B------:R-:W-:Y:S01]  /*1820*/  IADD3 R12, R118, -0x1c2, RZ ;  /* 0xfffffe3e760c7810 */ /* 0x000fe20007ffe0ff */
[----:B------:R-:W-:Y:S01]  /*1830*/  HFMA2.MMA R56, -RZ, RZ, 0, 0 ;  /* 0x00000000ff387435 */ /* 0x000fe200000001ff */
[----:B------:R-:W-:-:S02]  /*1840*/  @!P4 MOV R8, 0x4 ;  /* 0x000000040008c802 */ /* 0x000fc40000000f00 */
[----:B-1----:R-:W-:Y:S02]  /*1850*/  @!P2 MOV R11, 0x4 ;  /* 0x00000004000ba802 */ /* 0x002fe40000000f00 */
[----:B------:R-:W-:Y:S01]  /*1860*/  @!P5 MOV R7, 0x4 ;  /* 0x000000040007d802 */ /* 0x000fe20000000f00 */
[----:B------:R-:W-:Y:S01]  /*1870*/  @!P4 IMAD.WIDE R8, R103, R8, c[0x0][0x160] ;  /* 0x000058006708c625 */ /* 0x000fe200078e0208 */
[----:B------:R-:W-:-:S03]  /*1880*/  MOV R30, RZ ;  /* 0x000000ff001e7202 */ /* 0x000fc60000000f00 */
[----:B------:R-:W-:Y:S01]  /*1890*/  @!P5 IMAD.WIDE R6, R104, R7, c[0x0][0x160] ;  /* 0x000058006806d625 */ /* 0x000fe200078e0207 */
[-C--:B------:R-:W-:Y:S02]  /*18a0*/  LEA.HI.SX32 R18, R18, R14.reuse, 0x1f ;  /* 0x0000000e12127211 */ /* 0x080fe400078ffaff */
[-C--:B------:R-:W-:Y:S01]  /*18b0*/  LEA.HI.SX32 R16, R16, R14.reuse, 0x1f ;  /* 0x0000000e10107211 */ /* 0x080fe200078ffaff */
[----:B------:R-:W-:Y:S01]  /*18c0*/  @!P2 IMAD.WIDE R10, R102, R11, c[0x0][0x160] ;  /* 0x00005800660aa625 */ /* 0x000fe200078e020b */
[-C--:B------:R-:W-:Y:S01]  /*18d0*/  LEA.HI.SX32 R17, R17, R14.reuse, 0x1f ;  /* 0x0000000e11117211 */ /* 0x080fe200078ffaff */
[----:B------:R0:W5:Y:S02]  /*18e0*/  @!P5 LDG.E.CONSTANT R28, [R6.64] ;  /* 0x00000004061cd981 */ /* 0x000164000c1e9900 */
[----:B------:R-:W-:Y:S01]  /*18f0*/  @!P3 IMAD.WIDE R12, R12, R13, c[0x0][0x160] ;  /* 0x000058000c0cb625 */ /* 0x000fe200078e020d */
[-C--:B------:R-:W-:Y:S01]  /*1900*/  LEA.HI.SX32 R20, R20, R14.reuse, 0x1f ;  /* 0x0000000e14147211 */ /* 0x080fe200078ffaff */
[----:B------:R1:W5:Y:S01]  /*1910*/  @!P4 LDG.E.CONSTANT R30, [R8.64] ;  /* 0x00000004081ec981 */ /* 0x000362000c1e9900 */
[----:B------:R-:W-:-:S02]  /*1920*/  LEA.HI.SX32 R22, R22, R14, 0x1f ;  /* 0x0000000e16167211 */ /* 0x000fc400078ffaff */
[----:B------:R-:W-:Y:S01]  /*1930*/  P2R R133, PR, RZ, 0x8 ;  /* 0x00000008ff857803 */ /* 0x000fe20000000000 */
[----:B------:R0:W5:Y:S01]  /*1940*/  @!P2 LDG.E.CONSTANT R56, [R10.64] ;  /* 0x000000040a38a981 */ /* 0x000162000c1e9900 */
[----:B------:R-:W-:Y:S02]  /*1950*/  P2R R126, PR, RZ, 0x40 ;  /* 0x00000040ff7e7803 */ /* 0x000fe40000000000 */
[----:B------:R-:W-:Y:S01]  /*1960*/  P2R R121, PR, RZ, 0x20 ;  /* 0x00000020ff797803 */ /* 0x000fe20000000000 */
[----:B------:R0:W5:Y:S01]  /*1970*/  @!P3 LDG.E.CONSTANT R24, [R12.64] ;  /* 0x000000040c18b981 */ /* 0x000162000c1e9900 */
[----:B------:R-:W-:Y:S02]  /*1980*/  P2R R120, PR, RZ, 0x10 ;  /* 0x00000010ff787803 */ /* 0x000fe40000000000 */
[----:B------:R-:W-:Y:S02]  /*1990*/  P2R R119, PR, RZ, 0x4 ;  /* 0x00000004ff777803 */ /* 0x000fe40000000000 */
[----:B------:R-:W-:-:S02]  /*19a0*/  ISETP.GT.U32.AND P6, PT, R18, 0x6f, PT ;  /* 0x0000006f1200780c */ /* 0x000fc40003fc4070 */
[----:B------:R-:W-:Y:S02]  /*19b0*/  ISETP.GT.U32.AND P2, PT, R16, 0x6f, PT ;  /* 0x0000006f1000780c */ /* 0x000fe40003f44070 */
[----:B------:R-:W-:Y:S02]  /*19c0*/  ISETP.GT.U32.AND P3, PT, R17, 0x6f, PT ;  /* 0x0000006f1100780c */ /* 0x000fe40003f64070 */
[----:B------:R-:W-:Y:S02]  /*19d0*/  ISETP.GT.U32.AND P4, PT, R20, 0x6f, PT ;  /* 0x0000006f1400780c */ /* 0x000fe40003f84070 */
[----:B------:R-:W-:Y:S02]  /*19e0*/  ISETP.GT.U32.AND P5, PT, R22, 0x6f, PT ;  /* 0x0000006f1600780c */ /* 0x000fe40003fa4070 */
[----:B------:R-:W-:-:S05]  /*19f0*/  @!P0 MOV R5, 0x4 ;  /* 0x0000000400058802 */ /* 0x000fca0000000f00 */
[----:B------:R-:W-:Y:S01]  /*1a00*/  @!P0 IMAD.WIDE R4, R110, R5, c[0x0][0x160] ;  /* 0x000058006e048625 */ /* 0x000fe200078e0205 */
[----:B------:R-:W-:Y:S01]  /*1a10*/  HFMA2.MMA R18, -RZ, RZ, 0, 0 ;  /* 0x00000000ff127435 */ /* 0x000fe200000001ff */
[----:B0-----:R-:W-:Y:S01]  /*1a20*/  @!P2 MOV R6, 0x4 ;  /* 0x000000040006a802 */ /* 0x001fe20000000f00 */
[----:B------:R-:W-:Y:S01]  /*1a30*/  HFMA2.MMA R20, -RZ, RZ, 0, 0 ;  /* 0x00000000ff147435 */ /* 0x000fe200000001ff */
[----:B-1----:R-:W-:Y:S01]  /*1a40*/  @!P3 MOV R9, 0x4 ;  /* 0x000000040009b802 */ /* 0x002fe20000000f00 */
[----:B------:R0:W5:Y:S01]  /*1a50*/  @!P0 LDG.E.CONSTANT R54, [R4.64] ;  /* 0x0000000404368981 */ /* 0x000162000c1e9900 */
[----:B------:R-:W-:Y:S02]  /*1a60*/  @!P4 MOV R11, 0x4 ;  /* 0x00000004000bc802 */ /* 0x000fe40000000f00 */
[----:B------:R-:W-:Y:S01]  /*1a70*/  @!P5 MOV R13, 0x4 ;  /* 0x00000004000dd802 */ /* 0x000fe20000000f00 */
[----:B------:R-:W-:Y:S01]  /*1a80*/  @!P2 IMAD.WIDE R6, R101, R6, c[0x0][0x160] ;  /* 0x000058006506a625 */ /* 0x000fe200078e0206 */
[----:B------:R-:W-:-:S02]  /*1a90*/  MOV R26, RZ ;  /* 0x000000ff001a7202 */ /* 0x000fc40000000f00 */
[----:B0-----:R-:W-:Y:S01]  /*1aa0*/  @!P6 MOV R4, 0x4 ;  /* 0x000000040004e802 */ /* 0x001fe20000000f00 */
[----:B------:R-:W-:Y:S01]  /*1ab0*/  @!P3 IMAD.WIDE R8, R96, R9, c[0x0][0x160] ;  /* 0x000058006008b625 */ /* 0x000fe200078e0209 */
[----:B------:R-:W-:Y:S01]  /*1ac0*/  MOV R58, RZ ;  /* 0x000000ff003a7202 */ /* 0x000fe20000000f00 */
[----:B------:R0:W5:Y:S02]  /*1ad0*/  @!P2 LDG.E.CONSTANT R18, [R6.64] ;  /* 0x000000040612a981 */ /* 0x000164000c1e9900 */
[----:B------:R-:W-:-:S03]  /*1ae0*/  @!P6 IMAD.WIDE R4, R105, R4, c[0x0][0x160] ;  /* 0x000058006904e625 */ /* 0x000fc600078e0204 */
[----:B------:R1:W5:Y:S01]  /*1af0*/  @!P3 LDG.E.CONSTANT R58, [R8.64] ;  /* 0x00000004083ab981 */ /* 0x000362000c1e9900 */
[----:B------:R-:W-:-:S03]  /*1b00*/  @!P4 IMAD.WIDE R10, R0, R11, c[0x0][0x160] ;  /* 0x00005800000ac625 */ /* 0x000fc600078e020b */
[----:B------:R0:W5:Y:S01]  /*1b10*/  @!P6 LDG.E.CONSTANT R26, [R4.64] ;  /* 0x00000004041ae981 */ /* 0x000162000c1e9900 */
[----:B------:R-:W-:-:S03]  /*1b20*/  @!P5 IMAD.WIDE R12, R2, R13, c[0x0][0x160] ;  /* 0x00005800020cd625 */ /* 0x000fc600078e020d */
[----:B------:R-:W5:Y:S04]  /*1b30*/  @!P4 LDG.E.CONSTANT R60, [R10.64] ;  /* 0x000000040a3cc981 */ /* 0x000f68000c1e9900 */
[----:B------:R-:W5:Y:S01]  /*1b40*/  @!P5 LDG.E.CONSTANT R20, [R12.64] ;  /* 0x000000040c14d981 */ /* 0x000f62000c1e9900 */
[----:B------:R-:W-:Y:S01]  /*1b50*/  HFMA2.MMA R16, -RZ, RZ, 0, 0 ;  /* 0x00000000ff107435 */ /* 0x000fe200000001ff */
[C---:B0-----:R-:W-:Y:S02]  /*1b60*/  IADD3 R5, R3.reuse, 0x2a, RZ ;  /* 0x0000002a03057810 */ /* 0x041fe40007ffe0ff */
[----:B------:R-:W-:Y:S02]  /*1b70*/  MOV R4, RZ ;  /* 0x000000ff00047202 */ /* 0x000fe40000000f00 */
[----:B------:R-:W-:-:S03]  /*1b80*/  IADD3 R17, R3, 0x9ed, RZ ;  /* 0x000009ed03117810 */ /* 0x000fc60007ffe0ff */
[----:B------:R-:W-:-:S04]  /*1b90*/  IMAD.HI R4, R5, -0x5f5f5f5f, R4 ;  /* 0xa0a0a0a105047827 */ /* 0x000fc800078e0204 */
[----:B------:R-:W-:Y:S01]  /*1ba0*/  IMAD.HI R16, R17, -0x5f5f5f5f, R16 ;  /* 0xa0a0a0a111107827 */ /* 0x000fe200078e0210 */
[----:B------:R-:W-:-:S04]  /*1bb0*/  SHF.R.U32.HI R17, RZ, 0x1f, R4 ;  /* 0x0000001fff117819 */ /* 0x000fc80000011604 */
[----:B------:R-:W-:Y:S02]  /*1bc0*/  LEA.HI.SX32 R17, R4, R17, 0x1b ;  /* 0x0000001104117211 */ /* 0x000fe400078fdaff */
[----:B------:R-:W-:-:S03]  /*1bd0*/  SHF.R.U32.HI R7, RZ, 0x1f, R16 ;  /* 0x0000001fff077819 */ /* 0x000fc60000011610 */
[----:B------:R-:W-:Y:S01]  /*1be0*/  IMAD R17, R17, -0x33, R5 ;  /* 0xffffffcd11117824 */ /* 0x000fe200078e0205 */
[----:B-1----:R-:W-:-:S04]  /*1bf0*/  LEA.HI.SX32 R9, R16, R7, 0x1a ;  /* 0x0000000710097211 */ /* 0x002fc800078fd2ff */
[----:B------:R-:W-:Y:S01]  /*1c00*/  LEA.HI.SX32 R14, R17, R14, 0x1f ;  /* 0x0000000e110e7211 */ /* 0x000fe200078ffaff */
[----:B------:R-:W-:Y:S01]  /*1c10*/  IMAD R9, R98, 0x16, R9 ;  /* 0x0000001662097824 */ /* 0x000fe200078e0209 */
[----:B------:R-:W-:Y:S02]  /*1c20*/  P2R R122, PR, RZ, 0x40 ;  /* 0x00000040ff7a7803 */ /* 0x000fe40000000000 */
[----:B------:R-:W-:-:S04]  /*1c30*/  ISETP.GT.U32.AND P6, PT, R14, 0x6f, PT ;  /* 0x0000006f0e00780c */ /* 0x000fc80003fc4070 */
[----:B------:R-:W-:Y:S01]  /*1c40*/  ISETP.GT.OR P6, PT, R9, 0x70, P6 ;  /* 0x000000700900780c */ /* 0x000fe200037c4670 */
[----:B------:R-:W-:-:S03]  /*1c50*/  IMAD.HI R4, R3, 0x2e8ba2e9, RZ ;  /* 0x2e8ba2e903047827 */ /* 0x000fc600078e02ff */
[----:B------:R-:W-:Y:S02]  /*1c60*/  P2R R99, PR, RZ, 0x40 ;  /* 0x00000040ff637803 */ /* 0x000fe40000000000 */
[----:B------:R-:W-:Y:S02]  /*1c70*/  ISETP.GT.AND P6, PT, R3, 0x3b, PT ;  /* 0x0000003b0300780c */ /* 0x000fe40003fc4270 */
[----:B------:R-:W-:Y:S02]  /*1c80*/  IADD3 R15, R15, R17, RZ ;  /* 0x000000110f0f7210 */ /* 0x000fe40007ffe0ff */
[----:B------:R-:W-:Y:S02]  /*1c90*/  SHF.R.S32.HI R5, RZ, 0x1, R4 ;  /* 0x00000001ff057819 */ /* 0x000fe40000011404 */
[----:B------:R-:W-:Y:S01]  /*1ca0*/  LEA.HI.SX32 R7, R16, R7, 0x1b ;  /* 0x0000000710077211 */ /* 0x000fe200078fdaff */
[----:B------:R-:W-:Y:S01]  /*1cb0*/  IMAD R6, R98, 0x2680, R15 ;  /* 0x0000268062067824 */ /* 0x000fe200078e020f */
[----:B------:R-:W-:Y:S01]  /*1cc0*/  LEA.HI R4, R4, R5, RZ, 0x1 ;  /* 0x0000000504047211 */ /* 0x000fe200078f08ff */
[----:B------:R-:W-:Y:S01]  /*1cd0*/  BSSY B0, `(.L_x_0) ;  /* 0x0000025000007945 */ /* 0x000fe20003800000 */
[----:B------:R-:W-:Y:S01]  /*1ce0*/  P2R R127, PR, RZ, 0x1 ;  /* 0x00000001ff7f7803 */ /* 0x000fe20000000000 */
[----:B------:R-:W-:Y:S01]  /*1cf0*/  IMAD R5, R7, 0xe0, R6 ;  /* 0x000000e007057824 */ /* 0x000fe200078e0206 */
[----:B------:R-:W-:Y:S01]  /*1d00*/  ISETP.NE.AND P0, PT, R27, RZ, PT ;  /* 0x000000ff1b00720c */ /* 0x000fe20003f05270 */
[----:B------:R-:W-:Y:S01]  /*1d10*/  IMAD R7, R4, -0xb, R3 ;  /* 0xfffffff504077824 */ /* 0x000fe200078e0203 */
[----:B------:R-:W-:Y:S01]  /*1d20*/  P2R R6, PR, RZ, 0x40 ;  /* 0x00000040ff067803 */ /* 0x000fe20000000000 */
[----:B--2---:R0:W-:Y:S04]  /*1d30*/  STS [R3.X4+0x1e4], R34 ;  /* 0x0001e42203007388 */ /* 0x0041e80000004800 */
[----:B---3--:R0:W-:Y:S04]  /*1d40*/  STS [R3.X4+0x3c8], R32 ;  /* 0x0003c82003007388 */ /* 0x0081e80000004800 */
[----:B----4-:R0:W-:Y:S04]  /*1d50*/  STS [R3.X4+0x974], R42 ;  /* 0x0009742a03007388 */ /* 0x0101e80000004800 */
[----:B-----5:R0:W-:Y:S04]  /*1d60*/  STS [R3.X4+0xb58], R38 ;  /* 0x000b582603007388 */ /* 0x0201e80000004800 */
[----:B------:R0:W-:Y:S04]  /*1d70*/  STS [R3.X4+0x790], R44 ;  /* 0x0007902c03007388 */ /* 0x0001e80000004800 */
        /* <DEDUP_REMOVED lines=9> */
[----:B------:R0:W-:Y:S04]  /*1e10*/  STS [R3.X4], R24 ;  /* 0x0000001803007388 */ /* 0x0001e80000004800 */
[----:B------:R0:W-:Y:S04]  /*1e20*/  STS [R3.X4+0xf20], R54 ;  /* 0x000f203603007388 */ /* 0x0001e80000004800 */
[----:B------:R0:W-:Y:S04]  /*1e30*/  STS [R3.X4+0x2024], R18 ;  /* 0x0020241203007388 */ /* 0x0001e80000004800 */
[----:B------:R0:W-:Y:S04]  /*1e40*/  STS [R3.X4+0x2208], R58 ;  /* 0x0022083a03007388 */ /* 0x0001e80000004800 */
[----:B------:R0:W-:Y:S04]  /*1e50*/  STS [R3.X4+0x1894], R26 ;  /* 0x0018941a03007388 */ /* 0x0001e80000004800 */
[----:B------:R0:W-:Y:S04]  /*1e60*/  STS [R3.X4+0x23ec], R60 ;  /* 0x0023ec3c03007388 */ /* 0x0001e80000004800 */
[----:B------:R0:W-:Y:S01]  /*1e70*/  STS [R3.X4+0x25d0], R20 ;  /* 0x0025d01403007388 */ /* 0x0001e20000004800 */
[----:B------:R-:W-:Y:S05]  /*1e80*/  @P6 BRA `(.L_x_1) ;  /* 0x0000009000006947 */ /* 0x000fea0003800000 */
[----:B------:R-:W-:Y:S01]  /*1e90*/  ISETP.NE.AND P6, PT, R99, RZ, PT ;  /* 0x000000ff6300720c */ /* 0x000fe20003fc5270 */
[----:B------:R-:W-:Y:S01]  /*1ea0*/  BSSY B1, `(.L_x_2) ;  /* 0x0000006000017945 */ /* 0x000fe20003800000 */
[----:B------:R-:W-:-:S11]  /*1eb0*/  MOV R8, RZ ;  /* 0x000000ff00087202 */ /* 0x000fd60000000f00 */
[----:B------:R-:W-:Y:S05]  /*1ec0*/  @P6 BRA `(.L_x_3) ;  /* 0x0000003000006947 */ /* 0x000fea0003800000 */
[----:B------:R-:W-:-:S05]  /*1ed0*/  MOV R8, 0x4 ;  /* 0x0000000400087802 */ /* 0x000fca0000000f00 */
[----:B------:R-:W-:-:S06]  /*1ee0*/  IMAD.WIDE R8, R5, R8, c[0x0][0x160] ;  /* 0x0000580005087625 */ /* 0x000fcc00078e0208 */
[----:B------:R1:W5:Y:S02]  /*1ef0*/  LDG.E.CONSTANT R8, [R8.64] ;  /* 0x0000000408087981 */ /* 0x000364000c1e9900 */
.L_x_3:
[----:B------:R-:W-:Y:S05]  /*1f00*/  BSYNC B1 ;  /* 0x0000000000017941 */ /* 0x000fea0003800000 */
.L_x_2:
[----:B-----5:R2:W-:Y:S02]  /*1f10*/  STS [R3.X4+0x27b4], R8 ;  /* 0x0027b40803007388 */ /* 0x0205e40000004800 */
.L_x_1:
[----:B------:R-:W-:Y:S05]  /*1f20*/  BSYNC B0 ;  /* 0x0000000000007941 */ /* 0x000fea0003800000 */
.L_x_0:
[----:B------:R-:W-:Y:S01]  /*1f30*/  HFMA2.MMA R6, -RZ, RZ, 0, 2.384185791015625e-07 ;  /* 0x00000004ff067435 */ /* 0x000fe200000001ff */
[----:B-1----:R-:W-:Y:S01]  /*1f40*/  IMAD R9, R100, 0x1104, R3 ;  /* 0x0000110464097824 */ /* 0x002fe200078e0203 */
[----:B------:R-:W-:Y:S02]  /*1f50*/  ISETP.NE.AND P6, PT, R133, RZ, PT ;  /* 0x000000ff8500720c */ /* 0x000fe40003fc5270 */
[----:B------:R-:W-:Y:S02]  /*1f60*/  P2R R137, PR, RZ, 0x4 ;  /* 0x00000004ff897803 */ /* 0x000fe40000000000 */
[----:B------:R-:W-:Y:S02]  /*1f70*/  P2R R136, PR, RZ, 0x8 ;  /* 0x00000008ff887803 */ /* 0x000fe40000000000 */
[----:B------:R-:W-:Y:S02]  /*1f80*/  P2R R135, PR, RZ, 0x10 ;  /* 0x00000010ff877803 */ /* 0x000fe40000000000 */
[----:B------:R-:W-:Y:S01]  /*1f90*/  IMAD.WIDE R10, R9, R6, c[0x0][0x168] ;  /* 0x00005a00090a7625 */ /* 0x000fe200078e0206 */
[----:B------:R-:W-:-:S04]  /*1fa0*/  P2R R134, PR, RZ, 0x20 ;  /* 0x00000020ff867803 */ /* 0x000fc80000000000 */
[----:B--2---:R-:W2:Y:S04]  /*1fb0*/  LDG.E.CONSTANT R8, [R10.64] ;  /* 0x000000040a087981 */ /* 0x004ea8000c1e9900 */
[----:B------:R-:W3:Y:S04]  /*1fc0*/  LDG.E.CONSTANT R12, [R10.64+0x5ac] ;  /* 0x0005ac040a0c7981 */ /* 0x000ee8000c1e9900 */
[----:B------:R-:W4:Y:S04]  /*1fd0*/  LDG.E.CONSTANT R14, [R10.64+0xb58] ;  /* 0x000b58040a0e7981 */ /* 0x000f28000c1e9900 */
[----:B------:R-:W5:Y:S04]  /*1fe0*/  LDG.E.CONSTANT R16, [R10.64+0x1104] ;  /* 0x001104040a107981 */ /* 0x000f68000c1e9900 */
[----:B0-----:R-:W5:Y:S04]  /*1ff0*/  LDG.E.CONSTANT R18, [R10.64+0x16b0] ;  /* 0x0016b0040a127981 */ /* 0x001f68000c1e9900 */
[----:B------:R-:W5:Y:S04]  /*2000*/  LDG.E.CONSTANT R20, [R10.64+0x1c5c] ;  /* 0x001c5c040a147981 */ /* 0x000f68000c1e9900 */
[----:B------:R-:W5:Y:S04]  /*2010*/  LDG.E.CONSTANT R22, [R10.64+0x2208] ;  /* 0x002208040a167981 */ /* 0x000f68000c1e9900 */
[----:B------:R-:W5:Y:S04]  /*2020*/  LDG.E.CONSTANT R24, [R10.64+0x27b4] ;  /* 0x0027b4040a187981 */ /* 0x000f68000c1e9900 */
[----:B------:R-:W5:Y:S04]  /*2030*/  LDG.E.CONSTANT R26, [R10.64+0x2d60] ;  /* 0x002d60040a1a7981 */ /* 0x000f68000c1e9900 */
[----:B------:R-:W5:Y:S04]  /*2040*/  LDG.E.CONSTANT R28, [R10.64+0x330c] ;  /* 0x00330c040a1c7981 */ /* 0x000f68000c1e9900 */
[----:B------:R-:W5:Y:S04]  /*2050*/  LDG.E.CONSTANT R30, [R10.64+0x38b8] ;  /* 0x0038b8040a1e7981 */ /* 0x000f68000c1e9900 */
[----:B------:R-:W5:Y:S01]  /*2060*/  LDG.E.CONSTANT R32, [R10.64+0x3e64] ;  /* 0x003e64040a207981 */ /* 0x000f62000c1e9900 */
[----:B------:R-:W-:-:S03]  /*2070*/  IMAD R13, R4, 0x33, R7 ;  /* 0x00000033040d7824 */ /* 0x000fc600078e0207 */
[----:B--2---:R0:W-:Y:S04]  /*2080*/  STS [R3.X4+0x28a4], R8 ;  /* 0x0028a40803007388 */ /* 0x0041e80000004800 */
[----:B---3--:R-:W-:Y:S04]  /*2090*/  STS [R3.X4+0x2a88], R12 ;  /* 0x002a880c03007388 */ /* 0x008fe80000004800 */
[----:B----4-:R-:W-:Y:S01]  /*20a0*/  STS [R3.X4+0x2c6c], R14 ;  /* 0x002c6c0e03007388 */ /* 0x010fe20000004800 */
[----:B0-----:R-:W-:-:S03]  /*20b0*/  SHF.L.U32 R8, R13, 0x2, RZ ;  /* 0x000000020d087819 */ /* 0x001fc600000006ff */
[----:B-----5:R-:W-:Y:S04]  /*20c0*/  STS [R3.X4+0x2e50], R16 ;  /* 0x002e501003007388 */ /* 0x020fe80000004800 */
[----:B------:R-:W-:Y:S04]  /*20d0*/  STS [R3.X4+0x3034], R18 ;  /* 0x0030341203007388 */ /* 0x000fe80000004800 */
[----:B------:R-:W-:Y:S04]  /*20e0*/  STS [R3.X4+0x3218], R20 ;  /* 0x0032181403007388 */ /* 0x000fe80000004800 */
[----:B------:R-:W-:Y:S04]  /*20f0*/  STS [R3.X4+0x33fc], R22 ;  /* 0x0033fc1603007388 */ /* 0x000fe80000004800 */
[----:B------:R-:W-:Y:S04]  /*2100*/  STS [R3.X4+0x35e0], R24 ;  /* 0x0035e01803007388 */ /* 0x000fe80000004800 */
[----:B------:R-:W-:Y:S04]  /*2110*/  STS [R3.X4+0x37c4], R26 ;  /* 0x0037c41a03007388 */ /* 0x000fe80000004800 */
[----:B------:R-:W-:Y:S04]  /*2120*/  STS [R3.X4+0x39a8], R28 ;  /* 0x0039a81c03007388 */ /* 0x000fe80000004800 */
[----:B------:R-:W-:Y:S04]  /*2130*/  STS [R3.X4+0x3b8c], R30 ;  /* 0x003b8c1e03007388 */ /* 0x000fe80000004800 */
[----:B------:R-:W-:Y:S04]  /*2140*/  STS [R3.X4+0x3d70], R32 ;  /* 0x003d702003007388 */ /* 0x000fe80000004800 */
[----:B------:R-:W-:Y:S06]  /*2150*/  BAR.SYNC 0x0 ;  /* 0x0000000000007b1d */ /* 0x000fec0000000000 */
[----:B------:R-:W-:Y:S04]  /*2160*/  LDS.128 R36, [R8.X4] ;  /* 0x0000000008247984 */ /* 0x000fe80000004c00 */
[----:B------:R-:W0:Y:S04]  /*2170*/  LDS.128 R68, [0x33f0] ;  /* 0x0033f000ff447984 */ /* 0x000e280000000c00 */
[----:B------:R-:W1:Y:S04]  /*2180*/  LDS.128 R16, [0x3400] ;  /* 0x00340000ff107984 */ /* 0x000e680000000c00 */
[----:B------:R-:W-:Y:S04]  /*2190*/  LDS.128 R12, [R8.X4+0x10] ;  /* 0x00001000080c7984 */ /* 0x000fe80000004c00 */
[----:B------:R-:W2:Y:S04]  /*21a0*/  LDS.128 R48, [0x3210] ;  /* 0x00321000ff307984 */ /* 0x000ea80000000c00 */
[----:B------:R-:W3:Y:S04]  /*21b0*/  LDS.128 R60, [0x2a80] ;  /* 0x002a8000ff3c7984 */ /* 0x000ee80000000c00 */
[----:B------:R-:W4:Y:S04]  /*21c0*/  LDS.128 R28, [0x3220] ;  /* 0x00322000ff1c7984 */ /* 0x000f280000000c00 */
[----:B------:R-:W5:Y:S04]  /*21d0*/  LDS.128 R24, [0x2a90] ;  /* 0x002a9000ff187984 */ /* 0x000f680000000c00 */
[----:B------:R-:W5:Y:S04]  /*21e0*/  LDS.128 R64, [0x39a0] ;  /* 0x0039a000ff407984 */ /* 0x000f680000000c00 */
[----:B------:R-:W5:Y:S04]  /*21f0*/  LDS.128 R72, [0x2c60] ;  /* 0x002c6000ff487984 */ /* 0x000f680000000c00 */
[----:B------:R-:W5:Y:S01]  /*2200*/  LDS.128 R44, [0x3b80] ;  /* 0x003b8000ff2c7984 */ /* 0x000f620000000c00 */
[----:B0-----:R-:W-:-:S03]  /*2210*/  FFMA R71, R36, R71, RZ ;  /* 0x0000004724477223 */ /* 0x001fc600000000ff */
[----:B------:R-:W0:Y:S01]  /*2220*/  LDS.128 R32, [0x39b0] ;  /* 0x0039b000ff207984 */ /* 0x000e220000000c00 */
[----:B-1----:R-:W-:-:S03]  /*2230*/  FFMA R16, R16, R37, R71 ;  /* 0x0000002510107223 */ /* 0x002fc60000000047 */
[----:B------:R-:W1:Y:S01]  /*2240*/  LDS.128 R40, [0x2c70] ;  /* 0x002c7000ff287984 */ /* 0x000e620000000c00 */
[----:B------:R-:W-:-:S03]  /*2250*/  FFMA R16, R38, R17, R16 ;  /* 0x0000001126107223 */ /* 0x000fc60000000010 */
[----:B------:R-:W1:Y:S01]  /*2260*/  LDS.128 R20, [0x3b90] ;  /* 0x003b9000ff147984 */ /* 0x000e620000000c00 */
[----:B------:R-:W-:-:S03]  /*2270*/  FFMA R10, R39, R18, R16 ;  /* 0x00000012270a7223 */ /* 0x000fc60000000010 */
[----:B------:R-:W1:Y:S01]  /*2280*/  LDS.128 R80, [0x2e50] ;  /* 0x002e5000ff507984 */ /* 0x000e620000000c00 */
[----:B--2---:R-:W-:Y:S02]  /*2290*/  FFMA R50, R36, R50, RZ ;  /* 0x0000003224327223 */ /* 0x004fe400000000ff */
[----:B------:R-:W-:Y:S01]  /*22a0*/  FFMA R10, R12, R19, R10 ;  /* 0x000000130c0a7223 */ /* 0x000fe2000000000a */
[----:B------:R-:W-:Y:S01]  /*22b0*/  LDS.128 R56, [0x3030] ;  /* 0x00303000ff387984 */ /* 0x000fe20000000c00 */
[----:B---3--:R-:W-:Y:S02]  /*22c0*/  FFMA R62, R36, R62, RZ ;  /* 0x0000003e243e7223 */ /* 0x008fe400000000ff */
[C---:B------:R-:W-:Y:S01]  /*22d0*/  FFMA R51, R37.reuse, R51, R50 ;  /* 0x0000003325337223 */ /* 0x040fe20000000032 */
[----:B------:R-:W2:Y:S01]  /*22e0*/  LDS.128 R16, [0x28a0] ;  /* 0x0028a000ff107984 */ /* 0x000ea20000000c00 */
[----:B------:R-:W-:Y:S02]  /*22f0*/  FFMA R63, R37, R63, R62 ;  /* 0x0000003f253f7223 */ /* 0x000fe4000000003e */
[-C--:B----4-:R-:W-:Y:S01]  /*2300*/  FFMA R28, R28, R38.reuse, R51 ;  /* 0x000000261c1c7223 */ /* 0x090fe20000000033 */
[----:B------:R-:W3:Y:S01]  /*2310*/  LDS.128 R52, [0x37c0] ;  /* 0x0037c000ff347984 */ /* 0x000ee20000000c00 */
[----:B-----5:R-:W-:-:S02]  /*2320*/  FFMA R24, R24, R38, R63 ;  /* 0x0000002618187223 */ /* 0x020fc4000000003f */
[C---:B------:R-:W-:Y:S01]  /*2330*/  FFMA R66, R36.reuse, R66, RZ ;  /* 0x0000004224427223 */ /* 0x040fe200000000ff */
[----:B------:R-:W4:Y:S01]  /*2340*/  LDS.128 R84, [0x35e0] ;  /* 0x0035e000ff547984 */ /* 0x000f220000000c00 */
[C---:B------:R-:W-:Y:S02]  /*2350*/  FFMA R29, R39.reuse, R29, R28 ;  /* 0x0000001d271d7223 */ /* 0x040fe4000000001c */
[----:B------:R-:W-:Y:S01]  /*2360*/  FFMA R25, R39, R25, R24 ;  /* 0x0000001927197223 */ /* 0x000fe20000000018 */
[----:B------:R-:W5:Y:S01]  /*2370*/  LDS.128 R76, [0x3d70] ;  /* 0x003d7000ff4c7984 */ /* 0x000f620000000c00 */
[----:B------:R-:W-:Y:S02]  /*2380*/  FFMA R67, R37, R67, R66 ;  /* 0x0000004325437223 */ /* 0x000fe40000000042 */
[----:B------:R-:W-:Y:S01]  /*2390*/  FFMA R75, R36, R75, RZ ;  /* 0x0000004b244b7223 */ /* 0x000fe200000000ff */
[----:B------:R-:W-:Y:S01]  /*23a0*/  LDS.128 R88, [0x3de0] ;  /* 0x003de000ff587984 */ /* 0x000fe20000000c00 */
[----:B------:R-:W-:-:S02]  /*23b0*/  FFMA R30, R12, R30, R29 ;  /* 0x0000001e0c1e7223 */ /* 0x000fc4000000001d */
[----:B------:R-:W-:Y:S01]  /*23c0*/  FFMA R47, R36, R47, RZ ;  /* 0x0000002f242f7223 */ /* 0x000fe200000000ff */
[----:B------:R-:W-:Y:S01]  /*23d0*/  LDS.128 R92, [0x32e0] ;  /* 0x0032e000ff5c7984 */ /* 0x000fe20000000c00 */
[----:B------:R-:W-:Y:S02]  /*23e0*/  FFMA R26, R12, R26, R25 ;  /* 0x0000001a0c1a7223 */ /* 0x000fe40000000019 */
[----:B0-----:R-:W-:Y:S02]  /*23f0*/  FFMA R32, R32, R38, R67 ;  /* 0x0000002620207223 */ /* 0x001fe40000000043 */
[----:B-1----:R-:W-:Y:S02]  /*2400*/  FFMA R40, R40, R37, R75 ;  /* 0x0000002528287223 */ /* 0x002fe4000000004b */
[----:B------:R-:W-:Y:S02]  /*2410*/  FFMA R33, R39, R33, R32 ;  /* 0x0000002127217223 */ /* 0x000fe40000000020 */
[----:B------:R-:W-:-:S02]  /*2420*/  FFMA R20, R20, R37, R47 ;  /* 0x0000002514147223 */ /* 0x000fc4000000002f */
[----:B------:R-:W-:Y:S02]  /*2430*/  FFMA R11, R31, R13, R30 ;  /* 0x0000000d1f0b7223 */ /* 0x000fe4000000001e */
[----:B------:R-:W-:Y:S01]  /*2440*/  FFMA R40, R38, R41, R40 ;  /* 0x0000002926287223 */ /* 0x000fe20000000028 */
[----:B------:R-:W0:Y:S01]  /*2450*/  LDS.128 R28, [0x3040] ;  /* 0x00304000ff1c7984 */ /* 0x000e220000000c00 */
[----:B------:R-:W-:Y:S02]  /*2460*/  FFMA R47, R27, R13, R26 ;  /* 0x0000000d1b2f7223 */ /* 0x000fe4000000001a */
[----:B------:R-:W-:Y:S01]  /*2470*/  FFMA R40, R39, R42, R40 ;  /* 0x0000002a27287223 */ /* 0x000fe20000000028 */
[----:B------:R-:W1:Y:S01]  /*2480*/  LDS.128 R24, [0x28b0] ;  /* 0x0028b000ff187984 */ /* 0x000e620000000c00 */
[----:B------:R-:W-:Y:S02]  /*2490*/  FFMA R80, R36, R80, RZ ;  /* 0x0000005024507223 */ /* 0x000fe400000000ff */
[----:B--2---:R-:W-:-:S02]  /*24a0*/  FFMA R17, R17, R36, RZ ;  /* 0x0000002411117223 */ /* 0x004fc400000000ff */
[----:B------:R-:W-:Y:S02]  /*24b0*/  FFMA R50, R12, R43, R40 ;  /* 0x0000002b0c327223 */ /* 0x000fe40000000028 */
[----:B------:R-:W-:Y:S01]  /*24c0*/  FFMA R17, R18, R37, R17 ;  /* 0x0000002512117223 */ /* 0x000fe20000000011 */
[----:B------:R-:W-:Y:S01]  /*24d0*/  LDS.128 R40, [0x37d0] ;  /* 0x0037d000ff287984 */ /* 0x000fe20000000c00 */
[----:B------:R-:W-:Y:S02]  /*24e0*/  FFMA R57, R36, R57, RZ ;  /* 0x0000003924397223 */ /* 0x000fe400000000ff */
[----:B------:R-:W-:Y:S02]  /*24f0*/  FFMA R32, R19, R38, R17 ;  /* 0x0000002613207223 */ /* 0x000fe40000000011 */
[----:B------:R-:W2:Y:S01]  /*2500*/  LDS.128 R16, [0x2e60] ;  /* 0x002e6000ff107984 */ /* 0x000ea20000000c00 */
[----:B------:R-:W-:Y:S02]  /*2510*/  FFMA R81, R37, R81, R80 ;  /* 0x0000005125517223 */ /* 0x000fe40000000050 */
[----:B------:R-:W-:-:S02]  /*2520*/  FFMA R20, R38, R21, R20 ;  /* 0x0000001526147223 */ /* 0x000fc40000000014 */
[----:B---3--:R-:W-:Y:S02]  /*2530*/  FFMA R53, R36, R53, RZ ;  /* 0x0000003524357223 */ /* 0x008fe400000000ff */
[----:B------:R-:W-:Y:S02]  /*2540*/  FFMA R57, R37, R58, R57 ;  /* 0x0000003a25397223 */ /* 0x000fe40000000039 */
[----:B------:R-:W-:Y:S02]  /*2550*/  FFMA R82, R38, R82, R81 ;  /* 0x0000005226527223 */ /* 0x000fe40000000051 */
[----:B------:R-:W-:Y:S02]  /*2560*/  FFMA R22, R39, R22, R20 ;  /* 0x0000001627167223 */ /* 0x000fe40000000014 */
[----:B------:R-:W-:Y:S02]  /*2570*/  FFMA R34, R12, R34, R33 ;  /* 0x000000220c227223 */ /* 0x000fe40000000021 */
[----:B------:R-:W-:-:S02]  /*2580*/  FFMA R53, R37, R54, R53 ;  /* 0x0000003625357223 */ /* 0x000fc40000000035 */
[----:B------:R-:W-:Y:S02]  /*2590*/  FFMA R57, R38, R59, R57 ;  /* 0x0000003b26397223 */ /* 0x000fe40000000039 */
[----:B------:R-:W-:Y:S02]  /*25a0*/  FFMA R83, R39, R83, R82 ;  /* 0x0000005327537223 */ /* 0x000fe40000000052 */
[C---:B----4-:R-:W-:Y:S02]  /*25b0*/  FFMA R84, R36.reuse, R84, RZ ;  /* 0x0000005424547223 */ /* 0x050fe400000000ff */
[----:B-----5:R-:W-:Y:S02]  /*25c0*/  FFMA R76, R36, R76, RZ ;  /* 0x0000004c244c7223 */ /* 0x020fe400000000ff */
[----:B------:R-:W-:Y:S02]  /*25d0*/  FFMA R51, R12, R23, R22 ;  /* 0x000000170c337223 */ /* 0x000fe40000000016 */
[----:B------:R-:W-:Y:S01]  /*25e0*/  FFMA R53, R38, R55, R53 ;  /* 0x0000003726357223 */ /* 0x000fe20000000035 */
[----:B------:R-:W3:Y:S01]  /*25f0*/  LDS.128 R20, [0x35f0] ;  /* 0x0035f000ff147984 */ /* 0x000ee20000000c00 */
[----:B0-----:R-:W-:-:S02]  /*2600*/  FFMA R28, R28, R39, R57 ;  /* 0x000000271c1c7223 */ /* 0x001fc40000000039 */
[----:B-1----:R-:W-:Y:S02]  /*2610*/  FFMA R24, R24, R39, R32 ;  /* 0x0000002718187223 */ /* 0x002fe40000000020 */
[----:B------:R-:W-:Y:S02]  /*2620*/  FFMA R55, R35, R13, R34 ;  /* 0x0000000d23377223 */ /* 0x000fe40000000022 */
[C---:B------:R-:W-:Y:S01]  /*2630*/  FFMA R85, R37.reuse, R85, R84 ;  /* 0x0000005525557223 */ /* 0x040fe20000000054 */
[----:B------:R-:W0:Y:S01]  /*2640*/  LDS.128 R32, [0x2c80] ;  /* 0x002c8000ff207984 */ /* 0x000e220000000c00 */
[----:B------:R-:W-:Y:S02]  /*2650*/  FFMA R77, R37, R77, R76 ;  /* 0x0000004d254d7223 */ /* 0x000fe4000000004c */
[C---:B------:R-:W-:Y:S02]  /*2660*/  FFMA R28, R12.reuse, R29, R28 ;  /* 0x0000001d0c1c7223 */ /* 0x040fe4000000001c */
[----:B--2---:R-:W-:-:S02]  /*2670*/  FFMA R16, R12, R16, R83 ;  /* 0x000000100c107223 */ /* 0x004fc40000000053 */
[C---:B------:R-:W-:Y:S01]  /*2680*/  FFMA R86, R38.reuse, R86, R85 ;  /* 0x0000005626567223 */ /* 0x040fe20000000055 */
[----:B------:R-:W1:Y:S01]  /*2690*/  LDS.128 R80, [0x2aa0] ;  /* 0x002aa000ff507984 */ /* 0x000e620000000c00 */
[----:B------:R-:W-:Y:S02]  /*26a0*/  FFMA R17, R13, R17, R16 ;  /* 0x000000110d117223 */ /* 0x000fe40000000010 */
[----:B------:R-:W-:Y:S02]  /*26b0*/  FFMA R78, R38, R78, R77 ;  /* 0x0000004e264e7223 */ /* 0x000fe4000000004d */
[----:B------:R-:W-:Y:S02]  /*26c0*/  FFMA R28, R30, R13, R28 ;  /* 0x0000000d1e1c7223 */ /* 0x000fe4000000001c */
[----:B------:R-:W-:Y:S02]  /*26d0*/  FFMA R18, R14, R18, R17 ;  /* 0x000000120e127223 */ /* 0x000fe40000000011 */
[----:B------:R-:W-:-:S02]  /*26e0*/  FFMA R87, R39, R87, R86 ;  /* 0x0000005727577223 */ /* 0x000fc40000000056 */
[----:B------:R-:W-:Y:S02]  /*26f0*/  FFMA R40, R40, R39, R53 ;  /* 0x0000002728287223 */ /* 0x000fe40000000035 */
[----:B------:R-:W-:Y:S02]  /*2700*/  FFMA R79, R39, R79, R78 ;  /* 0x0000004f274f7223 */ /* 0x000fe4000000004e */
[----:B------:R-:W2:Y:S01]  /*2710*/  LDS.128 R36, [0x3d80] ;  /* 0x003d8000ff247984 */ /* 0x000ea20000000c00 */
[----:B------:R-:W-:Y:S02]  /*2720*/  FFMA R53, R31, R14, R28 ;  /* 0x0000000e1f357223 */ /* 0x000fe4000000001c */
[----:B------:R-:W-:Y:S01]  /*2730*/  FFMA R57, R15, R19, R18 ;  /* 0x000000130f397223 */ /* 0x000fe20000000012 */
[----:B------:R-:W4:Y:S01]  /*2740*/  LDS.128 R28, [0x3ba0] ;  /* 0x003ba000ff1c7984 */ /* 0x000f220000000c00 */
[C---:B------:R-:W-:Y:S02]  /*2750*/  FFMA R24, R12.reuse, R25, R24 ;  /* 0x000000190c187223 */ /* 0x040fe40000000018 */
[----:B------:R-:W-:Y:S01]  /*2760*/  FFMA R40, R12, R41, R40 ;  /* 0x000000290c287223 */ /* 0x000fe20000000028 */
[----:B------:R-:W5:Y:S01]  /*2770*/  LDS.128 R16, [R8.X4+0x20] ;  /* 0x0000200008107984 */ /* 0x000f620000004c00 */
[----:B------:R-:W-:-:S02]  /*2780*/  FFMA R24, R26, R13, R24 ;  /* 0x0000000d1a187223 */ /* 0x000fc40000000018 */
[----:B---3--:R-:W-:Y:S02]  /*2790*/  FFMA R20, R12, R20, R87 ;  /* 0x000000140c147223 */ /* 0x008fe40000000057 */
[----:B------:R-:W-:Y:S01]  /*27a0*/  FFMA R54, R27, R14, R24 ;  /* 0x0000000e1b367223 */ /* 0x000fe20000000018 */
[----:B------:R-:W-:Y:S01]  /*27b0*/  LDS.128 R84, [0x3db0] ;  /* 0x003db000ff547984 */ /* 0x000fe20000000c00 */
[----:B------:R-:W-:Y:S02]  /*27c0*/  FFMA R21, R13, R21, R20 ;  /* 0x000000150d157223 */ /* 0x000fe40000000014 */
[----:B0-----:R-:W-:Y:S01]  /*27d0*/  FFMA R32, R32, R13, R50 ;  /* 0x0000000d20207223 */ /* 0x001fe20000000032 */
[----:B------:R-:W0:Y:S01]  /*27e0*/  LDS.128 R24, [0x3410] ;  /* 0x00341000ff187984 */ /* 0x000e220000000c00 */
[C---:B------:R-:W-:Y:S02]  /*27f0*/  FFMA R22, R14.reuse, R22, R21 ;  /* 0x000000160e167223 */ /* 0x040fe40000000015 */
[----:B------:R-:W-:-:S02]  /*2800*/  FFMA R32, R14, R33, R32 ;  /* 0x000000210e207223 */ /* 0x000fc40000000020 */
[----:B------:R-:W-:Y:S02]  /*2810*/  FFMA R40, R42, R13, R40 ;  /* 0x0000000d2a287223 */ /* 0x000fe40000000028 */
[C---:B------:R-:W-:Y:S02]  /*2820*/  FFMA R34, R15.reuse, R34, R32 ;  /* 0x000000220f227223 */ /* 0x040fe40000000020 */
[----:B------:R-:W-:Y:S02]  /*2830*/  FFMA R59, R15, R23, R22 ;  /* 0x000000170f3b7223 */ /* 0x000fe40000000016 */
[----:B------:R-:W3:Y:S01]  /*2840*/  LDS.128 R20, [0x3230] ;  /* 0x00323000ff147984 */ /* 0x000ee20000000c00 */
[-C--:B------:R-:W-:Y:S02]  /*2850*/  FFMA R50, R43, R14.reuse, R40 ;  /* 0x0000000e2b327223 */ /* 0x080fe40000000028 */
[----:B-1----:R-:W-:Y:S01]  /*2860*/  FFMA R80, R80, R14, R47 ;  /* 0x0000000e50507223 */ /* 0x002fe2000000002f */
[----:B------:R-:W1:Y:S03]  /*2870*/  LDS.128 R40, [0x39c0] ;  /* 0x0039c000ff287984 */ /* 0x000e660000000c00 */
[----:B------:R-:W-:-:S02]  /*2880*/  FFMA R81, R15, R81, R80 ;  /* 0x000000510f517223 */ /* 0x000fc40000000050 */
[----:B--2---:R-:W-:Y:S02]  /*2890*/  FFMA R36, R12, R36, R79 ;  /* 0x000000240c247223 */ /* 0x004fe4000000004f */
[----:B------:R-:W2:Y:S01]  /*28a0*/  LDS.128 R76, [0x28c0] ;  /* 0x0028c000ff4c7984 */ /* 0x000ea20000000c00 */
[----:B----4-:R-:W-:Y:S02]  /*28b0*/  FFMA R28, R28, R13, R51 ;  /* 0x0000000d1c1c7223 */ /* 0x010fe40000000033 */
[----:B------:R-:W-:Y:S02]  /*28c0*/  FFMA R37, R13, R37, R36 ;  /* 0x000000250d257223 */ /* 0x000fe40000000024 */
[----:B-----5:R-:W-:Y:S02]  /*28d0*/  FFMA R62, R16, R35, R34 ;  /* 0x00000023103e7223 */ /* 0x020fe40000000022 */
[----:B------:R-:W4:Y:S01]  /*28e0*/  LDS.128 R32, [0x3050] ;  /* 0x00305000ff207984 */ /* 0x000f220000000c00 */
[----:B------:R-:W-:-:S02]  /*28f0*/  FFMA R28, R14, R29, R28 ;  /* 0x0000001d0e1c7223 */ /* 0x000fc4000000001c */
[----:B------:R-:W-:Y:S02]  /*2900*/  FFMA R38, R14, R38, R37 ;  /* 0x000000260e267223 */ /* 0x000fe40000000025 */
[C---:B------:R-:W-:Y:S02]  /*2910*/  FFMA R28, R15.reuse, R30, R28 ;  /* 0x0000001e0f1c7223 */ /* 0x040fe4000000001c */
[----:B------:R-:W-:Y:S02]  /*2920*/  FFMA R47, R15, R39, R38 ;  /* 0x000000270f2f7223 */ /* 0x000fe40000000026 */
[----:B------:R-:W5:Y:S01]  /*2930*/  LDS.128 R36, [0x37e0] ;  /* 0x0037e000ff247984 */ /* 0x000f620000000c00 */
[----:B0-----:R-:W-:Y:S02]  /*2940*/  FFMA R10, R24, R13, R10 ;  /* 0x0000000d180a7223 */ /* 0x001fe4000000000a */
[----:B------:R-:W-:Y:S02]  /*2950*/  FFMA R66, R16, R31, R28 ;  /* 0x0000001f10427223 */ /* 0x000fe4000000001c */
[----:B------:R-:W0:Y:S01]  /*2960*/  LDS.128 R28, [0x2e70] ;  /* 0x002e7000ff1c7984 */ /* 0x000e220000000c00 */
[----:B------:R-:W-:-:S02]  /*2970*/  FFMA R10, R14, R25, R10 ;  /* 0x000000190e0a7223 */ /* 0x000fc4000000000a */
[----:B------:R-:W-:Y:S02]  /*2980*/  FFMA R82, R16, R82, R81 ;  /* 0x0000005210527223 */ /* 0x000fe40000000051 */
[C---:B------:R-:W-:Y:S02]  /*2990*/  FFMA R10, R15.reuse, R26, R10 ;  /* 0x0000001a0f0a7223 */ /* 0x040fe4000000000a */
[-C--:B---3--:R-:W-:Y:S02]  /*29a0*/  FFMA R20, R20, R14.reuse, R11 ;  /* 0x0000000e14147223 */ /* 0x088fe4000000000b */
[----:B------:R-:W-:Y:S02]  /*29b0*/  FFMA R58, R16, R27, R10 ;  /* 0x0000001b103a7223 */ /* 0x000fe4000000000a */
[----:B------:R-:W3:Y:S01]  /*29c0*/  LDS R10, [R8.X4+0xcc] ;  /* 0x0000cc00080a7984 */ /* 0x000ee20000004800 */
[----:B-1----:R-:W-:Y:S02]  /*29d0*/  FFMA R40, R40, R14, R55 ;  /* 0x0000000e28287223 */ /* 0x002fe40000000037 */
[C---:B------:R-:W-:Y:S01]  /*29e0*/  FFMA R21, R15.reuse, R21, R20 ;  /* 0x000000150f157223 */ /* 0x040fe20000000014 */
[----:B------:R-:W1:Y:S01]  /*29f0*/  LDS.128 R24, [0x3600] ;  /* 0x00360000ff187984 */ /* 0x000e620000000c00 */
[----:B------:R-:W-:-:S02]  /*2a00*/  FFMA R41, R15, R41, R40 ;  /* 0x000000290f297223 */ /* 0x000fc40000000028 */
[----:B------:R-:W-:Y:S02]  /*2a10*/  FFMA R22, R16, R22, R21 ;  /* 0x0000001610167223 */ /* 0x000fe40000000015 */
[----:B--2---:R-:W-:Y:S02]  /*2a20*/  FFMA R54, R76, R15, R54 ;  /* 0x0000000f4c367223 */ /* 0x004fe40000000036 */
[----:B------:R-:W-:Y:S02]  /*2a30*/  FFMA R42, R16, R42, R41 ;  /* 0x0000002a102a7223 */ /* 0x000fe40000000029 */
[----:B------:R-:W-:Y:S02]  /*2a40*/  FFMA R63, R23, R17, R22 ;  /* 0x00000011173f7223 */ /* 0x000fe40000000016 */
[----:B----4-:R-:W-:Y:S01]  /*2a50*/  FFMA R32, R32, R15, R53 ;  /* 0x0000000f20207223 */ /* 0x010fe20000000035 */
[----:B------:R-:W2:Y:S01]  /*2a60*/  LDS.128 R20, [0x3d90] ;  /* 0x003d9000ff147984 */ /* 0x000ea20000000c00 */
[----:B------:R-:W-:-:S02]  /*2a70*/  FFMA R54, R16, R77, R54 ;  /* 0x0000004d10367223 */ /* 0x000fc40000000036 */
[----:B------:R-:W-:Y:S02]  /*2a80*/  FFMA R32, R16, R33, R32 ;  /* 0x0000002110207223 */ /* 0x000fe40000000020 */
[-C--:B------:R-:W-:Y:S02]  /*2a90*/  FFMA R53, R43, R17.reuse, R42 ;  /* 0x000000112b357223 */ /* 0x080fe4000000002a */
[----:B------:R-:W-:Y:S01]  /*2aa0*/  FFMA R32, R34, R17, R32 ;  /* 0x0000001122207223 */ /* 0x000fe20000000020 */
[----:B------:R-:W4:Y:S01]  /*2ab0*/  LDS.128 R40, [0x3420] ;  /* 0x00342000ff287984 */ /* 0x000f220000000c00 */
[----:B-----5:R-:W-:Y:S02]  /*2ac0*/  FFMA R36, R36, R15, R50 ;  /* 0x0000000f24247223 */ /* 0x020fe40000000032 */
[----:B------:R-:W-:Y:S01]  /*2ad0*/  FFMA R51, R35, R18, R32 ;  /* 0x0000001223337223 */ /* 0x000fe20000000020 */
[----:B------:R-:W5:Y:S01]  /*2ae0*/  LDS.128 R12, [0x2c90] ;  /* 0x002c9000ff0c7984 */ /* 0x000f620000000c00 */
[----:B0-----:R-:W-:-:S02]  /*2af0*/  FFMA R28, R16, R28, R57 ;  /* 0x0000001c101c7223 */ /* 0x001fc40000000039 */
[----:B------:R-:W-:Y:S01]  /*2b00*/  FFMA R36, R16, R37, R36 ;  /* 0x0000002510247223 */ /* 0x000fe20000000024 */
[----:B------:R-:W0:Y:S01]  /*2b10*/  LDS.128 R32, [0x2ab0] ;  /* 0x002ab000ff207984 */ /* 0x000e220000000c00 */
[----:B------:R-:W-:Y:S02]  /*2b20*/  FFMA R29, R17, R29, R28 ;  /* 0x0000001d111d7223 */ /* 0x000fe4000000001c */
[-C--:B------:R-:W-:Y:S02]  /*2b30*/  FFMA R11, R78, R17.reuse, R54 ;  /* 0x000000114e0b7223 */ /* 0x080fe40000000036 */
[-C--:B------:R-:W-:Y:S02]  /*2b40*/  FFMA R36, R38, R17.reuse, R36 ;  /* 0x0000001126247223 */ /* 0x080fe40000000024 */
[----:B------:R-:W-:Y:S02]  /*2b50*/  FFMA R29, R18, R30, R29 ;  /* 0x0000001e121d7223 */ /* 0x000fe4000000001d */
[----:B------:R-:W-:-:S02]  /*2b60*/  FFMA R19, R83, R17, R82 ;  /* 0x0000001153137223 */ /* 0x000fc40000000052 */
[-C--:B------:R-:W-:Y:S01]  /*2b70*/  FFMA R11, R79, R18.reuse, R11 ;  /* 0x000000124f0b7223 */ /* 0x080fe2000000000b */
[----:B------:R-:W0:Y:S01]  /*2b80*/  LDS.128 R80, [0x3bb0] ;  /* 0x003bb000ff507984 */ /* 0x000e220000000c00 */
[----:B------:R-:W-:Y:S02]  /*2b90*/  FFMA R57, R39, R18, R36 ;  /* 0x0000001227397223 */ /* 0x000fe40000000024 */
[----:B---3--:R-:W-:Y:S01]  /*2ba0*/  FFMA R55, R10, R31, R29 ;  /* 0x0000001f0a377223 */ /* 0x008fe2000000001d */
[----:B------:R-:W3:Y:S01]  /*2bb0*/  LDS.128 R76, [R8.X4+0xd0] ;  /* 0x0000d000084c7984 */ /* 0x000ee20000004c00 */
[----:B-1----:R-:W-:-:S03]  /*2bc0*/  FFMA R24, R16, R24, R59 ;  /* 0x0000001810187223 */ /* 0x002fc6000000003b */
[----:B------:R-:W1:Y:S01]  /*2bd0*/  LDS.128 R36, [0x3240] ;  /* 0x00324000ff247984 */ /* 0x000e620000000c00 */
[----:B------:R-:W-:-:S03]  /*2be0*/  FFMA R25, R17, R25, R24 ;  /* 0x0000001911197223 */ /* 0x000fc60000000018 */
[----:B------:R-:W1:Y:S01]  /*2bf0*/  LDS.128 R28, [0x39d0] ;  /* 0x0039d000ff1c7984 */ /* 0x000e620000000c00 */
[----:B------:R-:W-:Y:S02]  /*2c00*/  FFMA R25, R18, R26, R25 ;  /* 0x0000001a12197223 */ /* 0x000fe40000000019 */
[----:B--2---:R-:W-:Y:S02]  /*2c10*/  FFMA R20, R16, R20, R47 ;  /* 0x0000001410147223 */ /* 0x004fe4000000002f */
[----:B------:R-:W-:Y:S02]  /*2c20*/  FFMA R47, R10, R27, R25 ;  /* 0x0000001b0a2f7223 */ /* 0x000fe40000000019 */
[----:B------:R-:W2:Y:S01]  /*2c30*/  LDS.128 R24, [0x28d0] ;  /* 0x0028d000ff187984 */ /* 0x000ea20000000c00 */
[----:B----4-:R-:W-:Y:S02]  /*2c40*/  FFMA R40, R40, R17, R58 ;  /* 0x0000001128287223 */ /* 0x010fe4000000003a */
[----:B------:R-:W-:-:S02]  /*2c50*/  FFMA R21, R17, R21, R20 ;  /* 0x0000001511157223 */ /* 0x000fc40000000014 */
[----:B-----5:R-:W-:Y:S02]  /*2c60*/  FFMA R12, R12, R17, R62 ;  /* 0x000000110c0c7223 */ /* 0x020fe4000000003e */
[C---:B------:R-:W-:Y:S02]  /*2c70*/  FFMA R41, R18.reuse, R41, R40 ;  /* 0x0000002912297223 */ /* 0x040fe40000000028 */
[----:B------:R-:W-:Y:S02]  /*2c80*/  FFMA R13, R18, R13, R12 ;  /* 0x0000000d120d7223 */ /* 0x000fe4000000000c */
[----:B0-----:R-:W-:Y:S02]  /*2c90*/  FFMA R19, R32, R18, R19 ;  /* 0x0000001220137223 */ /* 0x001fe40000000013 */
[C---:B------:R-:W-:Y:S02]  /*2ca0*/  FFMA R13, R10.reuse, R14, R13 ;  /* 0x0000000e0a0d7223 */ /* 0x040fe4000000000d */
[----:B------:R-:W-:-:S02]  /*2cb0*/  FFMA R19, R10, R33, R19 ;  /* 0x000000210a137223 */ /* 0x000fc40000000013 */
[----:B------:R-:W-:Y:S02]  /*2cc0*/  FFMA R21, R18, R22, R21 ;  /* 0x0000001612157223 */ /* 0x000fe40000000015 */
[----:B------:R-:W-:Y:S02]  /*2cd0*/  FFMA R42, R10, R42, R41 ;  /* 0x0000002a0a2a7223 */ /* 0x000fe40000000029 */
[----:B------:R-:W-:Y:S02]  /*2ce0*/  FFMA R66, R80, R17, R66 ;  /* 0x0000001150427223 */ /* 0x000fe40000000042 */
[----:B------:R-:W-:Y:S02]  /*2cf0*/  FFMA R33, R10, R23, R21 ;  /* 0x000000170a217223 */ /* 0x000fe40000000015 */
[C---:B---3--:R-:W-:Y:S01]  /*2d00*/  FFMA R40, R76.reuse, R34, R19 ;  /* 0x000000224c287223 */ /* 0x048fe20000000013 */
[----:B------:R-:W0:Y:S01]  /*2d10*/  LDS.128 R20, [0x2e80] ;  /* 0x002e8000ff147984 */ /* 0x000e220000000c00 */
[----:B------:R-:W-:-:S02]  /*2d20*/  FFMA R34, R76, R15, R13 ;  /* 0x0000000f4c227223 */ /* 0x000fc4000000000d */
[----:B------:R-:W-:Y:S01]  /*2d30*/  FFMA R81, R18, R81, R66 ;  /* 0x0000005112517223 */ /* 0x000fe20000000042 */
[----:B------:R-:W3:Y:S01]  /*2d40*/  LDS.128 R12, [0x3060] ;  /* 0x00306000ff0c7984 */ /* 0x000ee20000000c00 */
[-C--:B-1----:R-:W-:Y:S02]  /*2d50*/  FFMA R36, R36, R18.reuse, R63 ;  /* 0x0000001224247223 */ /* 0x082fe4000000003f */
[----:B------:R-:W-:Y:S02]  /*2d60*/  FFMA R28, R28, R18, R53 ;  /* 0x000000121c1c7223 */ /* 0x000fe40000000035 */
[----:B------:R-:W1:Y:S01]  /*2d70*/  LDS.128 R16, [0x37f0] ;  /* 0x0037f000ff107984 */ /* 0x000e620000000c00 */
[C---:B------:R-:W-:Y:S02]  /*2d80*/  FFMA R32, R10.reuse, R82, R81 ;  /* 0x000000520a207223 */ /* 0x040fe40000000051 */
[----:B------:R-:W-:Y:S02]  /*2d90*/  FFMA R37, R10, R37, R36 ;  /* 0x000000250a257223 */ /* 0x000fe40000000024 */
[----:B------:R-:W-:-:S02]  /*2da0*/  FFMA R32, R76, R83, R32 ;  /* 0x000000534c207223 */ /* 0x000fc40000000020 */
[----:B------:R-:W4:Y:S01]  /*2db0*/  LDS.128 R80, [0x3610] ;  /* 0x00361000ff507984 */ /* 0x000f220000000c00 */
[----:B--2---:R-:W-:Y:S02]  /*2dc0*/  FFMA R24, R24, R10, R11 ;  /* 0x0000000a18187223 */ /* 0x004fe4000000000b */
[----:B------:R-:W-:Y:S02]  /*2dd0*/  FFMA R29, R10, R29, R28 ;  /* 0x0000001d0a1d7223 */ /* 0x000fe4000000001c */
[C---:B------:R-:W-:Y:S02]  /*2de0*/  FFMA R24, R76.reuse, R25, R24 ;  /* 0x000000194c187223 */ /* 0x040fe40000000018 */
[C---:B------:R-:W-:Y:S02]  /*2df0*/  FFMA R54, R76.reuse, R43, R42 ;  /* 0x0000002b4c367223 */ /* 0x040fe4000000002a */
[----:B------:R-:W-:Y:S02]  /*2e00*/  FFMA R38, R76, R38, R37 ;  /* 0x000000264c267223 */ /* 0x000fe40000000025 */
[----:B------:R-:W-:-:S02]  /*2e10*/  FFMA R11, R35, R77, R40 ;  /* 0x0000004d230b7223 */ /* 0x000fc40000000028 */
[----:B------:R-:W-:Y:S01]  /*2e20*/  FFMA R30, R76, R30, R29 ;  /* 0x0000001e4c1e7223 */ /* 0x000fe2000000001d */
[----:B------:R-:W2:Y:S01]  /*2e30*/  LDS.128 R40, [0x2ca0] ;  /* 0x002ca000ff287984 */ /* 0x000ea20000000c00 */
[-C--:B------:R-:W-:Y:S02]  /*2e40*/  FFMA R24, R26, R77.reuse, R24 ;  /* 0x0000004d1a187223 */ /* 0x080fe40000000018 */
[----:B------:R-:W-:Y:S02]  /*2e50*/  FFMA R53, R39, R77, R38 ;  /* 0x0000004d27357223 */ /* 0x000fe40000000026 */
[----:B------:R-:W5:Y:S01]  /*2e60*/  LDS.128 R36, [0x3430] ;  /* 0x00343000ff247984 */ /* 0x000f620000000c00 */
[----:B0-----:R-:W-:Y:S02]  /*2e70*/  FFMA R20, R76, R20, R55 ;  /* 0x000000144c147223 */ /* 0x001fe40000000037 */
[----:B---3--:R-:W-:Y:S02]  /*2e80*/  FFMA R12, R10, R12, R51 ;  /* 0x0000000c0a0c7223 */ /* 0x008fe40000000033 */
[----:B------:R-:W-:-:S02]  /*2e90*/  FFMA R21, R77, R21, R20 ;  /* 0x000000154d157223 */ /* 0x000fc40000000014 */
[----:B------:R-:W-:Y:S02]  /*2ea0*/  FFMA R12, R76, R13, R12 ;  /* 0x0000000d4c0c7223 */ /* 0x000fe4000000000c */
[----:B-1----:R-:W-:Y:S02]  /*2eb0*/  FFMA R16, R10, R16, R57 ;  /* 0x000000100a107223 */ /* 0x002fe40000000039 */
[-C--:B------:R-:W-:Y:S02]  /*2ec0*/  FFMA R57, R31, R77.reuse, R30 ;  /* 0x0000004d1f397223 */ /* 0x080fe4000000001e */
[----:B------:R-:W-:Y:S01]  /*2ed0*/  FFMA R10, R27, R78, R24 ;  /* 0x0000004e1b0a7223 */ /* 0x000fe20000000018 */
[----:B------:R-:W0:Y:S01]  /*2ee0*/  LDS.128 R28, [0x3bc0] ;  /* 0x003bc000ff1c7984 */ /* 0x000e220000000c00 */
[----:B------:R-:W-:Y:S02]  /*2ef0*/  FFMA R12, R14, R77, R12 ;  /* 0x0000004d0e0c7223 */ /* 0x000fe4000000000c */
[C---:B------:R-:W-:Y:S01]  /*2f00*/  FFMA R16, R76.reuse, R17, R16 ;  /* 0x000000114c107223 */ /* 0x040fe20000000010 */
[----:B------:R-:W1:Y:S01]  /*2f10*/  LDS.128 R24, [0x3da0] ;  /* 0x003da000ff187984 */ /* 0x000e620000000c00 */
[----:B----4-:R-:W-:-:S02]  /*2f20*/  FFMA R80, R76, R80, R47 ;  /* 0x000000504c507223 */ /* 0x010fc4000000002f */
[-C--:B------:R-:W-:Y:S02]  /*2f30*/  FFMA R16, R18, R77.reuse, R16 ;  /* 0x0000004d12107223 */ /* 0x080fe40000000010 */
[-C--:B------:R-:W-:Y:S02]  /*2f40*/  FFMA R47, R15, R78.reuse, R12 ;  /* 0x0000004e0f2f7223 */ /* 0x080fe4000000000c */
[----:B------:R-:W3:Y:S01]  /*2f50*/  LDS.128 R12, [0x2ac0] ;  /* 0x002ac000ff0c7984 */ /* 0x000ee20000000c00 */
[----:B------:R-:W-:Y:S02]  /*2f60*/  FFMA R50, R19, R78, R16 ;  /* 0x0000004e13327223 */ /* 0x000fe40000000010 */
[----:B------:R-:W-:Y:S01]  /*2f70*/  FFMA R22, R78, R22, R21 ;  /* 0x000000164e167223 */ /* 0x000fe20000000015 */
[----:B------:R-:W4:Y:S01]  /*2f80*/  LDS.128 R16, [R8.X4+0xe0] ;  /* 0x0000e00008107984 */ /* 0x000f220000004c00 */
[----:B--2---:R-:W-:Y:S02]  /*2f90*/  FFMA R34, R40, R77, R34 ;  /* 0x0000004d28227223 */ /* 0x004fe40000000022 */
[----:B------:R-:W-:-:S02]  /*2fa0*/  FFMA R51, R79, R23, R22 ;  /* 0x000000174f337223 */ /* 0x000fc40000000016 */
[----:B------:R-:W-:Y:S01]  /*2fb0*/  FFMA R41, R78, R41, R34 ;  /* 0x000000294e297223 */ /* 0x000fe20000000022 */
[----:B------:R-:W2:Y:S01]  /*2fc0*/  LDS.128 R20, [0x3250] ;  /* 0x00325000ff147984 */ /* 0x000ea20000000c00 */
[----:B-----5:R-:W-:Y:S02]  /*2fd0*/  FFMA R36, R36, R77, R54 ;  /* 0x0000004d24247223 */ /* 0x020fe40000000036 */
[----:B------:R-:W-:Y:S02]  /*2fe0*/  FFMA R41, R79, R42, R41 ;  /* 0x0000002a4f297223 */ /* 0x000fe40000000029 */
[----:B------:R-:W-:Y:S02]  /*2ff0*/  FFMA R36, R78, R37, R36 ;  /* 0x000000254e247223 */ /* 0x000fe40000000024 */
[----:B------:R-:W-:Y:S02]  /*3000*/  FFMA R81, R77, R81, R80 ;  /* 0x000000514d517223 */ /* 0x000fe40000000050 */
[----:B------:R-:W-:-:S02]  /*3010*/  FFMA R36, R79, R38, R36 ;  /* 0x000000264f247223 */ /* 0x000fc40000000024 */
[----:B------:R-:W-:-:S04]  /*3020*/  FFMA R82, R78, R82, R81 ;  /* 0x000000524e527223 */ /* 0x000fc80000000051 */
[----:B------:R-:W-:Y:S02]  /*3030*/  FFMA R83, R79, R83, R82 ;  /* 0x000000534f537223 */ /* 0x000fe40000000052 */
[----:B0-----:R-:W-:Y:S02]  /*3040*/  FFMA R28, R28, R77, R32 ;  /* 0x0000004d1c1c7223 */ /* 0x001fe40000000020 */
[----:B-1----:R-:W-:Y:S02]  /*3050*/  FFMA R24, R76, R24, R33 ;  /* 0x000000184c187223 */ /* 0x002fe40000000021 */
[----:B------:R-:W0:Y:S01]  /*3060*/  LDS.128 R32, [0x39e0] ;  /* 0x0039e000ff207984 */ /* 0x000e220000000c00 */
[----:B------:R-:W-:Y:S02]  /*3070*/  FFMA R28, R78, R29, R28 ;  /* 0x0000001d4e1c7223 */ /* 0x000fe4000000001c */
[----:B------:R-:W-:Y:S02]  /*3080*/  FFMA R25, R77, R25, R24 ;  /* 0x000000194d197223 */ /* 0x000fe40000000018 */
[----:B---3--:R-:W-:-:S02]  /*3090*/  FFMA R12, R12, R78, R11 ;  /* 0x0000004e0c0c7223 */ /* 0x008fc4000000000b */
[----:B------:R-:W-:Y:S02]  /*30a0*/  FFMA R26, R78, R26, R25 ;  /* 0x0000001a4e1a7223 */ /* 0x000fe40000000019 */
[C---:B------:R-:W-:Y:S02]  /*30b0*/  FFMA R13, R79.reuse, R13, R12 ;  /* 0x0000000d4f0d7223 */ /* 0x040fe4000000000c */
[C---:B----4-:R-:W-:Y:S02]  /*30c0*/  FFMA R58, R16.reuse, R39, R36 ;  /* 0x00000027103a7223 */ /* 0x050fe40000000024 */
[----:B------:R-:W1:Y:S01]  /*30d0*/  LDS.128 R36, [0x3620] ;  /* 0x00362000ff247984 */ /* 0x000e620000000c00 */
[C---:B------:R-:W-:Y:S02]  /*30e0*/  FFMA R59, R79.reuse, R27, R26 ;  /* 0x0000001b4f3b7223 */ /* 0x040fe4000000001a */
[----:B------:R-:W-:Y:S01]  /*30f0*/  FFMA R14, R16, R14, R13 ;  /* 0x0000000e100e7223 */ /* 0x000fe2000000000d */
[----:B------:R-:W3:Y:S01]  /*3100*/  LDS.128 R24, [0x28e0] ;  /* 0x0028e000ff187984 */ /* 0x000ee20000000c00 */
[----:B------:R-:W-:-:S02]  /*3110*/  FFMA R28, R79, R30, R28 ;  /* 0x0000001e4f1c7223 */ /* 0x000fc4000000001c */
[C---:B------:R-:W-:Y:S02]  /*3120*/  FFMA R55, R16.reuse, R43, R41 ;  /* 0x0000002b10377223 */ /* 0x040fe40000000029 */
[----:B------:R-:W-:Y:S01]  /*3130*/  FFMA R11, R15, R17, R14 ;  /* 0x000000110f0b7223 */ /* 0x000fe2000000000e */
[----:B------:R-:W4:Y:S01]  /*3140*/  LDS.128 R40, [0x3070] ;  /* 0x00307000ff287984 */ /* 0x000f220000000c00 */
[----:B------:R-:W-:Y:S02]  /*3150*/  FFMA R62, R16, R31, R28 ;  /* 0x0000001f103e7223 */ /* 0x000fe4000000001c */
[----:B--2---:R-:W-:Y:S01]  /*3160*/  FFMA R20, R20, R78, R53 ;  /* 0x0000004e14147223 */ /* 0x004fe20000000035 */
[----:B------:R-:W2:Y:S01]  /*3170*/  LDS.128 R12, [0x3800] ;  /* 0x00380000ff0c7984 */ /* 0x000ea20000000c00 */
[----:B------:R-:W-:Y:S02]  /*3180*/  FFMA R84, R16, R84, R59 ;  /* 0x0000005410547223 */ /* 0x000fe4000000003b */
[----:B------:R-:W-:Y:S01]  /*3190*/  FFMA R21, R79, R21, R20 ;  /* 0x000000154f157223 */ /* 0x000fe20000000014 */
[----:B------:R-:W5:Y:S01]  /*31a0*/  LDS.128 R28, [0x2e90] ;  /* 0x002e9000ff1c7984 */ /* 0x000f620000000c00 */
[----:B------:R-:W-:-:S02]  /*31b0*/  FFMA R85, R17, R85, R84 ;  /* 0x0000005511557223 */ /* 0x000fc40000000054 */
[----:B------:R-:W-:Y:S02]  /*31c0*/  FFMA R22, R16, R22, R21 ;  /* 0x0000001610167223 */ /* 0x000fe40000000015 */
[----:B------:R-:W-:Y:S02]  /*31d0*/  FFMA R86, R18, R86, R85 ;  /* 0x0000005612567223 */ /* 0x000fe40000000055 */
[----:B------:R-:W-:Y:S02]  /*31e0*/  FFMA R53, R23, R17, R22 ;  /* 0x0000001117357223 */ /* 0x000fe40000000016 */
[----:B0-----:R-:W-:Y:S01]  /*31f0*/  FFMA R32, R32, R78, R57 ;  /* 0x0000004e20207223 */ /* 0x001fe20000000039 */
[----:B------:R-:W0:Y:S01]  /*3200*/  LDS.128 R20, [0x3440] ;  /* 0x00344000ff147984 */ /* 0x000e220000000c00 */
[----:B------:R-:W-:Y:S02]  /*3210*/  FFMA R87, R19, R87, R86 ;  /* 0x0000005713577223 */ /* 0x000fe40000000056 */
[----:B------:R-:W-:-:S04]  /*3220*/  FFMA R33, R79, R33, R32 ;  /* 0x000000214f217223 */ /* 0x000fc80000000020 */
[----:B------:R-:W-:-:S04]  /*3230*/  FFMA R34, R16, R34, R33 ;  /* 0x0000002210227223 */ /* 0x000fc80000000021 */
[----:B------:R-:W-:Y:S02]  /*3240*/  FFMA R57, R35, R17, R34 ;  /* 0x0000001123397223 */ /* 0x000fe40000000022 */
[----:B-1----:R-:W-:Y:S01]  /*3250*/  FFMA R36, R16, R36, R83 ;  /* 0x0000002410247223 */ /* 0x002fe20000000053 */
[----:B------:R-:W1:Y:S01]  /*3260*/  LDS.128 R32, [0x2cb0] ;  /* 0x002cb000ff207984 */ /* 0x000e620000000c00 */
[----:B---3--:R-:W-:-:S03]  /*3270*/  FFMA R10, R24, R79, R10 ;  /* 0x0000004f180a7223 */ /* 0x008fc6000000000a */
[----:B------:R-:W3:Y:S01]  /*3280*/  LDS.128 R80, [0x3bd0] ;  /* 0x003bd000ff507984 */ /* 0x000ee20000000c00 */
[----:B------:R-:W-:Y:S02]  /*3290*/  FFMA R37, R17, R37, R36 ;  /* 0x0000002511257223 */ /* 0x000fe40000000024 */
[----:B------:R-:W-:Y:S02]  /*32a0*/  FFMA R10, R16, R25, R10 ;  /* 0x00000019100a7223 */ /* 0x000fe4000000000a */
[----:B----4-:R-:W-:Y:S02]  /*32b0*/  FFMA R40, R40, R79, R47 ;  /* 0x0000004f28287223 */ /* 0x010fe4000000002f */
[----:B------:R-:W-:Y:S02]  /*32c0*/  FFMA R10, R26, R17, R10 ;  /* 0x000000111a0a7223 */ /* 0x000fe4000000000a */
[----:B--2---:R-:W-:Y:S02]  /*32d0*/  FFMA R12, R12, R79, R50 ;  /* 0x0000004f0c0c7223 */ /* 0x004fe40000000032 */
[C---:B------:R-:W-:Y:S01]  /*32e0*/  FFMA R40, R16.reuse, R41, R40 ;  /* 0x0000002910287223 */ /* 0x040fe20000000028 */
[----:B------:R-:W2:Y:S01]  /*32f0*/  LDS.128 R76, [0x39f0] ;  /* 0x0039f000ff4c7984 */ /* 0x000ea20000000c00 */
[----:B-----5:R-:W-:-:S02]  /*3300*/  FFMA R28, R16, R28, R51 ;  /* 0x0000001c101c7223 */ /* 0x020fc40000000033 */
[----:B------:R-:W-:Y:S01]  /*3310*/  FFMA R12, R16, R13, R12 ;  /* 0x0000000d100c7223 */ /* 0x000fe2000000000c */
[----:B------:R-:W4:Y:S01]  /*3320*/  LDS.64 R50, [R8.X4+0xf0] ;  /* 0x0000f00008327984 */ /* 0x000f220000004a00 */
[----:B------:R-:W-:Y:S02]  /*3330*/  FFMA R16, R27, R18, R10 ;  /* 0x000000121b107223 */ /* 0x000fe4000000000a */
[-C--:B------:R-:W-:Y:S01]  /*3340*/  FFMA R12, R14, R17.reuse, R12 ;  /* 0x000000110e0c7223 */ /* 0x080fe2000000000c */
[----:B------:R-:W5:Y:S01]  /*3350*/  LDS.128 R24, [0x2ad0] ;  /* 0x002ad000ff187984 */ /* 0x000f620000000c00 */
[----:B------:R-:W-:Y:S02]  /*3360*/  FFMA R40, R42, R17, R40 ;  /* 0x000000112a287223 */ /* 0x000fe40000000028 */
[----:B------:R-:W-:Y:S02]  /*3370*/  FFMA R29, R17, R29, R28 ;  /* 0x0000001d111d7223 */ /* 0x000fe4000000001c */
[----:B0-----:R-:W-:-:S02]  /*3380*/  FFMA R20, R20, R17, R58 ;  /* 0x0000001114147223 */ /* 0x001fc4000000003a */
[C---:B------:R-:W-:Y:S02]  /*3390*/  FFMA R30, R18.reuse, R30, R29 ;  /* 0x0000001e121e7223 */ /* 0x040fe4000000001d */
[----:B------:R-:W-:Y:S02]  /*33a0*/  FFMA R54, R43, R18, R40 ;  /* 0x000000122b367223 */ /* 0x000fe40000000028 */
[----:B------:R-:W0:Y:S01]  /*33b0*/  LDS.128 R40, [0x3260] ;  /* 0x00326000ff287984 */ /* 0x000e220000000c00 */
[C---:B------:R-:W-:Y:S02]  /*33c0*/  FFMA R67, R19.reuse, R31, R30 ;  /* 0x0000001f13437223 */ /* 0x040fe4000000001e */
[----:B------:R-:W-:Y:S01]  /*33d0*/  FFMA R38, R18, R38, R37 ;  /* 0x0000002612267223 */ /* 0x000fe20000000025 */
[----:B------:R-:W0:Y:S01]  /*33e0*/  LDS.128 R28, [0x3080] ;  /* 0x00308000ff1c7984 */ /* 0x000e220000000c00 */
[----:B-1----:R-:W-:Y:S02]  /*33f0*/  FFMA R32, R32, R17, R55 ;  /* 0x0000001120207223 */ /* 0x002fe40000000037 */
[----:B------:R-:W-:-:S02]  /*3400*/  FFMA R47, R19, R39, R38 ;  /* 0x00000027132f7223 */ /* 0x000fc40000000026 */
[----:B---3--:R-:W-:Y:S01]  /*3410*/  FFMA R62, R80, R17, R62 ;  /* 0x00000011503e7223 */ /* 0x008fe2000000003e */
[----:B------:R-:W-:Y:S01]  /*3420*/  LDS.128 R36, [0x3810] ;  /* 0x00381000ff247984 */ /* 0x000fe20000000c00 */
[----:B------:R-:W-:Y:S02]  /*3430*/  FFMA R17, R15, R18, R12 ;  /* 0x000000120f117223 */ /* 0x000fe4000000000c */
[C---:B------:R-:W-:Y:S01]  /*3440*/  FFMA R62, R18.reuse, R81, R62 ;  /* 0x00000051123e7223 */ /* 0x040fe2000000003e */
[----:B------:R-:W1:Y:S01]  /*3450*/  LDS.128 R12, [0x28f0] ;  /* 0x0028f000ff0c7984 */ /* 0x000e620000000c00 */
[C---:B------:R-:W-:Y:S02]  /*3460*/  FFMA R32, R18.reuse, R33, R32 ;  /* 0x0000002112207223 */ /* 0x040fe40000000020 */
[----:B------:R-:W-:Y:S02]  /*3470*/  FFMA R20, R18, R21, R20 ;  /* 0x0000001512147223 */ /* 0x000fe40000000014 */
[----:B------:R-:W-:-:S02]  /*3480*/  FFMA R82, R19, R82, R62 ;  /* 0x0000005213527223 */ /* 0x000fc4000000003e */
[C---:B------:R-:W-:Y:S02]  /*3490*/  FFMA R34, R19.reuse, R34, R32 ;  /* 0x0000002213227223 */ /* 0x040fe40000000020 */
[C---:B------:R-:W-:Y:S02]  /*34a0*/  FFMA R22, R19.reuse, R22, R20 ;  /* 0x0000001613167223 */ /* 0x040fe40000000014 */
[-C--:B--2---:R-:W-:Y:S02]  /*34b0*/  FFMA R76, R76, R18.reuse, R57 ;  /* 0x000000124c4c7223 */ /* 0x084fe40000000039 */
[----:B----4-:R-:W-:Y:S02]  /*34c0*/  FFMA R83, R50, R83, R82 ;  /* 0x0000005332537223 */ /* 0x010fe40000000052 */
[----:B-----5:R-:W-:Y:S02]  /*34d0*/  FFMA R24, R24, R18, R11 ;  /* 0x0000001218187223 */ /* 0x020fe4000000000b */
[----:B------:R-:W2:Y:S01]  /*34e0*/  LDS.64 R10, [R8.X4+0x198] ;  /* 0x00019800080a7984 */ /* 0x000ea20000004a00 */
[----:B------:R-:W-:-:S02]  /*34f0*/  FFMA R77, R19, R77, R76 ;  /* 0x0000004d134d7223 */ /* 0x000fc4000000004c */
[----:B------:R-:W-:Y:S02]  /*3500*/  FFMA R25, R19, R25, R24 ;  /* 0x0000001913197223 */ /* 0x000fe40000000018 */
[C---:B------:R-:W-:Y:S02]  /*3510*/  FFMA R55, R50.reuse, R23, R22 ;  /* 0x0000001732377223 */ /* 0x040fe40000000016 */
[----:B------:R-:W-:Y:S01]  /*3520*/  FFMA R26, R50, R26, R25 ;  /* 0x0000001a321a7223 */ /* 0x000fe20000000019 */
[----:B------:R-:W3:Y:S01]  /*3530*/  LDS.128 R20, [0x3dc0] ;  /* 0x003dc000ff147984 */ /* 0x000ee20000000c00 */
[----:B0-----:R-:W-:Y:S02]  /*3540*/  FFMA R40, R40, R18, R53 ;  /* 0x0000001228287223 */ /* 0x001fe40000000035 */
[----:B------:R-:W-:Y:S02]  /*3550*/  FFMA R63, R27, R51, R26 ;  /* 0x000000331b3f7223 */ /* 0x000fe4000000001a */
[----:B------:R-:W0:Y:S01]  /*3560*/  LDS.128 R24, [0x3be0] ;  /* 0x003be000ff187984 */ /* 0x000e220000000c00 */
[----:B------:R-:W-:-:S02]  /*3570*/  FFMA R41, R19, R41, R40 ;  /* 0x0000002913297223 */ /* 0x000fc40000000028 */
[----:B------:R-:W-:Y:S02]  /*3580*/  FFMA R28, R28, R19, R54 ;  /* 0x000000131c1c7223 */ /* 0x000fe40000000036 */
[C---:B------:R-:W-:Y:S02]  /*3590*/  FFMA R42, R50.reuse, R42, R41 ;  /* 0x0000002a322a7223 */ /* 0x040fe40000000029 */
[----:B------:R-:W-:Y:S02]  /*35a0*/  FFMA R53, R50, R35, R34 ;  /* 0x0000002332357223 */ /* 0x000fe40000000022 */
[----:B------:R-:W-:Y:S01]  /*35b0*/  FFMA R57, R43, R51, R42 ;  /* 0x000000332b397223 */ /* 0x000fe2000000002a */
[----:B------:R-:W4:Y:S01]  /*35c0*/  LDS.128 R32, [0x2ea0] ;  /* 0x002ea000ff207984 */ /* 0x000f220000000c00 */
[-C--:B-1----:R-:W-:Y:S02]  /*35d0*/  FFMA R12, R12, R19.reuse, R16 ;  /* 0x000000130c0c7223 */ /* 0x082fe40000000010 */
[----:B------:R-:W-:Y:S01]  /*35e0*/  FFMA R36, R36, R19, R17 ;  /* 0x0000001324247223 */ /* 0x000fe20000000011 */
[----:B------:R-:W1:Y:S01]  /*35f0*/  LDS.128 R40, [0x3270] ;  /* 0x00327000ff287984 */ /* 0x000e620000000c00 */
[----:B------:R-:W-:-:S02]  /*3600*/  FFMA R12, R50, R13, R12 ;  /* 0x0000000d320c7223 */ /* 0x000fc4000000000c */
[----:B------:R-:W-:Y:S01]  /*3610*/  FFMA R78, R50, R78, R77 ;  /* 0x0000004e324e7223 */ /* 0x000fe2000000004d */
[----:B------:R-:W5:Y:S01]  /*3620*/  LDS.128 R16, [0x3630] ;  /* 0x00363000ff107984 */ /* 0x000f620000000c00 */
[-C--:B------:R-:W-:Y:S02]  /*3630*/  FFMA R12, R14, R51.reuse, R12 ;  /* 0x000000330e0c7223 */ /* 0x080fe4000000000c */
[----:B------:R-:W-:Y:S02]  /*3640*/  FFMA R59, R79, R51, R78 ;  /* 0x000000334f3b7223 */ /* 0x000fe4000000004e */
[----:B------:R-:W-:Y:S01]  /*3650*/  LDS.128 R76, [0x3450] ;  /* 0x00345000ff4c7984 */ /* 0x000fe20000000c00 */
[C---:B------:R-:W-:Y:S02]  /*3660*/  FFMA R28, R50.reuse, R29, R28 ;  /* 0x0000001d321c7223 */ /* 0x040fe4000000001c */
[----:B------:R-:W-:Y:S02]  /*3670*/  FFMA R36, R50, R37, R36 ;  /* 0x0000002532247223 */ /* 0x000fe40000000024 */
[----:B--2---:R-:W-:-:S02]  /*3680*/  FFMA R54, R10, R15, R12 ;  /* 0x0000000f0a367223 */ /* 0x004fc4000000000c */
[----:B------:R-:W2:Y:S01]  /*3690*/  LDS.128 R12, [0x2cc0] ;  /* 0x002cc000ff0c7984 */ /* 0x000ea20000000c00 */
[-C--:B------:R-:W-:Y:S02]  /*36a0*/  FFMA R28, R30, R51.reuse, R28 ;  /* 0x000000331e1c7223 */ /* 0x080fe4000000001c */
[----:B------:R-:W-:Y:S02]  /*36b0*/  FFMA R36, R38, R51, R36 ;  /* 0x0000003326247223 */ /* 0x000fe40000000024 */
[----:B---3--:R-:W-:Y:S02]  /*36c0*/  FFMA R20, R50, R20, R87 ;  /* 0x0000001432147223 */ /* 0x008fe40000000057 */
[----:B------:R-:W-:Y:S01]  /*36d0*/  FFMA R58, R10, R39, R36 ;  /* 0x000000270a3a7223 */ /* 0x000fe20000000024 */
[----:B------:R-:W-:Y:S01]  /*36e0*/  LDS.128 R84, [0x2cd0] ;  /* 0x002cd000ff547984 */ /* 0x000fe20000000c00 */
[----:B------:R-:W-:Y:S02]  /*36f0*/  FFMA R21, R51, R21, R20 ;  /* 0x0000001533157223 */ /* 0x000fe40000000014 */
[----:B0-----:R-:W-:Y:S01]  /*3700*/  FFMA R24, R24, R51, R83 ;  /* 0x0000003318187223 */ /* 0x001fe20000000053 */
[----:B------:R-:W-:Y:S01]  /*3710*/  LDS.128 R36, [0x3a00] ;  /* 0x003a0000ff247984 */ /* 0x000fe20000000c00 */
[----:B------:R-:W-:-:S02]  /*3720*/  FFMA R22, R10, R22, R21 ;  /* 0x000000160a167223 */ /* 0x000fc40000000015 */
[----:B------:R-:W-:Y:S01]  /*3730*/  FFMA R24, R10, R25, R24 ;  /* 0x000000190a187223 */ /* 0x000fe20000000018 */
[----:B------:R-:W0:Y:S03]  /*3740*/  LDS.128 R80, [R8.X4+0x1a0] ;  /* 0x0001a00008507984 */ /* 0x000e260000004c00 */
[----:B------:R-:W-:Y:S02]  /*3750*/  FFMA R24, R26, R11, R24 ;  /* 0x0000000b1a187223 */ /* 0x000fe40000000018 */
[----:B----4-:R-:W-:Y:S02]  /*3760*/  FFMA R32, R50, R32, R67 ;  /* 0x0000002032207223 */ /* 0x010fe40000000043 */
[----:B-1----:R-:W-:Y:S02]  /*3770*/  FFMA R40, R10, R40, R57 ;  /* 0x000000280a287223 */ /* 0x002fe40000000039 */
[----:B------:R-:W-:-:S02]  /*3780*/  FFMA R33, R51, R33, R32 ;  /* 0x0000002133217223 */ /* 0x000fc40000000020 */
[----:B-----5:R-:W-:Y:S02]  /*3790*/  FFMA R16, R50, R16, R47 ;  /* 0x0000001032107223 */ /* 0x020fe4000000002f */
[----:B------:R-:W-:Y:S02]  /*37a0*/  FFMA R41, R11, R41, R40 ;  /* 0x000000290b297223 */ /* 0x000fe40000000028 */
[----:B------:R-:W-:Y:S02]  /*37b0*/  FFMA R17, R51, R17, R16 ;  /* 0x0000001133117223 */ /* 0x000fe40000000010 */
[C---:B------:R-:W-:Y:S02]  /*37c0*/  FFMA R34, R10.reuse, R34, R33 ;  /* 0x000000220a227223 */ /* 0x040fe40000000021 */
[C---:B------:R-:W-:Y:S02]  /*37d0*/  FFMA R18, R10.reuse, R18, R17 ;  /* 0x000000120a127223 */ /* 0x040fe40000000011 */
[----:B------:R-:W-:-:S02]  /*37e0*/  FFMA R50, R10, R31, R28 ;  /* 0x0000001f0a327223 */ /* 0x000fc4000000001c */
[-C--:B--2---:R-:W-:Y:S01]  /*37f0*/  FFMA R12, R12, R51.reuse, R53 ;  /* 0x000000330c0c7223 */ /* 0x084fe20000000035 */
[----:B------:R-:W1:Y:S01]  /*3800*/  LDS.128 R28, [0x2ae0] ;  /* 0x002ae000ff1c7984 */ /* 0x000e620000000c00 */
[----:B------:R-:W-:Y:S02]  /*3810*/  FFMA R76, R76, R51, R55 ;  /* 0x000000334c4c7223 */ /* 0x000fe40000000037 */
[----:B------:R-:W-:Y:S02]  /*3820*/  FFMA R12, R10, R13, R12 ;  /* 0x0000000d0a0c7223 */ /* 0x000fe4000000000c */
[-C--:B------:R-:W-:Y:S02]  /*3830*/  FFMA R47, R35, R11.reuse, R34 ;  /* 0x0000000b232f7223 */ /* 0x080fe40000000022 */
[-C--:B------:R-:W-:Y:S01]  /*3840*/  FFMA R14, R14, R11.reuse, R12 ;  /* 0x0000000b0e0e7223 */ /* 0x080fe2000000000c */
[----:B------:R-:W2:Y:S01]  /*3850*/  LDS.128 R32, [0x2900] ;  /* 0x00290000ff207984 */ /* 0x000ea20000000c00 */
[----:B------:R-:W-:-:S02]  /*3860*/  FFMA R55, R19, R11, R18 ;  /* 0x0000000b13377223 */ /* 0x000fc40000000012 */
[----:B------:R-:W-:Y:S01]  /*3870*/  FFMA R53, R23, R11, R22 ;  /* 0x0000000b17357223 */ /* 0x000fe20000000016 */
[----:B------:R-:W3:Y:S01]  /*3880*/  LDS.128 R16, [0x3090] ;  /* 0x00309000ff107984 */ /* 0x000ee20000000c00 */
[----:B------:R-:W-:Y:S02]  /*3890*/  FFMA R76, R10, R77, R76 ;  /* 0x0000004d0a4c7223 */ /* 0x000fe4000000004c */
[----:B0-----:R-:W-:Y:S01]  /*38a0*/  FFMA R40, R80, R15, R14 ;  /* 0x0000000f50287223 */ /* 0x001fe2000000000e */
[----:B------:R-:W0:Y:S01]  /*38b0*/  LDS.128 R20, [0x3820] ;  /* 0x00382000ff147984 */ /* 0x000e220000000c00 */
[----:B------:R-:W-:Y:S02]  /*38c0*/  FFMA R36, R10, R36, R59 ;  /* 0x000000240a247223 */ /* 0x000fe4000000003b */
[----:B------:R-:W-:Y:S01]  /*38d0*/  FFMA R78, R78, R11, R76 ;  /* 0x0000000b4e4e7223 */ /* 0x000fe2000000004c */
[----:B------:R-:W4:Y:S01]  /*38e0*/  LDS.128 R12, [0x2eb0] ;  /* 0x002eb000ff0c7984 */ /* 0x000f220000000c00 */
[----:B------:R-:W-:-:S02]  /*38f0*/  FFMA R37, R11, R37, R36 ;  /* 0x000000250b257223 */ /* 0x000fc40000000024 */
[C---:B------:R-:W-:Y:S02]  /*3900*/  FFMA R42, R80.reuse, R42, R41 ;  /* 0x0000002a502a7223 */ /* 0x040fe40000000029 */
[----:B------:R-:W-:Y:S02]  /*3910*/  FFMA R38, R80, R38, R37 ;  /* 0x0000002650267223 */ /* 0x000fe40000000025 */
[-C--:B------:R-:W-:Y:S02]  /*3920*/  FFMA R40, R84, R81.reuse, R40 ;  /* 0x0000005154287223 */ /* 0x080fe40000000028 */
[-C--:B------:R-:W-:Y:S02]  /*3930*/  FFMA R51, R39, R81.reuse, R38 ;  /* 0x0000005127337223 */ /* 0x080fe40000000026 */
[----:B------:R-:W5:Y:S01]  /*3940*/  LDS.128 R36, [0x3460] ;  /* 0x00346000ff247984 */ /* 0x000f620000000c00 */
[----:B------:R-:W-:Y:S02]  /*3950*/  FFMA R43, R43, R81, R42 ;  /* 0x000000512b2b7223 */ /* 0x000fe4000000002a */
[----:B------:R-:W-:-:S04]  /*3960*/  FFMA R40, R82, R85, R40 ;  /* 0x0000005552287223 */ /* 0x000fc80000000028 */
[----:B------:R-:W-:Y:S02]  /*3970*/  FFMA R86, R83, R86, R40 ;  /* 0x0000005653567223 */ /* 0x000fe40000000028 */
[----:B-1----:R-:W-:Y:S02]  /*3980*/  FFMA R28, R10, R28, R63 ;  /* 0x0000001c0a1c7223 */ /* 0x002fe4000000003f */
[----:B------:R-:W-:Y:S02]  /*3990*/  FFMA R10, R80, R79, R78 ;  /* 0x0000004f500a7223 */ /* 0x000fe4000000004e */
[----:B------:R-:W-:Y:S01]  /*39a0*/  FFMA R29, R11, R29, R28 ;  /* 0x0000001d0b1d7223 */ /* 0x000fe2000000001c */
[----:B------:R-:W1:Y:S01]  /*39b0*/  LDS.128 R76, [0x3a10] ;  /* 0x003a1000ff4c7984 */ /* 0x000e620000000c00 */
[----:B--2---:R-:W-:Y:S02]  /*39c0*/  FFMA R54, R32, R11, R54 ;  /* 0x0000000b20367223 */ /* 0x004fe40000000036 */
[----:B------:R-:W-:-:S02]  /*39d0*/  FFMA R32, R80, R27, R24 ;  /* 0x0000001b50207223 */ /* 0x000fc40000000018 */
[----:B---3--:R-:W-:Y:S01]  /*39e0*/  FFMA R16, R16, R11, R50 ;  /* 0x0000000b10107223 */ /* 0x008fe20000000032 */
[----:B------:R-:W2:Y:S01]  /*39f0*/  LDS.128 R24, [0x3640] ;  /* 0x00364000ff187984 */ /* 0x000ea20000000c00 */
[----:B------:R-:W-:Y:S02]  /*3a00*/  FFMA R33, R80, R33, R54 ;  /* 0x0000002150217223 */ /* 0x000fe40000000036 */
[----:B0-----:R-:W-:Y:S02]  /*3a10*/  FFMA R20, R20, R11, R58 ;  /* 0x0000000b14147223 */ /* 0x001fe4000000003a */
[C---:B------:R-:W-:Y:S02]  /*3a20*/  FFMA R16, R80.reuse, R17, R16 ;  /* 0x0000001150107223 */ /* 0x040fe40000000010 */
[C---:B----4-:R-:W-:Y:S02]  /*3a30*/  FFMA R12, R80.reuse, R12, R47 ;  /* 0x0000000c500c7223 */ /* 0x050fe4000000002f */
[----:B------:R-:W-:-:S02]  /*3a40*/  FFMA R20, R80, R21, R20 ;  /* 0x0000001550147223 */ /* 0x000fc40000000014 */
[----:B------:R-:W-:Y:S02]  /*3a50*/  FFMA R13, R81, R13, R12 ;  /* 0x0000000d510d7223 */ /* 0x000fe4000000000c */
[-C--:B------:R-:W-:Y:S02]  /*3a60*/  FFMA R16, R18, R81.reuse, R16 ;  /* 0x0000005112107223 */ /* 0x080fe40000000010 */
[----:B------:R-:W-:Y:S02]  /*3a70*/  FFMA R14, R82, R14, R13 ;  /* 0x0000000e520e7223 */ /* 0x000fe4000000000d */
[----:B------:R-:W-:Y:S02]  /*3a80*/  FFMA R20, R22, R81, R20 ;  /* 0x0000005116147223 */ /* 0x000fe40000000014 */
[----:B------:R-:W-:Y:S02]  /*3a90*/  FFMA R11, R83, R15, R14 ;  /* 0x0000000f530b7223 */ /* 0x000fe4000000000e */
[----:B------:R-:W0:Y:S01]  /*3aa0*/  LDS.128 R12, [0x3bf0] ;  /* 0x003bf000ff0c7984 */ /* 0x000e220000000c00 */
[----:B------:R-:W-:-:S02]  /*3ab0*/  FFMA R50, R19, R82, R16 ;  /* 0x0000005213327223 */ /* 0x000fc40000000010 */
[----:B------:R-:W-:Y:S01]  /*3ac0*/  FFMA R54, R23, R82, R20 ;  /* 0x0000005217367223 */ /* 0x000fe20000000014 */
[----:B------:R-:W3:Y:S01]  /*3ad0*/  LDS.128 R16, [0x2af0] ;  /* 0x002af000ff107984 */ /* 0x000ee20000000c00 */
[----:B------:R-:W-:Y:S02]  /*3ae0*/  FFMA R30, R80, R30, R29 ;  /* 0x0000001e501e7223 */ /* 0x000fe4000000001d */
[-C--:B------:R-:W-:Y:S01]  /*3af0*/  FFMA R33, R34, R81.reuse, R33 ;  /* 0x0000005122217223 */ /* 0x080fe20000000021 */
[----:B------:R-:W4:Y:S01]  /*3b00*/  LDS.128 R20, [0x3280] ;  /* 0x00328000ff147984 */ /* 0x000f220000000c00 */
[-C--:B------:R-:W-:Y:S02]  /*3b10*/  FFMA R41, R31, R81.reuse, R30 ;  /* 0x000000511f297223 */ /* 0x080fe4000000001e */
[----:B------:R-:W-:Y:S01]  /*3b20*/  FFMA R47, R35, R82, R33 ;  /* 0x00000052232f7223 */ /* 0x000fe20000000021 */
[----:B------:R-:W4:Y:S01]  /*3b30*/  LDS.128 R28, [0x3dd0] ;  /* 0x003dd000ff1c7984 */ /* 0x000f220000000c00 */
[----:B-----5:R-:W-:-:S02]  /*3b40*/  FFMA R10, R36, R81, R10 ;  /* 0x00000051240a7223 */ /* 0x020fc4000000000a */
[----:B-1----:R-:W-:Y:S02]  /*3b50*/  FFMA R76, R76, R82, R51 ;  /* 0x000000524c4c7223 */ /* 0x002fe40000000033 */
[----:B------:R-:W-:Y:S02]  /*3b60*/  FFMA R10, R82, R37, R10 ;  /* 0x00000025520a7223 */ /* 0x000fe4000000000a */
[----:B--2---:R-:W-:Y:S02]  /*3b70*/  FFMA R24, R80, R24, R55 ;  /* 0x0000001850187223 */ /* 0x004fe40000000037 */
[----:B------:R-:W-:Y:S02]  /*3b80*/  FFMA R10, R83, R38, R10 ;  /* 0x00000026530a7223 */ /* 0x000fe4000000000a */
[----:B------:R-:W-:Y:S02]  /*3b90*/  FFMA R25, R81, R25, R24 ;  /* 0x0000001951197223 */ /* 0x000fe40000000018 */
[----:B------:R-:W-:-:S02]  /*3ba0*/  FFMA R77, R83, R77, R76 ;  /* 0x0000004d534d7223 */ /* 0x000fc4000000004c */
[----:B------:R-:W-:Y:S02]  /*3bb0*/  FFMA R26, R82, R26, R25 ;  /* 0x0000001a521a7223 */ /* 0x000fe40000000019 */
[----:B0-----:R-:W-:Y:S02]  /*3bc0*/  FFMA R12, R12, R81, R32 ;  /* 0x000000510c0c7223 */ /* 0x001fe40000000020 */
[----:B------:R-:W0:Y:S01]  /*3bd0*/  LDS.128 R32, [R8.X4+0x1b0] ;  /* 0x0001b00008207984 */ /* 0x000e220000004c00 */
[-C--:B---3--:R-:W-:Y:S02]  /*3be0*/  FFMA R16, R16, R82.reuse, R41 ;  /* 0x0000005210107223 */ /* 0x088fe40000000029 */
[----:B------:R-:W-:Y:S02]  /*3bf0*/  FFMA R12, R82, R13, R12 ;  /* 0x0000000d520c7223 */ /* 0x000fe4000000000c */
[----:B----4-:R-:W-:Y:S02]  /*3c00*/  FFMA R20, R20, R82, R43 ;  /* 0x0000005214147223 */ /* 0x010fe4000000002b */
[----:B------:R-:W1:Y:S01]  /*3c10*/  LDS.128 R40, [0x2910] ;  /* 0x00291000ff287984 */ /* 0x000e620000000c00 */
[----:B------:R-:W-:-:S02]  /*3c20*/  FFMA R17, R83, R17, R16 ;  /* 0x0000001153117223 */ /* 0x000fc40000000010 */
[----:B------:R-:W-:Y:S02]  /*3c30*/  FFMA R28, R80, R28, R53 ;  /* 0x0000001c501c7223 */ /* 0x000fe40000000035 */
[----:B------:R-:W-:Y:S02]  /*3c40*/  FFMA R53, R83, R27, R26 ;  /* 0x0000001b53357223 */ /* 0x000fe4000000001a */
[----:B------:R-:W-:Y:S01]  /*3c50*/  FFMA R29, R81, R29, R28 ;  /* 0x0000001d511d7223 */ /* 0x000fe2000000001c */
[----:B------:R-:W2:Y:S01]  /*3c60*/  LDS.128 R24, [0x30a0] ;  /* 0x0030a000ff187984 */ /* 0x000ea20000000c00 */
[C---:B------:R-:W-:Y:S02]  /*3c70*/  FFMA R21, R83.reuse, R21, R20 ;  /* 0x0000001553157223 */ /* 0x040fe40000000014 */
[----:B------:R-:W-:Y:S02]  /*3c80*/  FFMA R30, R82, R30, R29 ;  /* 0x0000001e521e7223 */ /* 0x000fe4000000001d */
[----:B------:R-:W-:-:S02]  /*3c90*/  FFMA R14, R83, R14, R12 ;  /* 0x0000000e530e7223 */ /* 0x000fc4000000000c */
[----:B------:R-:W-:Y:S02]  /*3ca0*/  FFMA R55, R83, R31, R30 ;  /* 0x0000001f53377223 */ /* 0x000fe4000000001e */
[----:B------:R-:W3:Y:S01]  /*3cb0*/  LDS.128 R28, [0x3830] ;  /* 0x00383000ff1c7984 */ /* 0x000ee20000000c00 */
[----:B0-----:R-:W-:-:S03]  /*3cc0*/  FFMA R10, R32, R39, R10 ;  /* 0x00000027200a7223 */ /* 0x001fc6000000000a */
[----:B------:R-:W0:Y:S01]  /*3cd0*/  LDS.128 R36, [0x2ec0] ;  /* 0x002ec000ff247984 */ /* 0x000e220000000c00 */
[C---:B------:R-:W-:Y:S02]  /*3ce0*/  FFMA R22, R32.reuse, R22, R21 ;  /* 0x0000001620167223 */ /* 0x040fe40000000015 */
[----:B------:R-:W-:Y:S02]  /*3cf0*/  FFMA R18, R32, R18, R17 ;  /* 0x0000001220127223 */ /* 0x000fe40000000011 */
[----:B------:R-:W-:Y:S02]  /*3d00*/  FFMA R59, R23, R33, R22 ;  /* 0x00000021173b7223 */ /* 0x000fe40000000016 */
[----:B------:R-:W4:Y:S01]  /*3d10*/  LDS.128 R20, [0x3470] ;  /* 0x00347000ff147984 */ /* 0x000f220000000c00 */
[----:B-1----:R-:W-:Y:S02]  /*3d20*/  FFMA R40, R40, R83, R47 ;  /* 0x0000005328287223 */ /* 0x002fe4000000002f */
[----:B------:R-:W-:-:S02]  /*3d30*/  FFMA R57, R19, R33, R18 ;  /* 0x0000002113397223 */ /* 0x000fc40000000012 */
[----:B------:R-:W-:Y:S01]  /*3d40*/  FFMA R40, R32, R41, R40 ;  /* 0x0000002920287223 */ /* 0x000fe20000000028 */
[----:B------:R-:W1:Y:S01]  /*3d50*/  LDS.128 R16, [0x2ce0] ;  /* 0x002ce000ff107984 */ /* 0x000e620000000c00 */
[----:B--2---:R-:W-:Y:S02]  /*3d60*/  FFMA R50, R24, R83, R50 ;  /* 0x0000005318327223 */ /* 0x004fe40000000032 */
[----:B------:R-:W-:Y:S02]  /*3d70*/  FFMA R40, R42, R33, R40 ;  /* 0x000000212a287223 */ /* 0x000fe40000000028 */
[C---:B------:R-:W-:Y:S02]  /*3d80*/  FFMA R24, R32.reuse, R15, R14 ;  /* 0x0000000f20187223 */ /* 0x040fe4000000000e */
[----:B------:R-:W2:Y:S01]  /*3d90*/  LDS.128 R12, [0x3c00] ;  /* 0x003c0000ff0c7984 */ /* 0x000ea20000000c00 */
[----:B------:R-:W-:Y:S02]  /*3da0*/  FFMA R87, R32, R87, R86 ;  /* 0x0000005720577223 */ /* 0x000fe40000000056 */
[----:B---3--:R-:W-:-:S02]  /*3db0*/  FFMA R28, R28, R83, R54 ;  /* 0x000000531c1c7223 */ /* 0x008fc40000000036 */
[----:B------:R-:W3:Y:S01]  /*3dc0*/  LDS.128 R80, [0x3650] ;  /* 0x00365000ff507984 */ /* 0x000ee20000000c00 */
[C---:B------:R-:W-:Y:S02]  /*3dd0*/  FFMA R25, R32.reuse, R25, R50 ;  /* 0x0000001920197223 */ /* 0x040fe40000000032 */
[----:B------:R-:W-:Y:S02]  /*3de0*/  FFMA R78, R32, R78, R77 ;  /* 0x0000004e204e7223 */ /* 0x000fe4000000004d */
[----:B------:R-:W-:Y:S02]  /*3df0*/  FFMA R25, R26, R33, R25 ;  /* 0x000000211a197223 */ /* 0x000fe40000000019 */
[----:B------:R-:W-:Y:S02]  /*3e00*/  FFMA R28, R32, R29, R28 ;  /* 0x0000001d201c7223 */ /* 0x000fe4000000001c */
[-C--:B------:R-:W-:Y:S02]  /*3e10*/  FFMA R63, R79, R33.reuse, R78 ;  /* 0x000000214f3f7223 */ /* 0x080fe4000000004e */
[----:B------:R-:W-:Y:S01]  /*3e20*/  FFMA R28, R30, R33, R28 ;  /* 0x000000211e1c7223 */ /* 0x000fe2000000001c */
[----:B------:R-:W-:Y:S01]  /*3e30*/  LDS.128 R76, [0x3290] ;  /* 0x00329000ff4c7984 */ /* 0x000fe20000000c00 */
[----:B------:R-:W-:-:S02]  /*3e40*/  FFMA R88, R32, R88, R55 ;  /* 0x0000005820587223 */ /* 0x000fc40000000037 */
[----:B0-----:R-:W-:Y:S02]  /*3e50*/  FFMA R36, R32, R36, R11 ;  /* 0x0000002420247223 */ /* 0x001fe4000000000b */
[----:B------:R-:W-:Y:S02]  /*3e60*/  FFMA R11, R43, R34, R40 ;  /* 0x000000222b0b7223 */ /* 0x000fe40000000028 */
[----:B------:R-:W0:Y:S01]  /*3e70*/  LDS.128 R40, [0x2b00] ;  /* 0x002b0000ff287984 */ /* 0x000e220000000c00 */
[----:B------:R-:W-:Y:S02]  /*3e80*/  FFMA R37, R33, R37, R36 ;  /* 0x0000002521257223 */ /* 0x000fe40000000024 */
[----:B----4-:R-:W-:Y:S02]  /*3e90*/  FFMA R20, R20, R33, R10 ;  /* 0x0000002114147223 */ /* 0x010fe4000000000a */
[----:B------:R-:W4:Y:S01]  /*3ea0*/  LDS R10, [R8.X4+0x1c0] ;  /* 0x0001c000080a7984 */ /* 0x000f220000004800 */
[----:B------:R-:W-:-:S02]  /*3eb0*/  FFMA R38, R34, R38, R37 ;  /* 0x0000002622267223 */ /* 0x000fc40000000025 */
[----:B------:R-:W-:Y:S02]  /*3ec0*/  FFMA R20, R34, R21, R20 ;  /* 0x0000001522147223 */ /* 0x000fe40000000014 */
[----:B-1----:R-:W-:Y:S02]  /*3ed0*/  FFMA R16, R16, R33, R87 ;  /* 0x0000002110107223 */ /* 0x002fe40000000057 */
[----:B------:R-:W1:Y:S01]  /*3ee0*/  LDS.128 R84, [0x3a20] ;  /* 0x003a2000ff547984 */ /* 0x000e620000000c00 */
[----:B------:R-:W-:Y:S02]  /*3ef0*/  FFMA R47, R35, R39, R38 ;  /* 0x00000027232f7223 */ /* 0x000fe40000000026 */
[----:B------:R-:W-:Y:S01]  /*3f00*/  FFMA R16, R34, R17, R16 ;  /* 0x0000001122107223 */ /* 0x000fe20000000010 */
[----:B------:R-:W-:Y:S01]  /*3f10*/  LDS.128 R36, [0x3840] ;  /* 0x00384000ff247984 */ /* 0x000fe20000000c00 */
[----:B--2---:R-:W-:Y:S02]  /*3f20*/  FFMA R24, R12, R33, R24 ;  /* 0x000000210c187223 */ /* 0x004fe40000000018 */
[----:B------:R-:W-:-:S02]  /*3f30*/  FFMA R12, R27, R34, R25 ;  /* 0x000000221b0c7223 */ /* 0x000fc40000000019 */
[----:B------:R-:W-:Y:S02]  /*3f40*/  FFMA R13, R34, R13, R24 ;  /* 0x0000000d220d7223 */ /* 0x000fe40000000018 */
[----:B------:R-:W2:Y:S01]  /*3f50*/  LDS.128 R24, [0x30b0] ;  /* 0x0030b000ff187984 */ /* 0x000ea20000000c00 */
[----:B------:R-:W-:Y:S02]  /*3f60*/  FFMA R16, R35, R18, R16 ;  /* 0x0000001223107223 */ /* 0x000fe40000000010 */
[----:B---3--:R-:W-:Y:S02]  /*3f70*/  FFMA R80, R32, R80, R53 ;  /* 0x0000005020507223 */ /* 0x008fe40000000035 */
[----:B------:R-:W-:Y:S02]  /*3f80*/  FFMA R32, R31, R34, R28 ;  /* 0x000000221f207223 */ /* 0x000fe4000000001c */
[----:B------:R-:W3:Y:S01]  /*3f90*/  LDS.128 R28, [0x2920] ;  /* 0x00292000ff1c7984 */ /* 0x000ee20000000c00 */
[----:B------:R-:W-:-:S02]  /*3fa0*/  FFMA R20, R35, R22, R20 ;  /* 0x0000001623147223 */ /* 0x000fc40000000014 */
[C---:B------:R-:W-:Y:S02]  /*3fb0*/  FFMA R81, R33.reuse, R81, R80 ;  /* 0x0000005121517223 */ /* 0x040fe40000000050 */
[----:B------:R-:W-:Y:S02]  /*3fc0*/  FFMA R89, R33, R89, R88 ;  /* 0x0000005921597223 */ /* 0x000fe40000000058 */
[----:B------:R-:W-:Y:S02]  /*3fd0*/  FFMA R13, R35, R14, R13 ;  /* 0x0000000e230d7223 */ /* 0x000fe4000000000d */
[----:B------:R-:W-:Y:S02]  /*3fe0*/  FFMA R82, R34, R82, R81 ;  /* 0x0000005222527223 */ /* 0x000fe40000000051 */
[----:B0-----:R-:W-:Y:S02]  /*3ff0*/  FFMA R40, R40, R34, R57 ;  /* 0x0000002228287223 */ /* 0x001fe40000000039 */
[----:B------:R-:W-:-:S02]  /*4000*/  FFMA R90, R34, R90, R89 ;  /* 0x0000005a225a7223 */ /* 0x000fc40000000059 */
[----:B------:R-:W-:Y:S02]  /*4010*/  FFMA R41, R35, R41, R40 ;  /* 0x0000002923297223 */ /* 0x000fe40000000028 */
[C---:B----4-:R-:W-:Y:S02]  /*4020*/  FFMA R40, R10.reuse, R23, R20 ;  /* 0x000000170a287223 */ /* 0x050fe40000000014 */
[C---:B------:R-:W-:Y:S01]  /*4030*/  FFMA R50, R10.reuse, R42, R41 ;  /* 0x0000002a0a327223 */ /* 0x040fe20000000029 */
[----:B------:R-:W0:Y:S01]  /*4040*/  LDS.128 R20, [R8.X4+0x260] ;  /* 0x0002600008147984 */ /* 0x000e220000004c00 */
[----:B------:R-:W-:Y:S02]  /*4050*/  FFMA R42, R10, R19, R16 ;  /* 0x000000130a2a7223 */ /* 0x000fe40000000010 */
[-C--:B------:R-:W-:Y:S01]  /*4060*/  FFMA R76, R76, R34.reuse, R59 ;  /* 0x000000224c4c7223 */ /* 0x080fe2000000003b */
[----:B------:R-:W4:Y:S01]  /*4070*/  LDS.128 R16, [0x2ed0] ;  /* 0x002ed000ff107984 */ /* 0x000f220000000c00 */
[----:B-1----:R-:W-:-:S02]  /*4080*/  FFMA R84, R84, R34, R63 ;  /* 0x0000002254547223 */ /* 0x002fc4000000003f */
[C---:B------:R-:W-:Y:S02]  /*4090*/  FFMA R51, R35.reuse, R83, R82 ;  /* 0x0000005323337223 */ /* 0x040fe40000000052 */
[C---:B------:R-:W-:Y:S01]  /*40a0*/  FFMA R91, R35.reuse, R91, R90 ;  /* 0x0000005b235b7223 */ /* 0x040fe2000000005a */
[----:B------:R-:W1:Y:S01]  /*40b0*/  LDS.128 R80, [0x2cf0] ;  /* 0x002cf000ff507984 */ /* 0x000e620000000c00 */
[C---:B------:R-:W-:Y:S02]  /*40c0*/  FFMA R77, R35.reuse, R77, R76 ;  /* 0x0000004d234d7223 */ /* 0x040fe4000000004c */
[----:B--2---:R-:W-:Y:S02]  /*40d0*/  FFMA R12, R24, R35, R12 ;  /* 0x00000023180c7223 */ /* 0x004fe4000000000c */
[----:B------:R-:W-:Y:S02]  /*40e0*/  FFMA R85, R35, R85, R84 ;  /* 0x0000005523557223 */ /* 0x000fe40000000054 */
[----:B------:R-:W-:-:S02]  /*40f0*/  FFMA R41, R10, R15, R13 ;  /* 0x0000000f0a297223 */ /* 0x000fc4000000000d */
[-C--:B------:R-:W-:Y:S02]  /*4100*/  FFMA R36, R36, R35.reuse, R32 ;  /* 0x0000002324247223 */ /* 0x080fe40000000020 */
[----:B---3--:R-:W-:Y:S02]  /*4110*/  FFMA R11, R28, R35, R11 ;  /* 0x000000231c0b7223 */ /* 0x008fe4000000000b */
[C---:B------:R-:W-:Y:S01]  /*4120*/  FFMA R25, R10.reuse, R25, R12 ;  /* 0x000000190a197223 */ /* 0x040fe2000000000c */
[----:B------:R-:W2:Y:S01]  /*4130*/  LDS.128 R32, [0x3660] ;  /* 0x00366000ff207984 */ /* 0x000ea20000000c00 */
[C---:B------:R-:W-:Y:S02]  /*4140*/  FFMA R11, R10.reuse, R29, R11 ;  /* 0x0000001d0a0b7223 */ /* 0x040fe4000000000b */
[C---:B------:R-:W-:Y:S01]  /*4150*/  FFMA R36, R10.reuse, R37, R36 ;  /* 0x000000250a247223 */ /* 0x040fe20000000024 */
[----:B------:R-:W3:Y:S01]  /*4160*/  LDS.128 R12, [0x3df0] ;  /* 0x003df000ff0c7984 */ /* 0x000ee20000000c00 */
[----:B------:R-:W-:-:S02]  /*4170*/  FFMA R78, R10, R78, R77 ;  /* 0x0000004e0a4e7223 */ /* 0x000fc4000000004d */
[C---:B------:R-:W-:Y:S02]  /*4180*/  FFMA R86, R10.reuse, R86, R85 ;  /* 0x000000560a567223 */ /* 0x040fe40000000055 */
[C---:B0-----:R-:W-:Y:S02]  /*4190*/  FFMA R11, R21.reuse, R30, R11 ;  /* 0x0000001e150b7223 */ /* 0x041fe4000000000b */
[C---:B------:R-:W-:Y:S02]  /*41a0*/  FFMA R25, R21.reuse, R26, R25 ;  /* 0x0000001a15197223 */ /* 0x040fe40000000019 */
[----:B----4-:R-:W-:Y:S02]  /*41b0*/  FFMA R16, R10, R16, R47 ;  /* 0x000000100a107223 */ /* 0x010fe4000000002f */
[C---:B------:R-:W-:Y:S02]  /*41c0*/  FFMA R43, R21.reuse, R43, R50 ;  /* 0x0000002b152b7223 */ /* 0x040fe40000000032 */
[----:B------:R-:W-:-:S02]  /*41d0*/  FFMA R17, R21, R17, R16 ;  /* 0x0000001115117223 */ /* 0x000fc40000000010 */
[-C--:B------:R-:W-:Y:S02]  /*41e0*/  FFMA R20, R31, R22.reuse, R11 ;  /* 0x000000161f147223 */ /* 0x080fe4000000000b */
[-C--:B------:R-:W-:Y:S01]  /*41f0*/  FFMA R18, R18, R22.reuse, R17 ;  /* 0x0000001612127223 */ /* 0x080fe20000000011 */
[----:B------:R-:W0:Y:S01]  /*4200*/  LDS.128 R28, [0x3480] ;  /* 0x00348000ff1c7984 */ /* 0x000e220000000c00 */
[----:B------:R-:W-:Y:S02]  /*4210*/  FFMA R50, R27, R22, R25 ;  /* 0x000000161b327223 */ /* 0x000fe40000000019 */
[----:B------:R-:W-:Y:S01]  /*4220*/  FFMA R11, R19, R23, R18 ;  /* 0x00000017130b7223 */ /* 0x000fe20000000012 */
[----:B------:R-:W4:Y:S01]  /*4230*/  LDS.128 R24, [0x2b10] ;  /* 0x002b1000ff187984 */ /* 0x000f220000000c00 */
[C---:B------:R-:W-:Y:S02]  /*4240*/  FFMA R36, R21.reuse, R38, R36 ;  /* 0x0000002615247223 */ /* 0x040fe40000000024 */
[C---:B-1----:R-:W-:Y:S01]  /*4250*/  FFMA R42, R21.reuse, R80, R42 ;  /* 0x00000050152a7223 */ /* 0x042fe2000000002a */
[----:B------:R-:W1:Y:S01]  /*4260*/  LDS.128 R16, [0x3c10] ;  /* 0x003c1000ff107984 */ /* 0x000e620000000c00 */
[----:B------:R-:W-:-:S02]  /*4270*/  FFMA R53, R21, R79, R78 ;  /* 0x0000004f15357223 */ /* 0x000fc4000000004e */
[C---:B--2---:R-:W-:Y:S01]  /*4280*/  FFMA R32, R10.reuse, R32, R51 ;  /* 0x000000200a207223 */ /* 0x044fe20000000033 */
[----:B------:R-:W2:Y:S01]  /*4290*/  LDS.128 R76, [0x3a30] ;  /* 0x003a3000ff4c7984 */ /* 0x000ea20000000c00 */
[----:B------:R-:W-:Y:S02]  /*42a0*/  FFMA R51, R39, R22, R36 ;  /* 0x0000001627337223 */ /* 0x000fe40000000024 */
[----:B---3--:R-:W-:Y:S01]  /*42b0*/  FFMA R12, R10, R12, R91 ;  /* 0x0000000c0a0c7223 */ /* 0x008fe2000000005b */
[----:B------:R-:W3:Y:S01]  /*42c0*/  LDS.128 R36, [0x32a0] ;  /* 0x0032a000ff247984 */ /* 0x000ee20000000c00 */
[C---:B------:R-:W-:Y:S02]  /*42d0*/  FFMA R33, R21.reuse, R33, R32 ;  /* 0x0000002115217223 */ /* 0x040fe40000000020 */
[----:B------:R-:W-:Y:S01]  /*42e0*/  FFMA R13, R21, R13, R12 ;  /* 0x0000000d150d7223 */ /* 0x000fe2000000000c */
[----:B------:R-:W5:Y:S01]  /*42f0*/  LDS.128 R88, [0x3850] ;  /* 0x00385000ff587984 */ /* 0x000f620000000c00 */
[----:B------:R-:W-:-:S02]  /*4300*/  FFMA R34, R34, R22, R33 ;  /* 0x0000001622227223 */ /* 0x000fc40000000021 */
[----:B------:R-:W-:Y:S02]  /*4310*/  FFMA R14, R14, R22, R13 ;  /* 0x000000160e0e7223 */ /* 0x000fe4000000000d */
[----:B------:R-:W-:Y:S02]  /*4320*/  FFMA R42, R22, R81, R42 ;  /* 0x00000051162a7223 */ /* 0x000fe4000000002a */
[-C--:B------:R-:W-:Y:S02]  /*4330*/  FFMA R47, R35, R23.reuse, R34 ;  /* 0x00000017232f7223 */ /* 0x080fe40000000022 */
[----:B------:R-:W-:Y:S01]  /*4340*/  FFMA R57, R15, R23, R14 ;  /* 0x000000170f397223 */ /* 0x000fe2000000000e */
[----:B------:R-:W5:Y:S01]  /*4350*/  LDS.128 R32, [0x30c0] ;  /* 0x0030c000ff207984 */ /* 0x000f620000000c00 */
[----:B------:R-:W-:Y:S02]  /*4360*/  FFMA R82, R23, R82, R42 ;  /* 0x0000005217527223 */ /* 0x000fe4000000002a */
[C---:B------:R-:W-:Y:S01]  /*4370*/  FFMA R87, R21.reuse, R87, R86 ;  /* 0x0000005715577223 */ /* 0x040fe20000000056 */
[----:B------:R-:W5:Y:S01]  /*4380*/  LDS.128 R12, [0x2930] ;  /* 0x00293000ff0c7984 */ /* 0x000f620000000c00 */
[----:B0-----:R-:W-:-:S02]  /*4390*/  FFMA R28, R21, R28, R40 ;  /* 0x0000001c151c7223 */ /* 0x001fc40000000028 */
[----:B----4-:R-:W-:Y:S02]  /*43a0*/  FFMA R24, R24, R22, R43 ;  /* 0x0000001618187223 */ /* 0x010fe4000000002b */
[C---:B------:R-:W-:Y:S02]  /*43b0*/  FFMA R28, R22.reuse, R29, R28 ;  /* 0x0000001d161c7223 */ /* 0x040fe4000000001c */
[----:B-1----:R-:W-:Y:S02]  /*43c0*/  FFMA R16, R21, R16, R41 ;  /* 0x0000001015107223 */ /* 0x002fe40000000029 */
[----:B------:R-:W0:Y:S01]  /*43d0*/  LDS.128 R40, [R8.X4+0x270] ;  /* 0x0002700008287984 */ /* 0x000e220000004c00 */
[----:B------:R-:W-:Y:S02]  /*43e0*/  FFMA R28, R23, R30, R28 ;  /* 0x0000001e171c7223 */ /* 0x000fe4000000001c */
[----:B------:R-:W-:Y:S02]  /*43f0*/  FFMA R16, R22, R17, R16 ;  /* 0x0000001116107223 */ /* 0x000fe40000000010 */
[----:B--2---:R-:W-:-:S02]  /*4400*/  FFMA R76, R76, R22, R87 ;  /* 0x000000164c4c7223 */ /* 0x004fc40000000057 */
[----:B---3--:R-:W-:Y:S01]  /*4410*/  FFMA R36, R36, R22, R53 ;  /* 0x0000001624247223 */ /* 0x008fe20000000035 */
[----:B------:R-:W1:Y:S01]  /*4420*/  LDS.128 R84, [0x3e00] ;  /* 0x003e0000ff547984 */ /* 0x000e620000000c00 */
[C---:B------:R-:W-:Y:S02]  /*4430*/  FFMA R25, R23.reuse, R25, R24 ;  /* 0x0000001917197223 */ /* 0x040fe40000000018 */
[C---:B------:R-:W-:Y:S02]  /*4440*/  FFMA R37, R23.reuse, R37, R36 ;  /* 0x0000002517257223 */ /* 0x040fe40000000024 */
[C---:B------:R-:W-:Y:S02]  /*4450*/  FFMA R77, R23.reuse, R77, R76 ;  /* 0x0000004d174d7223 */ /* 0x040fe4000000004c */
[----:B------:R-:W-:Y:S02]  /*4460*/  FFMA R18, R23, R18, R16 ;  /* 0x0000001217127223 */ /* 0x000fe40000000010 */
[----:B-----5:R-:W-:-:S02]  /*4470*/  FFMA R88, R88, R23, R51 ;  /* 0x0000001758587223 */ /* 0x020fc40000000033 */
[-C--:B------:R-:W-:Y:S02]  /*4480*/  FFMA R32, R32, R23.reuse, R50 ;  /* 0x0000001720207223 */ /* 0x080fe40000000032 */
[----:B------:R-:W-:Y:S02]  /*4490*/  FFMA R10, R12, R23, R20 ;  /* 0x000000170c0a7223 */ /* 0x000fe40000000014 */
[----:B------:R-:W2:Y:S01]  /*44a0*/  LDS.128 R20, [0x2ee0] ;  /* 0x002ee000ff147984 */ /* 0x000ea20000000c00 */
[C---:B0-----:R-:W-:Y:S02]  /*44b0*/  FFMA R38, R40.reuse, R38, R37 ;  /* 0x0000002628267223 */ /* 0x041fe40000000025 */
[C---:B------:R-:W-:Y:S02]  /*44c0*/  FFMA R26, R40.reuse, R26, R25 ;  /* 0x0000001a281a7223 */ /* 0x040fe40000000019 */
[C---:B------:R-:W-:Y:S02]  /*44d0*/  FFMA R54, R40.reuse, R31, R28 ;  /* 0x0000001f28367223 */ /* 0x040fe4000000001c */
[----:B------:R-:W0:Y:S01]  /*44e0*/  LDS.128 R28, [0x3670] ;  /* 0x00367000ff1c7984 */ /* 0x000e220000000c00 */
[----:B------:R-:W-:-:S02]  /*44f0*/  FFMA R12, R40, R19, R18 ;  /* 0x00000013280c7223 */ /* 0x000fc40000000012 */
[-C--:B------:R-:W-:Y:S01]  /*4500*/  FFMA R53, R39, R41.reuse, R38 ;  /* 0x0000002927357223 */ /* 0x080fe20000000026 */
[----:B------:R-:W3:Y:S01]  /*4510*/  LDS.128 R16, [0x2d00] ;  /* 0x002d0000ff107984 */ /* 0x000ee20000000c00 */
[----:B------:R-:W-:Y:S02]  /*4520*/  FFMA R51, R27, R41, R26 ;  /* 0x000000291b337223 */ /* 0x000fe4000000001a */
[C---:B------:R-:W-:Y:S01]  /*4530*/  FFMA R10, R40.reuse, R13, R10 ;  /* 0x0000000d280a7223 */ /* 0x040fe2000000000a */
[----:B------:R-:W4:Y:S01]  /*4540*/  LDS.128 R36, [0x3490] ;  /* 0x00349000ff247984 */ /* 0x000f220000000c00 */
[C---:B------:R-:W-:Y:S02]  /*4550*/  FFMA R78, R40.reuse, R78, R77 ;  /* 0x0000004e284e7223 */ /* 0x040fe4000000004d */
[C---:B------:R-:W-:Y:S01]  /*4560*/  FFMA R83, R40.reuse, R83, R82 ;  /* 0x0000005328537223 */ /* 0x040fe20000000052 */
[----:B------:R-:W5:Y:S01]  /*4570*/  LDS.128 R24, [0x3c20] ;  /* 0x003c2000ff187984 */ /* 0x000f620000000c00 */
[----:B------:R-:W-:-:S02]  /*4580*/  FFMA R32, R40, R33, R32 ;  /* 0x0000002128207223 */ /* 0x000fc40000000020 */
[C---:B------:R-:W-:Y:S02]  /*4590*/  FFMA R88, R40.reuse, R89, R88 ;  /* 0x0000005928587223 */ /* 0x040fe40000000058 */
[----:B-1----:R-:W-:Y:S02]  /*45a0*/  FFMA R84, R40, R84, R57 ;  /* 0x0000005428547223 */ /* 0x002fe40000000039 */
[-C--:B------:R-:W-:Y:S02]  /*45b0*/  FFMA R10, R14, R41.reuse, R10 ;  /* 0x000000290e0a7223 */ /* 0x080fe4000000000a */
[----:B--2---:R-:W-:Y:S02]  /*45c0*/  FFMA R20, R40, R20, R11 ;  /* 0x0000001428147223 */ /* 0x004fe4000000000b */
[----:B------:R-:W-:Y:S02]  /*45d0*/  FFMA R55, R79, R41, R78 ;  /* 0x000000294f377223 */ /* 0x000fe4000000004e */
[----:B------:R-:W-:Y:S01]  /*45e0*/  FFMA R21, R41, R21, R20 ;  /* 0x0000001529157223 */ /* 0x000fe20000000014 */
[----:B------:R-:W1:Y:S01]  /*45f0*/  LDS.128 R76, [0x32b0] ;  /* 0x0032b000ff4c7984 */ /* 0x000e620000000c00 */
[----:B------:R-:W-:-:S02]  /*4600*/  FFMA R32, R34, R41, R32 ;  /* 0x0000002922207223 */ /* 0x000fc40000000020 */
[----:B------:R-:W-:Y:S02]  /*4610*/  FFMA R88, R90, R41, R88 ;  /* 0x000000295a587223 */ /* 0x000fe40000000058 */
[----:B------:R-:W-:Y:S02]  /*4620*/  FFMA R85, R41, R85, R84 ;  /* 0x0000005529557223 */ /* 0x000fe40000000054 */
[----:B------:R-:W-:Y:S02]  /*4630*/  FFMA R10, R15, R42, R10 ;  /* 0x0000002a0f0a7223 */ /* 0x000fe4000000000a */
[C---:B------:R-:W-:Y:S02]  /*4640*/  FFMA R22, R42.reuse, R22, R21 ;  /* 0x000000162a167223 */ /* 0x040fe40000000015 */
[----:B------:R-:W-:Y:S02]  /*4650*/  FFMA R91, R91, R42, R88 ;  /* 0x0000002a5b5b7223 */ /* 0x000fe40000000058 */
[----:B------:R-:W-:-:S02]  /*4660*/  FFMA R86, R42, R86, R85 ;  /* 0x000000562a567223 */ /* 0x000fc40000000055 */
[----:B0-----:R-:W-:Y:S02]  /*4670*/  FFMA R28, R40, R28, R47 ;  /* 0x0000001c281c7223 */ /* 0x001fe4000000002f */
[----:B------:R-:W-:Y:S02]  /*4680*/  FFMA R47, R43, R23, R22 ;  /* 0x000000172b2f7223 */ /* 0x000fe40000000016 */
[----:B------:R-:W-:Y:S01]  /*4690*/  FFMA R29, R41, R29, R28 ;  /* 0x0000001d291d7223 */ /* 0x000fe2000000001c */
[----:B------:R-:W0:Y:S01]  /*46a0*/  LDS.128 R20, [R8.X4+0x280] ;  /* 0x0002800008147984 */ /* 0x000e220000004c00 */
[-C--:B---3--:R-:W-:Y:S02]  /*46b0*/  FFMA R16, R16, R41.reuse, R83 ;  /* 0x0000002910107223 */ /* 0x088fe40000000053 */
[----:B----4-:R-:W-:Y:S01]  /*46c0*/  FFMA R36, R36, R41, R54 ;  /* 0x0000002924247223 */ /* 0x010fe20000000036 */
[----:B------:R-:W2:Y:S01]  /*46d0*/  LDS.128 R80, [0x3a40] ;  /* 0x003a4000ff507984 */ /* 0x000ea20000000c00 */
[----:B------:R-:W-:-:S02]  /*46e0*/  FFMA R16, R42, R17, R16 ;  /* 0x000000112a107223 */ /* 0x000fc40000000010 */
[----:B-----5:R-:W-:Y:S02]  /*46f0*/  FFMA R41, R24, R41, R12 ;  /* 0x0000002918297223 */ /* 0x020fe4000000000c */
[----:B------:R-:W3:Y:S01]  /*4700*/  LDS.128 R12, [0x2b20] ;  /* 0x002b2000ff0c7984 */ /* 0x000ee20000000c00 */
[----:B------:R-:W-:Y:S02]  /*4710*/  FFMA R24, R35, R42, R32 ;  /* 0x0000002a23187223 */ /* 0x000fe40000000020 */
[C---:B------:R-:W-:Y:S01]  /*4720*/  FFMA R30, R42.reuse, R30, R29 ;  /* 0x0000001e2a1e7223 */ /* 0x040fe2000000001d */
[----:B------:R-:W4:Y:S01]  /*4730*/  LDS.128 R32, [0x30d0] ;  /* 0x0030d000ff207984 */ /* 0x000f220000000c00 */
[----:B------:R-:W-:Y:S02]  /*4740*/  FFMA R16, R43, R18, R16 ;  /* 0x000000122b107223 */ /* 0x000fe40000000010 */
[C---:B------:R-:W-:Y:S02]  /*4750*/  FFMA R36, R42.reuse, R37, R36 ;  /* 0x000000252a247223 */ /* 0x040fe40000000024 */
[----:B------:R-:W-:-:S02]  /*4760*/  FFMA R25, R42, R25, R41 ;  /* 0x000000192a197223 */ /* 0x000fc40000000029 */
[----:B-1----:R-:W-:Y:S02]  /*4770*/  FFMA R76, R76, R42, R53 ;  /* 0x0000002a4c4c7223 */ /* 0x002fe40000000035 */
[C---:B------:R-:W-:Y:S02]  /*4780*/  FFMA R11, R43.reuse, R31, R30 ;  /* 0x0000001f2b0b7223 */ /* 0x040fe4000000001e */
[----:B------:R-:W1:Y:S01]  /*4790*/  LDS.128 R28, [0x2940] ;  /* 0x00294000ff1c7984 */ /* 0x000e620000000c00 */
[C---:B------:R-:W-:Y:S02]  /*47a0*/  FFMA R36, R43.reuse, R38, R36 ;  /* 0x000000262b247223 */ /* 0x040fe40000000024 */
[C---:B------:R-:W-:Y:S02]  /*47b0*/  FFMA R25, R43.reuse, R26, R25 ;  /* 0x0000001a2b197223 */ /* 0x040fe40000000019 */
[----:B------:R-:W-:Y:S02]  /*47c0*/  FFMA R77, R43, R77, R76 ;  /* 0x0000004d2b4d7223 */ /* 0x000fe4000000004c */
[----:B0-----:R-:W-:-:S02]  /*47d0*/  FFMA R50, R20, R39, R36 ;  /* 0x0000002714327223 */ /* 0x001fc40000000024 */
[----:B------:R-:W0:Y:S01]  /*47e0*/  LDS.128 R36, [0x2ef0] ;  /* 0x002ef000ff247984 */ /* 0x000e220000000c00 */
[----:B------:R-:W-:Y:S02]  /*47f0*/  FFMA R40, R20, R27, R25 ;  /* 0x0000001b14287223 */ /* 0x000fe40000000019 */
[----:B--2---:R-:W-:Y:S02]  /*4800*/  FFMA R80, R80, R42, R55 ;  /* 0x0000002a50507223 */ /* 0x004fe40000000037 */
[----:B------:R-:W-:Y:S02]  /*4810*/  FFMA R78, R20, R78, R77 ;  /* 0x0000004e144e7223 */ /* 0x000fe4000000004d */
[----:B---3--:R-:W-:Y:S02]  /*4820*/  FFMA R12, R12, R42, R51 ;  /* 0x0000002a0c0c7223 */ /* 0x008fe40000000033 */
[----:B------:R-:W-:Y:S02]  /*4830*/  FFMA R42, R20, R19, R16 ;  /* 0x00000013142a7223 */ /* 0x000fe40000000010 */
[----:B------:R-:W-:Y:S01]  /*4840*/  FFMA R13, R43, R13, R12 ;  /* 0x0000000d2b0d7223 */ /* 0x000fe2000000000c */
[----:B------:R-:W2:Y:S01]  /*4850*/  LDS.128 R16, [0x3860] ;  /* 0x00386000ff107984 */ /* 0x000ea20000000c00 */
[----:B----4-:R-:W-:-:S02]  /*4860*/  FFMA R32, R32, R43, R24 ;  /* 0x0000002b20207223 */ /* 0x010fc40000000018 */
[C---:B------:R-:W-:Y:S01]  /*4870*/  FFMA R14, R20.reuse, R14, R13 ;  /* 0x0000000e140e7223 */ /* 0x040fe2000000000d */
[----:B------:R-:W3:Y:S01]  /*4880*/  LDS.128 R24, [0x3e10] ;  /* 0x003e1000ff187984 */ /* 0x000ee20000000c00 */
[----:B------:R-:W-:Y:S02]  /*4890*/  FFMA R32, R20, R33, R32 ;  /* 0x0000002114207223 */ /* 0x000fe40000000020 */
[----:B------:R-:W-:Y:S02]  /*48a0*/  FFMA R41, R15, R21, R14 ;  /* 0x000000150f297223 */ /* 0x000fe4000000000e */
[----:B------:R-:W4:Y:S01]  /*48b0*/  LDS.128 R12, [0x3680] ;  /* 0x00368000ff0c7984 */ /* 0x000f220000000c00 */
[----:B-1----:R-:W-:Y:S02]  /*48c0*/  FFMA R10, R28, R43, R10 ;  /* 0x0000002b1c0a7223 */ /* 0x002fe4000000000a */
[C---:B------:R-:W-:Y:S02]  /*48d0*/  FFMA R51, R43.reuse, R87, R86 ;  /* 0x000000572b337223 */ /* 0x040fe40000000056 */
[----:B------:R-:W-:Y:S01]  /*48e0*/  FFMA R10, R20, R29, R10 ;  /* 0x0000001d140a7223 */ /* 0x000fe2000000000a */
[----:B------:R-:W-:Y:S01]  /*48f0*/  LDS.128 R84, [0x34a0] ;  /* 0x0034a000ff547984 */ /* 0x000fe20000000c00 */
[----:B------:R-:W-:-:S02]  /*4900*/  FFMA R81, R43, R81, R80 ;  /* 0x000000512b517223 */ /* 0x000fc40000000050 */
[-C--:B------:R-:W-:Y:S02]  /*4910*/  FFMA R10, R30, R21.reuse, R10 ;  /* 0x000000151e0a7223 */ /* 0x080fe4000000000a */
[-C--:B------:R-:W-:Y:S02]  /*4920*/  FFMA R32, R34, R21.reuse, R32 ;  /* 0x0000001522207223 */ /* 0x080fe40000000020 */
[C---:B------:R-:W-:Y:S02]  /*4930*/  FFMA R82, R20.reuse, R82, R81 ;  /* 0x0000005214527223 */ /* 0x040fe40000000051 */
[-C--:B------:R-:W-:Y:S02]  /*4940*/  FFMA R53, R79, R21.reuse, R78 ;  /* 0x000000154f357223 */ /* 0x080fe4000000004e */
[----:B------:R-:W-:Y:S01]  /*4950*/  FFMA R57, R83, R21, R82 ;  /* 0x0000001553397223 */ /* 0x000fe20000000052 */
[----:B------:R-:W1:Y:S01]  /*4960*/  LDS.128 R76, [0x3a50] ;  /* 0x003a5000ff4c7984 */ /* 0x000e620000000c00 */
[----:B0-----:R-:W-:-:S02]  /*4970*/  FFMA R36, R20, R36, R47 ;  /* 0x0000002414247223 */ /* 0x001fc4000000002f */
[-C--:B------:R-:W-:Y:S01]  /*4980*/  FFMA R47, R31, R22.reuse, R10 ;  /* 0x000000161f2f7223 */ /* 0x080fe2000000000a */
[----:B------:R-:W0:Y:S01]  /*4990*/  LDS.128 R80, [0x3c30] ;  /* 0x003c3000ff507984 */ /* 0x000e220000000c00 */
[----:B------:R-:W-:Y:S02]  /*49a0*/  FFMA R10, R35, R22, R32 ;  /* 0x00000016230a7223 */ /* 0x000fe40000000020 */
[----:B------:R-:W-:Y:S01]  /*49b0*/  FFMA R37, R21, R37, R36 ;  /* 0x0000002515257223 */ /* 0x000fe20000000024 */
[----:B------:R-:W5:Y:S03]  /*49c0*/  LDS.128 R32, [0x2d10] ;  /* 0x002d1000ff207984 */ /* 0x000f660000000c00 */
[----:B------:R-:W-:Y:S01]  /*49d0*/  FFMA R38, R22, R38, R37 ;  /* 0x0000002616267223 */ /* 0x000fe20000000025 */
[----:B------:R-:W5:Y:S01]  /*49e0*/  LDS.128 R28, [0x2b30] ;  /* 0x002b3000ff1c7984 */ /* 0x000f620000000c00 */
[----:B--2---:R-:W-:-:S03]  /*49f0*/  FFMA R16, R16, R43, R91 ;  /* 0x0000002b10107223 */ /* 0x004fc6000000005b */
[----:B------:R-:W-:Y:S01]  /*4a00*/  LDS.128 R88, [0x2b50] ;  /* 0x002b5000ff587984 */ /* 0x000fe20000000c00 */
[C---:B------:R-:W-:Y:S02]  /*4a10*/  FFMA R16, R20.reuse, R17, R16 ;  /* 0x0000001114107223 */ /* 0x040fe40000000010 */
[----:B---3--:R-:W-:Y:S02]  /*4a20*/  FFMA R24, R20, R24, R51 ;  /* 0x0000001814187223 */ /* 0x008fe40000000033 */
[----:B------:R-:W-:Y:S02]  /*4a30*/  FFMA R16, R18, R21, R16 ;  /* 0x0000001512107223 */ /* 0x000fe40000000010 */
[----:B----4-:R-:W-:Y:S02]  /*4a40*/  FFMA R12, R20, R12, R11 ;  /* 0x0000000c140c7223 */ /* 0x010fe4000000000b */
[----:B------:R-:W-:Y:S02]  /*4a50*/  FFMA R20, R19, R22, R16 ;  /* 0x0000001613147223 */ /* 0x000fe40000000010 */
[C---:B------:R-:W-:Y:S01]  /*4a60*/  FFMA R13, R21.reuse, R13, R12 ;  /* 0x0000000d150d7223 */ /* 0x040fe2000000000c */
[----:B------:R-:W2:Y:S01]  /*4a70*/  LDS.128 R16, [0x32c0] ;  /* 0x0032c000ff107984 */ /* 0x000ea20000000c00 */
[----:B------:R-:W-:-:S02]  /*4a80*/  FFMA R25, R21, R25, R24 ;  /* 0x0000001915197223 */ /* 0x000fc40000000018 */
[C---:B------:R-:W-:Y:S02]  /*4a90*/  FFMA R14, R22.reuse, R14, R13 ;  /* 0x0000000e160e7223 */ /* 0x040fe4000000000d */
[----:B------:R-:W-:Y:S02]  /*4aa0*/  FFMA R26, R22, R26, R25 ;  /* 0x0000001a161a7223 */ /* 0x000fe40000000019 */
[C---:B------:R-:W-:Y:S02]  /*4ab0*/  FFMA R55, R23.reuse, R15, R14 ;  /* 0x0000000f17377223 */ /* 0x040fe4000000000e */
[----:B------:R-:W3:Y:S01]  /*4ac0*/  LDS.128 R12, [R8.X4+0x330] ;  /* 0x00033000080c7984 */ /* 0x000ee20000004c00 */
[C---:B------:R-:W-:Y:S02]  /*4ad0*/  FFMA R51, R23.reuse, R27, R26 ;  /* 0x0000001b17337223 */ /* 0x040fe4000000001a */
[----:B------:R-:W-:Y:S01]  /*4ae0*/  FFMA R11, R23, R39, R38 ;  /* 0x00000027170b7223 */ /* 0x000fe20000000026 */
[----:B------:R-:W4:Y:S01]  /*4af0*/  LDS.128 R24, [0x2950] ;  /* 0x00295000ff187984 */ /* 0x000f220000000c00 */
[----:B-1----:R-:W-:-:S02]  /*4b00*/  FFMA R76, R76, R22, R57 ;  /* 0x000000164c4c7223 */ /* 0x002fc40000000039 */
[-C--:B0-----:R-:W-:Y:S01]  /*4b10*/  FFMA R40, R80, R21.reuse, R40 ;  /* 0x0000001550287223 */ /* 0x081fe20000000028 */
[----:B------:R-:W0:Y:S01]  /*4b20*/  LDS.128 R36, [0x30e0] ;  /* 0x0030e000ff247984 */ /* 0x000e220000000c00 */
[-C--:B------:R-:W-:Y:S02]  /*4b30*/  FFMA R50, R84, R21.reuse, R50 ;  /* 0x0000001554327223 */ /* 0x080fe40000000032 */
[----:B-----5:R-:W-:Y:S02]  /*4b40*/  FFMA R32, R32, R21, R42 ;  /* 0x0000001520207223 */ /* 0x020fe4000000002a */
[C---:B------:R-:W-:Y:S02]  /*4b50*/  FFMA R81, R22.reuse, R81, R40 ;  /* 0x0000005116517223 */ /* 0x040fe40000000028 */
[----:B------:R-:W-:Y:S02]  /*4b60*/  FFMA R32, R22, R33, R32 ;  /* 0x0000002116207223 */ /* 0x000fe40000000020 */
[----:B------:R-:W-:-:S02]  /*4b70*/  FFMA R28, R28, R22, R41 ;  /* 0x000000161c1c7223 */ /* 0x000fc40000000029 */
[C---:B------:R-:W-:Y:S01]  /*4b80*/  FFMA R34, R23.reuse, R34, R32 ;  /* 0x0000002217227223 */ /* 0x040fe20000000020 */
[----:B------:R-:W1:Y:S01]  /*4b90*/  LDS.128 R40, [0x3870] ;  /* 0x00387000ff287984 */ /* 0x000e620000000c00 */
[C---:B------:R-:W-:Y:S02]  /*4ba0*/  FFMA R29, R23.reuse, R29, R28 ;  /* 0x0000001d171d7223 */ /* 0x040fe4000000001c */
[----:B------:R-:W-:Y:S02]  /*4bb0*/  FFMA R77, R23, R77, R76 ;  /* 0x0000004d174d7223 */ /* 0x000fe4000000004c */
[----:B------:R-:W-:-:S04]  /*4bc0*/  FFMA R50, R22, R85, R50 ;  /* 0x0000005516327223 */ /* 0x000fc80000000032 */
[C---:B------:R-:W-:Y:S02]  /*4bd0*/  FFMA R50, R23.reuse, R86, R50 ;  /* 0x0000005617327223 */ /* 0x040fe40000000032 */
[----:B--2---:R-:W-:Y:S02]  /*4be0*/  FFMA R16, R16, R22, R53 ;  /* 0x0000001610107223 */ /* 0x004fe40000000035 */
[C---:B------:R-:W-:Y:S02]  /*4bf0*/  FFMA R53, R23.reuse, R82, R81 ;  /* 0x0000005217357223 */ /* 0x040fe40000000051 */
[----:B------:R-:W-:-:S04]  /*4c00*/  FFMA R17, R23, R17, R16 ;  /* 0x0000001117117223 */ /* 0x000fc80000000010 */
[C---:B---3--:R-:W-:Y:S02]  /*4c10*/  FFMA R18, R12.reuse, R18, R17 ;  /* 0x000000120c127223 */ /* 0x048fe40000000011 */
[----:B------:R-:W-:Y:S02]  /*4c20*/  FFMA R30, R12, R30, R29 ;  /* 0x0000001e0c1e7223 */ /* 0x000fe4000000001d */
[----:B----4-:R-:W-:Y:S02]  /*4c30*/  FFMA R24, R24, R23, R47 ;  /* 0x0000001718187223 */ /* 0x010fe4000000002f */
[----:B------:R-:W-:Y:S02]  /*4c40*/  FFMA R54, R12, R35, R34 ;  /* 0x000000230c367223 */ /* 0x000fe40000000022 */
[-C--:B------:R-:W-:Y:S01]  /*4c50*/  FFMA R47, R19, R13.reuse, R18 ;  /* 0x0000000d132f7223 */ /* 0x080fe20000000012 */
[----:B------:R-:W2:Y:S01]  /*4c60*/  LDS.128 R32, [0x2f00] ;  /* 0x002f0000ff207984 */ /* 0x000ea20000000c00 */
[----:B------:R-:W-:-:S02]  /*4c70*/  FFMA R57, R31, R13, R30 ;  /* 0x0000000d1f397223 */ /* 0x000fc4000000001e */
[----:B------:R-:W-:Y:S01]  /*4c80*/  FFMA R24, R12, R25, R24 ;  /* 0x000000190c187223 */ /* 0x000fe20000000018 */
[----:B------:R-:W3:Y:S01]  /*4c90*/  LDS.128 R16, [0x3690] ;  /* 0x00369000ff107984 */ /* 0x000ee20000000c00 */
[----:B0-----:R-:W-:Y:S02]  /*4ca0*/  FFMA R10, R36, R23, R10 ;  /* 0x00000017240a7223 */ /* 0x001fe4000000000a */
[----:B------:R-:W-:Y:S01]  /*4cb0*/  FFMA R24, R26, R13, R24 ;  /* 0x0000000d1a187223 */ /* 0x000fe20000000018 */
[----:B------:R-:W0:Y:S01]  /*4cc0*/  LDS.128 R28, [0x3e20] ;  /* 0x003e2000ff1c7984 */ /* 0x000e220000000c00 */
[----:B------:R-:W-:Y:S02]  /*4cd0*/  FFMA R78, R12, R78, R77 ;  /* 0x0000004e0c4e7223 */ /* 0x000fe4000000004d */
[----:B-1----:R-:W-:Y:S02]  /*4ce0*/  FFMA R40, R40, R23, R20 ;  /* 0x0000001728287223 */ /* 0x002fe40000000014 */
[C---:B------:R-:W-:Y:S01]  /*4cf0*/  FFMA R37, R12.reuse, R37, R10 ;  /* 0x000000250c257223 */ /* 0x040fe2000000000a */
[----:B------:R-:W1:Y:S01]  /*4d00*/  LDS.128 R20, [0x2d20] ;  /* 0x002d2000ff147984 */ /* 0x000e620000000c00 */
[----:B------:R-:W-:-:S02]  /*4d10*/  FFMA R40, R12, R41, R40 ;  /* 0x000000290c287223 */ /* 0x000fc40000000028 */
[----:B------:R-:W-:Y:S02]  /*4d20*/  FFMA R53, R12, R83, R53 ;  /* 0x000000530c357223 */ /* 0x000fe40000000035 */
[-C--:B------:R-:W-:Y:S01]  /*4d30*/  FFMA R40, R42, R13.reuse, R40 ;  /* 0x0000000d2a287223 */ /* 0x080fe20000000028 */
[----:B------:R-:W-:Y:S01]  /*4d40*/  LDS.128 R80, [0x3c40] ;  /* 0x003c4000ff507984 */ /* 0x000fe20000000c00 */
[-C--:B------:R-:W-:Y:S02]  /*4d50*/  FFMA R10, R27, R14.reuse, R24 ;  /* 0x0000000e1b0a7223 */ /* 0x080fe40000000018 */
[----:B------:R-:W-:Y:S01]  /*4d60*/  FFMA R37, R38, R13, R37 ;  /* 0x0000000d26257223 */ /* 0x000fe20000000025 */
[----:B------:R-:W4:Y:S01]  /*4d70*/  LDS.128 R24, [0x34b0] ;  /* 0x0034b000ff187984 */ /* 0x000f220000000c00 */
[----:B------:R-:W-:Y:S02]  /*4d80*/  FFMA R50, R12, R87, R50 ;  /* 0x000000570c327223 */ /* 0x000fe40000000032 */
[----:B------:R-:W-:Y:S01]  /*4d90*/  FFMA R59, R79, R13, R78 ;  /* 0x0000000d4f3b7223 */ /* 0x000fe2000000004e */
[----:B------:R-:W5:Y:S01]  /*4da0*/  LDS.128 R84, [0x2b40] ;  /* 0x002b4000ff547984 */ /* 0x000f620000000c00 */
[----:B------:R-:W-:-:S03]  /*4db0*/  FFMA R58, R43, R14, R40 ;  /* 0x0000000e2b3a7223 */ /* 0x000fc60000000028 */
[----:B------:R-:W5:Y:S04]  /*4dc0*/  LDS.128 R76, [0x32d0] ;  /* 0x0032d000ff4c7984 */ /* 0x000f680000000c00 */
[----:B------:R-:W5:Y:S01]  /*4dd0*/  LDS.128 R40, [0x3a60] ;  /* 0x003a6000ff287984 */ /* 0x000f620000000c00 */
[C---:B--2---:R-:W-:Y:S02]  /*4de0*/  FFMA R32, R12.reuse, R32, R11 ;  /* 0x000000200c207223 */ /* 0x044fe4000000000b */
[----:B---3--:R-:W-:Y:S02]  /*4df0*/  FFMA R16, R12, R16, R55 ;  /* 0x000000100c107223 */ /* 0x008fe40000000037 */
[C---:B------:R-:W-:Y:S02]  /*4e00*/  FFMA R33, R13.reuse, R33, R32 ;  /* 0x000000210d217223 */ /* 0x040fe40000000020 */
[----:B------:R-:W-:-:S02]  /*4e10*/  FFMA R17, R13, R17, R16 ;  /* 0x000000110d117223 */ /* 0x000fc40000000010 */
[----:B0-----:R-:W-:Y:S02]  /*4e20*/  FFMA R28, R12, R28, R51 ;  /* 0x0000001c0c1c7223 */ /* 0x001fe40000000033 */
[C---:B------:R-:W-:Y:S02]  /*4e30*/  FFMA R34, R14.reuse, R34, R33 ;  /* 0x000000220e227223 */ /* 0x040fe40000000021 */
[C---:B------:R-:W-:Y:S02]  /*4e40*/  FFMA R18, R14.reuse, R18, R17 ;  /* 0x000000120e127223 */ /* 0x040fe40000000011 */
[----:B------:R-:W-:Y:S02]  /*4e50*/  FFMA R29, R13, R29, R28 ;  /* 0x0000001d0d1d7223 */ /* 0x000fe4000000001c */
[----:B------:R-:W-:Y:S02]  /*4e60*/  FFMA R55, R39, R14, R37 ;  /* 0x0000000e27377223 */ /* 0x000fe40000000025 */
[----:B------:R-:W-:Y:S01]  /*4e70*/  FFMA R30, R14, R30, R29 ;  /* 0x0000001e0e1e7223 */ /* 0x000fe2000000001d */
[----:B------:R-:W0:Y:S01]  /*4e80*/  LDS.128 R36, [0x30f0] ;  /* 0x0030f000ff247984 */ /* 0x000e220000000c00 */
[----:B------:R-:W-:-:S02]  /*4e90*/  FFMA R11, R15, R35, R34 ;  /* 0x000000230f0b7223 */ /* 0x000fc40000000022 */
[C---:B------:R-:W-:Y:S01]  /*4ea0*/  FFMA R51, R15.reuse, R19, R18 ;  /* 0x000000130f337223 */ /* 0x040fe20000000012 */
[----:B------:R-:W2:Y:S01]  /*4eb0*/  LDS.128 R32, [0x3880] ;  /* 0x00388000ff207984 */ /* 0x000ea20000000c00 */
[----:B------:R-:W-:Y:S02]  /*4ec0*/  FFMA R63, R15, R31, R30 ;  /* 0x0000001f0f3f7223 */ /* 0x000fe4000000001e */
[-C--:B-1----:R-:W-:Y:S01]  /*4ed0*/  FFMA R20, R20, R13.reuse, R54 ;  /* 0x0000000d14147223 */ /* 0x082fe20000000036 */
[----:B------:R-:W1:Y:S01]  /*4ee0*/  LDS.128 R16, [0x2960] ;  /* 0x00296000ff107984 */ /* 0x000e620000000c00 */
[-C--:B----4-:R-:W-:Y:S02]  /*4ef0*/  FFMA R24, R24, R13.reuse, R50 ;  /* 0x0000000d18187223 */ /* 0x090fe40000000032 */
[----:B------:R-:W-:Y:S01]  /*4f00*/  FFMA R53, R80, R13, R53 ;  /* 0x0000000d50357223 */ /* 0x000fe20000000035 */
[----:B------:R-:W3:Y:S01]  /*4f10*/  LDS.128 R28, [R8.X4+0x340] ;  /* 0x00034000081c7984 */ /* 0x000ee20000004c00 */
[----:B------:R-:W-:-:S02]  /*4f20*/  FFMA R20, R14, R21, R20 ;  /* 0x000000150e147223 */ /* 0x000fc40000000014 */
[----:B------:R-:W-:Y:S02]  /*4f30*/  FFMA R24, R14, R25, R24 ;  /* 0x000000190e187223 */ /* 0x000fe40000000018 */
[-C--:B-----5:R-:W-:Y:S02]  /*4f40*/  FFMA R84, R84, R14.reuse, R57 ;  /* 0x0000000e54547223 */ /* 0x0a0fe40000000039 */
[----:B------:R-:W-:Y:S02]  /*4f50*/  FFMA R53, R14, R81, R53 ;  /* 0x000000510e357223 */ /* 0x000fe40000000035 */
[-C--:B------:R-:W-:Y:S02]  /*4f60*/  FFMA R76, R76, R14.reuse, R47 ;  /* 0x0000000e4c4c7223 */ /* 0x080fe4000000002f */
[----:B------:R-:W-:Y:S02]  /*4f70*/  FFMA R40, R40, R14, R59 ;  /* 0x0000000e28287223 */ /* 0x000fe4000000003b */
[----:B------:R-:W-:-:S02]  /*4f80*/  FFMA R22, R15, R22, R20 ;  /* 0x000000160f167223 */ /* 0x000fc40000000014 */
[C---:B------:R-:W-:Y:S02]  /*4f90*/  FFMA R24, R15.reuse, R26, R24 ;  /* 0x0000001a0f187223 */ /* 0x040fe40000000018 */
[C---:B------:R-:W-:Y:S02]  /*4fa0*/  FFMA R85, R15.reuse, R85, R84 ;  /* 0x000000550f557223 */ /* 0x040fe40000000054 */
[C---:B------:R-:W-:Y:S02]  /*4fb0*/  FFMA R77, R15.reuse, R77, R76 ;  /* 0x0000004d0f4d7223 */ /* 0x040fe4000000004c */
[C---:B------:R-:W-:Y:S02]  /*4fc0*/  FFMA R41, R15.reuse, R41, R40 ;  /* 0x000000290f297223 */ /* 0x040fe40000000028 */
[----:B------:R-:W-:Y:S02]  /*4fd0*/  FFMA R82, R15, R82, R53 ;  /* 0x000000520f527223 */ /* 0x000fe40000000035 */
[----:B0-----:R-:W-:-:S02]  /*4fe0*/  FFMA R36, R36, R15, R55 ;  /* 0x0000000f24247223 */ /* 0x001fc40000000037 */
[-C--:B--2---:R-:W-:Y:S02]  /*4ff0*/  FFMA R32, R32, R15.reuse, R58 ;  /* 0x0000000f20207223 */ /* 0x084fe4000000003a */
[----:B-1----:R-:W-:Y:S02]  /*5000*/  FFMA R10, R16, R15, R10 ;  /* 0x0000000f100a7223 */ /* 0x002fe4000000000a */
[----:B------:R-:W0:Y:S01]  /*5010*/  LDS.128 R12, [0x2f10] ;  /* 0x002f1000ff0c7984 */ /* 0x000e220000000c00 */
[C---:B---3--:R-:W-:Y:S02]  /*5020*/  FFMA R50, R28.reuse, R42, R41 ;  /* 0x0000002a1c327223 */ /* 0x048fe40000000029 */
[C---:B------:R-:W-:Y:S02]  /*5030*/  FFMA R40, R28.reuse, R23, R22 ;  /* 0x000000171c287223 */ /* 0x040fe40000000016 */
[C---:B------:R-:W-:Y:S01]  /*5040*/  FFMA R42, R28.reuse, R27, R24 ;  /* 0x0000001b1c2a7223 */ /* 0x040fe20000000018 */
[----:B------:R-:W1:Y:S01]  /*5050*/  LDS.128 R20, [0x36a0] ;  /* 0x0036a000ff147984 */ /* 0x000e620000000c00 */
[----:B------:R-:W-:-:S02]  /*5060*/  FFMA R86, R28, R86, R85 ;  /* 0x000000561c567223 */ /* 0x000fc40000000055 */
[C---:B------:R-:W-:Y:S01]  /*5070*/  FFMA R36, R28.reuse, R37, R36 ;  /* 0x000000251c247223 */ /* 0x040fe20000000024 */
[----:B------:R-:W2:Y:S01]  /*5080*/  LDS.128 R24, [0x3e30] ;  /* 0x003e3000ff187984 */ /* 0x000ea20000000c00 */
[----:B------:R-:W-:Y:S02]  /*5090*/  FFMA R37, R87, R29, R86 ;  /* 0x0000001d57257223 */ /* 0x000fe40000000056 */
[C---:B------:R-:W-:Y:S01]  /*50a0*/  FFMA R78, R28.reuse, R78, R77 ;  /* 0x0000004e1c4e7223 */ /* 0x040fe2000000004d */
[----:B------:R-:W3:Y:S01]  /*50b0*/  LDS.128 R84, [0x3c50] ;  /* 0x003c5000ff547984 */ /* 0x000ee20000000c00 */
[C---:B------:R-:W-:Y:S02]  /*50c0*/  FFMA R10, R28.reuse, R17, R10 ;  /* 0x000000111c0a7223 */ /* 0x040fe4000000000a */
[C---:B------:R-:W-:Y:S02]  /*50d0*/  FFMA R16, R28.reuse, R83, R82 ;  /* 0x000000531c107223 */ /* 0x040fe40000000052 */
[----:B------:R-:W-:Y:S01]  /*50e0*/  FFMA R41, R79, R29, R78 ;  /* 0x0000001d4f297223 */ /* 0x000fe2000000004e */
[----:B------:R-:W-:Y:S01]  /*50f0*/  LDS.128 R80, [0x34c0] ;  /* 0x0034c000ff507984 */ /* 0x000fe20000000c00 */
[----:B------:R-:W-:-:S02]  /*5100*/  FFMA R32, R28, R33, R32 ;  /* 0x000000211c207223 */ /* 0x000fc40000000020 */
[-C--:B------:R-:W-:Y:S01]  /*5110*/  FFMA R10, R18, R29.reuse, R10 ;  /* 0x0000001d120a7223 */ /* 0x080fe2000000000a */
[----:B------:R-:W4:Y:S01]  /*5120*/  LDS.128 R76, [0x2d30] ;  /* 0x002d3000ff4c7984 */ /* 0x000f220000000c00 */
[-C--:B------:R-:W-:Y:S02]  /*5130*/  FFMA R36, R38, R29.reuse, R36 ;  /* 0x0000001d26247223 */ /* 0x080fe40000000024 */
[-C--:B------:R-:W-:Y:S02]  /*5140*/  FFMA R10, R19, R30.reuse, R10 ;  /* 0x0000001e130a7223 */ /* 0x080fe4000000000a */
[----:B------:R-:W-:Y:S02]  /*5150*/  FFMA R43, R43, R29, R50 ;  /* 0x0000001d2b2b7223 */ /* 0x000fe40000000032 */
[-C--:B------:R-:W-:Y:S02]  /*5160*/  FFMA R39, R39, R30.reuse, R36 ;  /* 0x0000001e27277223 */ /* 0x080fe40000000024 */
[----:B------:R-:W-:-:S02]  /*5170*/  FFMA R88, R88, R30, R37 ;  /* 0x0000001e58587223 */ /* 0x000fc40000000025 */
[----:B------:R-:W-:Y:S02]  /*5180*/  FFMA R92, R92, R30, R41 ;  /* 0x0000001e5c5c7223 */ /* 0x000fe40000000029 */
[C---:B------:R-:W-:Y:S02]  /*5190*/  FFMA R89, R31.reuse, R89, R88 ;  /* 0x000000591f597223 */ /* 0x040fe40000000058 */
[C---:B0-----:R-:W-:Y:S02]  /*51a0*/  FFMA R12, R28.reuse, R12, R11 ;  /* 0x0000000c1c0c7223 */ /* 0x041fe4000000000b */
[----:B------:R-:W-:Y:S02]  /*51b0*/  FFMA R93, R31, R93, R92 ;  /* 0x0000005d1f5d7223 */ /* 0x000fe4000000005c */
[----:B------:R-:W-:Y:S02]  /*51c0*/  FFMA R13, R29, R13, R12 ;  /* 0x0000000d1d0d7223 */ /* 0x000fe4000000000c */
[----:B-1----:R-:W-:-:S02]  /*51d0*/  FFMA R20, R28, R20, R51 ;  /* 0x000000141c147223 */ /* 0x002fc40000000033 */
[----:B------:R-:W-:Y:S02]  /*51e0*/  FFMA R14, R30, R14, R13 ;  /* 0x0000000e1e0e7223 */ /* 0x000fe4000000000d */
[----:B--2---:R-:W-:Y:S02]  /*51f0*/  FFMA R24, R28, R24, R63 ;  /* 0x000000181c187223 */ /* 0x004fe4000000003f */
[C---:B------:R-:W-:Y:S02]  /*5200*/  FFMA R21, R29.reuse, R21, R20 ;  /* 0x000000151d157223 */ /* 0x040fe40000000014 */
[----:B------:R-:W-:Y:S02]  /*5210*/  FFMA R25, R29, R25, R24 ;  /* 0x000000191d197223 */ /* 0x000fe40000000018 */
[----:B------:R-:W-:Y:S02]  /*5220*/  FFMA R28, R34, R29, R32 ;  /* 0x0000001d221c7223 */ /* 0x000fe40000000020 */
[----:B------:R-:W-:-:S02]  /*5230*/  FFMA R11, R31, R15, R14 ;  /* 0x0000000f1f0b7223 */ /* 0x000fc4000000000e */
[C---:B------:R-:W-:Y:S01]  /*5240*/  FFMA R22, R30.reuse, R22, R21 ;  /* 0x000000161e167223 */ /* 0x040fe20000000015 */
[----:B------:R-:W0:Y:S01]  /*5250*/  LDS.128 R12, [0x2970] ;  /* 0x00297000ff0c7984 */ /* 0x000e220000000c00 */
[----:B------:R-:W-:Y:S02]  /*5260*/  FFMA R26, R30, R26, R25 ;  /* 0x0000001a1e1a7223 */ /* 0x000fe40000000019 */
[----:B---3--:R-:W-:Y:S02]  /*5270*/  FFMA R84, R84, R29, R16 ;  /* 0x0000001d54547223 */ /* 0x008fe40000000010 */
[----:B------:R-:W1:Y:S01]  /*5280*/  LDS.128 R16, [0x3a70] ;  /* 0x003a7000ff107984 */ /* 0x000e620000000c00 */
[----:B------:R-:W-:Y:S02]  /*5290*/  FFMA R28, R35, R30, R28 ;  /* 0x0000001e231c7223 */ /* 0x000fe4000000001c */
[C---:B------:R-:W-:Y:S01]  /*52a0*/  FFMA R47, R31.reuse, R23, R22 ;  /* 0x000000171f2f7223 */ /* 0x040fe20000000016 */
[----:B------:R-:W2:Y:S01]  /*52b0*/  LDS.128 R32, [R8.X4+0x350] ;  /* 0x0003500008207984 */ /* 0x000ea20000004c00 */
[----:B------:R-:W-:-:S02]  /*52c0*/  FFMA R51, R31, R27, R26 ;  /* 0x0000001b1f337223 */ /* 0x000fc4000000001a */
[-C--:B----4-:R-:W-:Y:S01]  /*52d0*/  FFMA R40, R76, R29.reuse, R40 ;  /* 0x0000001d4c287223 */ /* 0x090fe20000000028 */
[----:B------:R-:W3:Y:S01]  /*52e0*/  LDS.128 R24, [0x3100] ;  /* 0x00310000ff187984 */ /* 0x000ee20000000c00 */
[----:B------:R-:W-:Y:S02]  /*52f0*/  FFMA R42, R80, R29, R42 ;  /* 0x0000001d502a7223 */ /* 0x000fe4000000002a */
[C---:B------:R-:W-:Y:S01]  /*5300*/  FFMA R84, R30.reuse, R85, R84 ;  /* 0x000000551e547223 */ /* 0x040fe20000000054 */
[----:B------:R-:W4:Y:S01]  /*5310*/  LDS.128 R20, [0x3890] ;  /* 0x00389000ff147984 */ /* 0x000f220000000c00 */
[C---:B------:R-:W-:Y:S02]  /*5320*/  FFMA R40, R30.reuse, R77, R40 ;  /* 0x0000004d1e287223 */ /* 0x040fe40000000028 */
[----:B------:R-:W-:Y:S02]  /*5330*/  FFMA R42, R30, R81, R42 ;  /* 0x000000511e2a7223 */ /* 0x000fe4000000002a */
[----:B------:R-:W-:-:S02]  /*5340*/  FFMA R86, R31, R86, R84 ;  /* 0x000000561f567223 */ /* 0x000fc40000000054 */
[C---:B------:R-:W-:Y:S02]  /*5350*/  FFMA R78, R31.reuse, R78, R40 ;  /* 0x0000004e1f4e7223 */ /* 0x040fe40000000028 */
[C---:B------:R-:W-:Y:S02]  /*5360*/  FFMA R82, R31.reuse, R82, R42 ;  /* 0x000000521f527223 */ /* 0x040fe4000000002a */
[----:B0-----:R-:W-:Y:S02]  /*5370*/  FFMA R10, R12, R31, R10 ;  /* 0x0000001f0c0a7223 */ /* 0x001fe4000000000a */
[----:B-1----:R-:W-:Y:S02]  /*5380*/  FFMA R16, R16, R30, R43 ;  /* 0x0000001e10107223 */ /* 0x002fe4000000002b */
[----:B------:R-:W0:Y:S01]  /*5390*/  LDS.128 R40, [0x3e40] ;  /* 0x003e4000ff287984 */ /* 0x000e220000000c00 */
[----:B--2---:R-:W-:Y:S02]  /*53a0*/  FFMA R13, R32, R13, R10 ;  /* 0x0000000d200d7223 */ /* 0x004fe4000000000a */
[----:B------:R-:W-:-:S02]  /*53b0*/  FFMA R17, R31, R17, R16 ;  /* 0x000000111f117223 */ /* 0x000fc40000000010 */
[-C--:B---3--:R-:W-:Y:S02]  /*53c0*/  FFMA R24, R24, R31.reuse, R39 ;  /* 0x0000001f18187223 */ /* 0x088fe40000000027 */
[----:B------:R-:W1:Y:S01]  /*53d0*/  LDS.128 R36, [0x36b0] ;  /* 0x0036b000ff247984 */ /* 0x000e620000000c00 */
[----:B------:R-:W-:Y:S02]  /*53e0*/  FFMA R18, R32, R18, R17 ;  /* 0x0000001220127223 */ /* 0x000fe40000000011 */
[----:B----4-:R-:W-:Y:S02]  /*53f0*/  FFMA R10, R20, R31, R28 ;  /* 0x0000001f140a7223 */ /* 0x010fe4000000001c */
[----:B------:R-:W2:Y:S01]  /*5400*/  LDS.128 R28, [0x2f20] ;  /* 0x002f2000ff1c7984 */ /* 0x000ea20000000c00 */
[C---:B------:R-:W-:Y:S02]  /*5410*/  FFMA R20, R32.reuse, R87, R86 ;  /* 0x0000005720147223 */ /* 0x040fe40000000056 */
[C---:B------:R-:W-:Y:S01]  /*5420*/  FFMA R16, R32.reuse, R79, R78 ;  /* 0x0000004f20107223 */ /* 0x040fe2000000004e */
[----:B------:R-:W3:Y:S01]  /*5430*/  LDS.128 R84, [0x3c60] ;  /* 0x003c6000ff547984 */ /* 0x000ee20000000c00 */
[----:B------:R-:W-:-:S02]  /*5440*/  FFMA R17, R32, R83, R82 ;  /* 0x0000005320117223 */ /* 0x000fc40000000052 */
[----:B------:R-:W-:Y:S01]  /*5450*/  FFMA R10, R32, R21, R10 ;  /* 0x00000015200a7223 */ /* 0x000fe2000000000a */
[----:B------:R-:W4:Y:S01]  /*5460*/  LDS.128 R76, [0x2d40] ;  /* 0x002d4000ff4c7984 */ /* 0x000f220000000c00 */
[-C--:B------:R-:W-:Y:S02]  /*5470*/  FFMA R13, R14, R33.reuse, R13 ;  /* 0x000000210e0d7223 */ /* 0x080fe4000000000d */
[----:B------:R-:W-:Y:S01]  /*5480*/  FFMA R22, R22, R33, R10 ;  /* 0x0000002116167223 */ /* 0x000fe2000000000a */
[----:B------:R-:W5:Y:S01]  /*5490*/  LDS.128 R80, [0x34d0] ;  /* 0x0034d000ff507984 */ /* 0x000f620000000c00 */
[C---:B------:R-:W-:Y:S02]  /*54a0*/  FFMA R24, R32.reuse, R25, R24 ;  /* 0x0000001920187223 */ /* 0x040fe40000000018 */
[----:B------:R-:W-:Y:S01]  /*54b0*/  FFMA R35, R19, R33, R18 ;  /* 0x0000002113237223 */ /* 0x000fe20000000012 */
[----:B------:R-:W5:Y:S01]  /*54c0*/  LDS R10, [R8.X4+0x3fc] ;  /* 0x0003fc00080a7984 */ /* 0x000f620000004800 */
[----:B------:R-:W-:-:S02]  /*54d0*/  FFMA R90, R32, R90, R89 ;  /* 0x0000005a205a7223 */ /* 0x000fc40000000059 */
[C---:B------:R-:W-:Y:S02]  /*54e0*/  FFMA R94, R32.reuse, R94, R93 ;  /* 0x0000005e205e7223 */ /* 0x040fe4000000005d */
[-C--:B------:R-:W-:Y:S02]  /*54f0*/  FFMA R91, R91, R33.reuse, R90 ;  /* 0x000000215b5b7223 */ /* 0x080fe4000000005a */
[----:B------:R-:W-:Y:S02]  /*5500*/  FFMA R95, R95, R33, R94 ;  /* 0x000000215f5f7223 */ /* 0x000fe4000000005e */
[----:B0-----:R-:W-:Y:S02]  /*5510*/  FFMA R40, R32, R40, R51 ;  /* 0x0000002820287223 */ /* 0x001fe40000000033 */
[----:B------:R-:W-:Y:S02]  /*5520*/  FFMA R51, R15, R34, R13 ;  /* 0x000000220f337223 */ /* 0x000fe4000000000d */
[----:B------:R-:W0:Y:S01]  /*5530*/  LDS.128 R12, [0x2b60] ;  /* 0x002b6000ff0c7984 */ /* 0x000e220000000c00 */
[----:B------:R-:W-:-:S02]  /*5540*/  FFMA R41, R33, R41, R40 ;  /* 0x0000002921297223 */ /* 0x000fc40000000028 */
[C---:B-1----:R-:W-:Y:S02]  /*5550*/  FFMA R36, R32.reuse, R36, R47 ;  /* 0x0000002420247223 */ /* 0x042fe4000000002f */
[----:B------:R-:W-:Y:S02]  /*5560*/  FFMA R47, R23, R34, R22 ;  /* 0x00000022172f7223 */ /* 0x000fe40000000016 */
[----:B------:R-:W-:Y:S02]  /*5570*/  FFMA R37, R33, R37, R36 ;  /* 0x0000002521257223 */ /* 0x000fe40000000024 */
[----:B--2---:R-:W-:Y:S02]  /*5580*/  FFMA R28, R32, R28, R11 ;  /* 0x0000001c201c7223 */ /* 0x004fe4000000000b */
[-C--:B------:R-:W-:Y:S02]  /*5590*/  FFMA R11, R26, R33.reuse, R24 ;  /* 0x000000211a0b7223 */ /* 0x080fe40000000018 */
[----:B---3--:R-:W-:-:S02]  /*55a0*/  FFMA R84, R84, R33, R20 ;  /* 0x0000002154547223 */ /* 0x008fc40000000014 */
[----:B------:R-:W1:Y:S01]  /*55b0*/  LDS.128 R20, [0x32f0] ;  /* 0x0032f000ff147984 */ /* 0x000e620000000c00 */
[----:B------:R-:W-:Y:S02]  /*55c0*/  FFMA R29, R33, R29, R28 ;  /* 0x0000001d211d7223 */ /* 0x000fe4000000001c */
[-C--:B----4-:R-:W-:Y:S02]  /*55d0*/  FFMA R76, R76, R33.reuse, R16 ;  /* 0x000000214c4c7223 */ /* 0x090fe40000000010 */
[----:B-----5:R-:W-:Y:S02]  /*55e0*/  FFMA R80, R80, R33, R17 ;  /* 0x0000002150507223 */ /* 0x020fe40000000011 */
[----:B------:R-:W2:Y:S01]  /*55f0*/  LDS.128 R16, [0x3a80] ;  /* 0x003a8000ff107984 */ /* 0x000ea20000000c00 */
[----:B------:R-:W-:Y:S02]  /*5600*/  FFMA R29, R34, R30, R29 ;  /* 0x0000001e221d7223 */ /* 0x000fe4000000001d */
[----:B------:R-:W-:-:S02]  /*5610*/  FFMA R11, R27, R34, R11 ;  /* 0x000000221b0b7223 */ /* 0x000fc4000000000b */
[----:B------:R-:W3:Y:S01]  /*5620*/  LDS.128 R24, [R8.X4+0x400] ;  /* 0x0004000008187984 */ /* 0x000ee20000004c00 */
[----:B------:R-:W-:Y:S02]  /*5630*/  FFMA R59, R10, R31, R29 ;  /* 0x0000001f0a3b7223 */ /* 0x000fe4000000001d */
[C---:B------:R-:W-:Y:S01]  /*5640*/  FFMA R37, R34.reuse, R38, R37 ;  /* 0x0000002622257223 */ /* 0x040fe20000000025 */
[----:B------:R-:W4:Y:S01]  /*5650*/  LDS.128 R28, [0x2980] ;  /* 0x00298000ff1c7984 */ /* 0x000f220000000c00 */
[C---:B------:R-:W-:Y:S02]  /*5660*/  FFMA R42, R34.reuse, R42, R41 ;  /* 0x0000002a222a7223 */ /* 0x040fe40000000029 */
[C---:B------:R-:W-:Y:S02]  /*5670*/  FFMA R77, R34.reuse, R77, R76 ;  /* 0x0000004d224d7223 */ /* 0x040fe4000000004c */
[C---:B------:R-:W-:Y:S02]  /*5680*/  FFMA R81, R34.reuse, R81, R80 ;  /* 0x0000005122517223 */ /* 0x040fe40000000050 */
[----:B------:R-:W-:-:S02]  /*5690*/  FFMA R85, R34, R85, R84 ;  /* 0x0000005522557223 */ /* 0x000fc40000000054 */
[----:B0-----:R-:W-:Y:S02]  /*56a0*/  FFMA R12, R12, R34, R91 ;  /* 0x000000220c0c7223 */ /* 0x001fe4000000005b */
[C---:B------:R-:W-:Y:S01]  /*56b0*/  FFMA R57, R10.reuse, R39, R37 ;  /* 0x000000270a397223 */ /* 0x040fe20000000025 */
[----:B------:R-:W-:Y:S01]  /*56c0*/  LDS.128 R88, [0x3ad0] ;  /* 0x003ad000ff587984 */ /* 0x000fe20000000c00 */
[C---:B------:R-:W-:Y:S02]  /*56d0*/  FFMA R13, R10.reuse, R13, R12 ;  /* 0x0000000d0a0d7223 */ /* 0x040fe4000000000c */
[C---:B------:R-:W-:Y:S01]  /*56e0*/  FFMA R63, R10.reuse, R43, R42 ;  /* 0x0000002b0a3f7223 */ /* 0x040fe2000000002a */
[----:B------:R-:W0:Y:S01]  /*56f0*/  LDS.128 R36, [0x38a0] ;  /* 0x0038a000ff247984 */ /* 0x000e220000000c00 */
[C---:B------:R-:W-:Y:S02]  /*5700*/  FFMA R50, R10.reuse, R78, R77 ;  /* 0x0000004e0a327223 */ /* 0x040fe4000000004d */
[C---:B------:R-:W-:Y:S01]  /*5710*/  FFMA R82, R10.reuse, R82, R81 ;  /* 0x000000520a527223 */ /* 0x040fe20000000051 */
[----:B------:R-:W5:Y:S01]  /*5720*/  LDS.128 R40, [0x2f30] ;  /* 0x002f3000ff287984 */ /* 0x000f620000000c00 */
[----:B------:R-:W-:-:S02]  /*5730*/  FFMA R86, R10, R86, R85 ;  /* 0x000000560a567223 */ /* 0x000fc40000000055 */
[-C--:B-1----:R-:W-:Y:S02]  /*5740*/  FFMA R20, R20, R34.reuse, R95 ;  /* 0x0000002214147223 */ /* 0x082fe4000000005f */
[----:B------:R-:W-:Y:S02]  /*5750*/  LDS.128 R92, [0x3ef0] ;  /* 0x003ef000ff5c7984 */ /* 0x000fe40000000c00 */
[----:B------:R-:W-:Y:S02]  /*5760*/  FFMA R21, R10, R21, R20 ;  /* 0x000000150a157223 */ /* 0x000fe40000000014 */
[----:B--2---:R-:W-:Y:S02]  /*5770*/  FFMA R16, R16, R34, R35 ;  /* 0x0000002210107223 */ /* 0x004fe40000000023 */
[----:B------:R-:W1:Y:S02]  /*5780*/  LDS.128 R32, [0x3110] ;  /* 0x00311000ff207984 */ /* 0x000e640000000c00 */
[----:B------:R-:W-:-:S02]  /*5790*/  FFMA R17, R10, R17, R16 ;  /* 0x000000110a117223 */ /* 0x000fc40000000010 */
[C---:B---3--:R-:W-:Y:S02]  /*57a0*/  FFMA R14, R24.reuse, R14, R13 ;  /* 0x0000000e180e7223 */ /* 0x048fe4000000000d */
[----:B------:R-:W-:Y:S02]  /*57b0*/  FFMA R22, R24, R22, R21 ;  /* 0x0000001618167223 */ /* 0x000fe40000000015 */
[----:B----4-:R-:W-:Y:S02]  /*57c0*/  FFMA R28, R28, R10, R51 ;  /* 0x0000000a1c1c7223 */ /* 0x010fe40000000033 */
[-C--:B------:R-:W-:Y:S02]  /*57d0*/  FFMA R53, R15, R25.reuse, R14 ;  /* 0x000000190f357223 */ /* 0x080fe4000000000e */
[----:B------:R-:W-:Y:S01]  /*57e0*/  FFMA R51, R23, R25, R22 ;  /* 0x0000001917337223 */ /* 0x000fe20000000016 */
[----:B------:R-:W2:Y:S01]  /*57f0*/  LDS.128 R12, [0x36c0] ;  /* 0x0036c000ff0c7984 */ /* 0x000ea20000000c00 */
[----:B------:R-:W-:-:S02]  /*5800*/  FFMA R18, R24, R18, R17 ;  /* 0x0000001218127223 */ /* 0x000fc40000000011 */
[C---:B------:R-:W-:Y:S01]  /*5810*/  FFMA R28, R24.reuse, R29, R28 ;  /* 0x0000001d181c7223 */ /* 0x040fe2000000001c */
[----:B------:R-:W3:Y:S01]  /*5820*/  LDS.128 R20, [0x3e50] ;  /* 0x003e5000ff147984 */ /* 0x000ee20000000c00 */
[----:B------:R-:W-:Y:S02]  /*5830*/  FFMA R55, R19, R25, R18 ;  /* 0x0000001913377223 */ /* 0x000fe40000000012 */
[C---:B------:R-:W-:Y:S01]  /*5840*/  FFMA R50, R24.reuse, R79, R50 ;  /* 0x0000004f18327223 */ /* 0x040fe20000000032 */
[----:B------:R-:W4:Y:S01]  /*5850*/  LDS.128 R16, [0x34e0] ;  /* 0x0034e000ff107984 */ /* 0x000f220000000c00 */
[----:B------:R-:W-:Y:S02]  /*5860*/  FFMA R83, R24, R83, R82 ;  /* 0x0000005318537223 */ /* 0x000fe40000000052 */
[----:B0-----:R-:W-:Y:S01]  /*5870*/  FFMA R36, R10, R36, R47 ;  /* 0x000000240a247223 */ /* 0x001fe2000000002f */
[----:B------:R-:W0:Y:S01]  /*5880*/  LDS.128 R76, [0x2d50] ;  /* 0x002d5000ff4c7984 */ /* 0x000e220000000c00 */
[----:B------:R-:W-:-:S02]  /*5890*/  FFMA R87, R24, R87, R86 ;  /* 0x0000005718577223 */ /* 0x000fc40000000056 */
[C---:B-----5:R-:W-:Y:S02]  /*58a0*/  FFMA R40, R24.reuse, R40, R59 ;  /* 0x0000002818287223 */ /* 0x060fe4000000003b */
[----:B------:R-:W-:Y:S02]  /*58b0*/  FFMA R36, R24, R37, R36 ;  /* 0x0000002518247223 */ /* 0x000fe40000000024 */
[----:B------:R-:W-:Y:S02]  /*58c0*/  FFMA R41, R25, R41, R40 ;  /* 0x0000002919297223 */ /* 0x000fe40000000028 */
[----:B------:R-:W-:Y:S02]  /*58d0*/  FFMA R36, R38, R25, R36 ;  /* 0x0000001926247223 */ /* 0x000fe40000000024 */
[----:B------:R-:W-:Y:S02]  /*58e0*/  FFMA R42, R26, R42, R41 ;  /* 0x0000002a1a2a7223 */ /* 0x000fe40000000029 */
[----:B------:R-:W-:-:S02]  /*58f0*/  FFMA R54, R39, R26, R36 ;  /* 0x0000001a27367223 */ /* 0x000fc40000000024 */
[----:B-1----:R-:W-:Y:S01]  /*5900*/  FFMA R11, R10, R32, R11 ;  /* 0x000000200a0b7223 */ /* 0x002fe2000000000b */
[----:B------:R-:W1:Y:S01]  /*5910*/  LDS.128 R36, [0x3300] ;  /* 0x00330000ff247984 */ /* 0x000e620000000c00 */
[----:B------:R-:W-:Y:S02]  /*5920*/  FFMA R10, R30, R25, R28 ;  /* 0x000000191e0a7223 */ /* 0x000fe4000000001c */
[----:B------:R-:W-:Y:S02]  /*5930*/  FFMA R11, R24, R33, R11 ;  /* 0x00000021180b7223 */ /* 0x000fe4000000000b */
[-C--:B------:R-:W-:Y:S02]  /*5940*/  FFMA R10, R31, R26.reuse, R10 ;  /* 0x0000001a1f0a7223 */ /* 0x080fe4000000000a */
[----:B------:R-:W-:Y:S01]  /*5950*/  FFMA R11, R34, R25, R11 ;  /* 0x00000019220b7223 */ /* 0x000fe2000000000b */
[----:B------:R-:W5:Y:S03]  /*5960*/  LDS.128 R28, [0x3a90] ;  /* 0x003a9000ff1c7984 */ /* 0x000f660000000c00 */
[----:B------:R-:W-:-:S02]  /*5970*/  FFMA R47, R35, R26, R11 ;  /* 0x0000001a232f7223 */ /* 0x000fc4000000000b */
[C---:B--2---:R-:W-:Y:S01]  /*5980*/  FFMA R12, R24.reuse, R12, R57 ;  /* 0x0000000c180c7223 */ /* 0x044fe20000000039 */
[----:B------:R-:W2:Y:S01]  /*5990*/  LDS.128 R32, [0x3c70] ;  /* 0x003c7000ff207984 */ /* 0x000ea20000000c00 */
[----:B------:R-:W-:Y:S02]  /*59a0*/  FFMA R11, R27, R43, R42 ;  /* 0x0000002b1b0b7223 */ /* 0x000fe4000000002a */
[----:B---3--:R-:W-:Y:S01]  /*59b0*/  FFMA R20, R24, R20, R63 ;  /* 0x0000001418147223 */ /* 0x008fe2000000003f */
[----:B------:R-:W3:Y:S01]  /*59c0*/  LDS.128 R40, [0x2b70] ;  /* 0x002b7000ff287984 */ /* 0x000ee20000000c00 */
[C---:B------:R-:W-:Y:S02]  /*59d0*/  FFMA R13, R25.reuse, R13, R12 ;  /* 0x0000000d190d7223 */ /* 0x040fe4000000000c */
[----:B------:R-:W-:Y:S02]  /*59e0*/  FFMA R21, R25, R21, R20 ;  /* 0x0000001519157223 */ /* 0x000fe40000000014 */
[----:B------:R-:W-:-:S02]  /*59f0*/  FFMA R14, R26, R14, R13 ;  /* 0x0000000e1a0e7223 */ /* 0x000fc4000000000d */
[----:B------:R-:W-:Y:S02]  /*5a00*/  FFMA R22, R26, R22, R21 ;  /* 0x000000161a167223 */ /* 0x000fe40000000015 */
[----:B----4-:R-:W-:Y:S02]  /*5a10*/  FFMA R16, R16, R25, R83 ;  /* 0x0000001910107223 */ /* 0x010fe40000000053 */
[C---:B------:R-:W-:Y:S01]  /*5a20*/  FFMA R57, R27.reuse, R15, R14 ;  /* 0x0000000f1b397223 */ /* 0x040fe2000000000e */
[----:B------:R-:W4:Y:S01]  /*5a30*/  LDS.128 R80, [0x38b0] ;  /* 0x0038b000ff507984 */ /* 0x000f220000000c00 */
[----:B------:R-:W-:Y:S02]  /*5a40*/  FFMA R59, R27, R23, R22 ;  /* 0x000000171b3b7223 */ /* 0x000fe40000000016 */
[----:B0-----:R-:W-:Y:S01]  /*5a50*/  FFMA R50, R76, R25, R50 ;  /* 0x000000194c327223 */ /* 0x001fe20000000032 */
[----:B------:R-:W0:Y:S01]  /*5a60*/  LDS.128 R20, [0x2990] ;  /* 0x00299000ff147984 */ /* 0x000e220000000c00 */
[----:B------:R-:W-:-:S02]  /*5a70*/  FFMA R16, R26, R17, R16 ;  /* 0x000000111a107223 */ /* 0x000fc40000000010 */
[----:B------:R-:W-:Y:S01]  /*5a80*/  FFMA R50, R26, R77, R50 ;  /* 0x0000004d1a327223 */ /* 0x000fe20000000032 */
[----:B------:R-:W0:Y:S01]  /*5a90*/  LDS.128 R12, [0x3120] ;  /* 0x00312000ff0c7984 */ /* 0x000e220000000c00 */
[C---:B------:R-:W-:Y:S02]  /*5aa0*/  FFMA R16, R27.reuse, R18, R16 ;  /* 0x000000121b107223 */ /* 0x040fe40000000010 */
[----:B-1----:R-:W-:Y:S02]  /*5ab0*/  FFMA R36, R36, R26, R51 ;  /* 0x0000001a24247223 */ /* 0x002fe40000000033 */
[C---:B------:R-:W-:Y:S02]  /*5ac0*/  FFMA R78, R27.reuse, R78, R50 ;  /* 0x0000004e1b4e7223 */ /* 0x040fe40000000032 */
[----:B------:R-:W-:Y:S01]  /*5ad0*/  FFMA R37, R27, R37, R36 ;  /* 0x000000251b257223 */ /* 0x000fe20000000024 */
[----:B------:R-:W-:Y:S01]  /*5ae0*/  LDS.64 R50, [R8.X4+0x420] ;  /* 0x0004200008327984 */ /* 0x000fe20000004a00 */
[----:B-----5:R-:W-:-:S04]  /*5af0*/  FFMA R28, R28, R26, R55 ;  /* 0x0000001a1c1c7223 */ /* 0x020fc80000000037 */
[C---:B------:R-:W-:Y:S02]  /*5b00*/  FFMA R29, R27.reuse, R29, R28 ;  /* 0x0000001d1b1d7223 */ /* 0x040fe4000000001c */
[----:B--2---:R-:W-:Y:S02]  /*5b10*/  FFMA R32, R32, R25, R87 ;  /* 0x0000001920207223 */ /* 0x004fe40000000057 */
[----:B------:R-:W1:Y:S01]  /*5b20*/  LDS.128 R84, [R8.X4+0x410] ;  /* 0x0004100008547984 */ /* 0x000e620000004c00 */
[----:B---3--:R-:W-:Y:S02]  /*5b30*/  FFMA R40, R40, R26, R53 ;  /* 0x0000001a28287223 */ /* 0x008fe40000000035 */
[----:B------:R-:W-:Y:S02]  /*5b40*/  FFMA R32, R26, R33, R32 ;  /* 0x000000211a207223 */ /* 0x000fe40000000020 */
[C---:B------:R-:W-:Y:S02]  /*5b50*/  FFMA R41, R27.reuse, R41, R40 ;  /* 0x000000291b297223 */ /* 0x040fe40000000028 */
[----:B------:R-:W-:-:S02]  /*5b60*/  FFMA R34, R27, R34, R32 ;  /* 0x000000221b227223 */ /* 0x000fc40000000020 */
[-C--:B----4-:R-:W-:Y:S02]  /*5b70*/  FFMA R54, R80, R27.reuse, R54 ;  /* 0x0000001b50367223 */ /* 0x090fe40000000036 */
[-C--:B0-----:R-:W-:Y:S02]  /*5b80*/  FFMA R20, R20, R27.reuse, R10 ;  /* 0x0000001b14147223 */ /* 0x081fe4000000000a */
[----:B------:R-:W-:Y:S02]  /*5b90*/  FFMA R12, R12, R27, R47 ;  /* 0x0000001b0c0c7223 */ /* 0x000fe4000000002f */
[----:B------:R-:W0:Y:S01]  /*5ba0*/  LDS.128 R24, [0x36d0] ;  /* 0x0036d000ff187984 */ /* 0x000e220000000c00 */
[C---:B-1----:R-:W-:Y:S02]  /*5bb0*/  FFMA R30, R84.reuse, R30, R29 ;  /* 0x0000001e541e7223 */ /* 0x042fe4000000001d */
[C---:B------:R-:W-:Y:S02]  /*5bc0*/  FFMA R29, R84.reuse, R19, R16 ;  /* 0x00000013541d7223 */ /* 0x040fe40000000010 */
[----:B------:R-:W1:Y:S01]  /*5bd0*/  LDS.128 R16, [0x3e60] ;  /* 0x003e6000ff107984 */ /* 0x000e620000000c00 */
[----:B------:R-:W-:-:S02]  /*5be0*/  FFMA R38, R84, R38, R37 ;  /* 0x0000002654267223 */ /* 0x000fc40000000025 */
[C---:B------:R-:W-:Y:S02]  /*5bf0*/  FFMA R28, R84.reuse, R79, R78 ;  /* 0x0000004f541c7223 */ /* 0x040fe4000000004e */
[----:B------:R-:W-:Y:S01]  /*5c00*/  FFMA R67, R39, R85, R38 ;  /* 0x0000005527437223 */ /* 0x000fe20000000026 */
[----:B------:R-:W2:Y:S01]  /*5c10*/  LDS.128 R76, [0x2f40] ;  /* 0x002f4000ff4c7984 */ /* 0x000ea20000000c00 */
[C---:B------:R-:W-:Y:S02]  /*5c20*/  FFMA R10, R84.reuse, R35, R34 ;  /* 0x00000023540a7223 */ /* 0x040fe40000000022 */
[C---:B------:R-:W-:Y:S01]  /*5c30*/  FFMA R42, R84.reuse, R42, R41 ;  /* 0x0000002a542a7223 */ /* 0x040fe20000000029 */
[----:B------:R-:W3:Y:S01]  /*5c40*/  LDS.128 R36, [0x2d60] ;  /* 0x002d6000ff247984 */ /* 0x000ee20000000c00 */
[----:B------:R-:W-:Y:S02]  /*5c50*/  FFMA R12, R84, R13, R12 ;  /* 0x0000000d540c7223 */ /* 0x000fe4000000000c */
[-C--:B------:R-:W-:Y:S01]  /*5c60*/  FFMA R63, R43, R85.reuse, R42 ;  /* 0x000000552b3f7223 */ /* 0x080fe2000000002a */
[----:B------:R-:W4:Y:S01]  /*5c70*/  LDS.128 R32, [0x34f0] ;  /* 0x0034f000ff207984 */ /* 0x000f220000000c00 */
[----:B------:R-:W-:-:S02]  /*5c80*/  FFMA R12, R14, R85, R12 ;  /* 0x000000550e0c7223 */ /* 0x000fc4000000000c */
[C---:B------:R-:W-:Y:S01]  /*5c90*/  FFMA R81, R84.reuse, R81, R54 ;  /* 0x0000005154517223 */ /* 0x040fe20000000036 */
[----:B------:R-:W5:Y:S01]  /*5ca0*/  LDS.128 R40, [0x3c80] ;  /* 0x003c8000ff287984 */ /* 0x000f620000000c00 */
[C---:B------:R-:W-:Y:S02]  /*5cb0*/  FFMA R20, R84.reuse, R21, R20 ;  /* 0x0000001554147223 */ /* 0x040fe40000000014 */
[----:B0-----:R-:W-:Y:S02]  /*5cc0*/  FFMA R24, R84, R24, R57 ;  /* 0x0000001854187223 */ /* 0x001fe40000000039 */
[----:B------:R-:W-:Y:S02]  /*5cd0*/  FFMA R57, R15, R86, R12 ;  /* 0x000000560f397223 */ /* 0x000fe4000000000c */
[----:B------:R-:W-:Y:S01]  /*5ce0*/  FFMA R25, R85, R25, R24 ;  /* 0x0000001955197223 */ /* 0x000fe20000000018 */
[----:B------:R-:W-:Y:S01]  /*5cf0*/  LDS.128 R12, [0x3aa0] ;  /* 0x003aa000ff0c7984 */ /* 0x000fe20000000c00 */
[----:B------:R-:W-:-:S02]  /*5d00*/  FFMA R81, R82, R85, R81 ;  /* 0x0000005552517223 */ /* 0x000fc40000000051 */
[----:B------:R-:W-:Y:S02]  /*5d10*/  FFMA R26, R86, R26, R25 ;  /* 0x0000001a561a7223 */ /* 0x000fe40000000019 */
[----:B------:R-:W-:Y:S02]  /*5d20*/  FFMA R20, R22, R85, R20 ;  /* 0x0000005516147223 */ /* 0x000fe40000000014 */
[----:B------:R-:W-:Y:S02]  /*5d30*/  FFMA R47, R87, R27, R26 ;  /* 0x0000001b572f7223 */ /* 0x000fe4000000001a */
[----:B------:R-:W0:Y:S01]  /*5d40*/  LDS.128 R24, [0x38c0] ;  /* 0x0038c000ff187984 */ /* 0x000e220000000c00 */
[-C--:B------:R-:W-:Y:S02]  /*5d50*/  FFMA R83, R83, R86.reuse, R81 ;  /* 0x0000005653537223 */ /* 0x080fe40000000051 */
[----:B------:R-:W-:Y:S02]  /*5d60*/  FFMA R54, R23, R86, R20 ;  /* 0x0000005617367223 */ /* 0x000fe40000000014 */
[----:B-1----:R-:W-:Y:S01]  /*5d70*/  FFMA R16, R84, R16, R59 ;  /* 0x0000001054107223 */ /* 0x002fe2000000003b */
[----:B------:R-:W1:Y:S03]  /*5d80*/  LDS.128 R20, [0x3310] ;  /* 0x00331000ff147984 */ /* 0x000e660000000c00 */
[----:B------:R-:W-:-:S02]  /*5d90*/  FFMA R17, R85, R17, R16 ;  /* 0x0000001155117223 */ /* 0x000fc40000000010 */
[----:B--2---:R-:W-:Y:S02]  /*5da0*/  FFMA R76, R84, R76, R11 ;  /* 0x0000004c544c7223 */ /* 0x004fe4000000000b */
[----:B------:R-:W-:Y:S02]  /*5db0*/  FFMA R18, R86, R18, R17 ;  /* 0x0000001256127223 */ /* 0x000fe40000000011 */
[-C--:B---3--:R-:W-:Y:S02]  /*5dc0*/  FFMA R36, R36, R85.reuse, R28 ;  /* 0x0000005524247223 */ /* 0x088fe4000000001c */
[-C--:B------:R-:W-:Y:S02]  /*5dd0*/  FFMA R11, R31, R85.reuse, R30 ;  /* 0x000000551f0b7223 */ /* 0x080fe4000000001e */
[----:B----4-:R-:W-:Y:S02]  /*5de0*/  FFMA R32, R32, R85, R29 ;  /* 0x0000005520207223 */ /* 0x010fe4000000001d */
[----:B------:R-:W2:Y:S01]  /*5df0*/  LDS.128 R28, [0x2b80] ;  /* 0x002b8000ff1c7984 */ /* 0x000ea20000000c00 */
[----:B------:R-:W-:-:S02]  /*5e00*/  FFMA R77, R85, R77, R76 ;  /* 0x0000004d554d7223 */ /* 0x000fc4000000004c */
[C---:B------:R-:W-:Y:S02]  /*5e10*/  FFMA R36, R86.reuse, R37, R36 ;  /* 0x0000002556247223 */ /* 0x040fe40000000024 */
[C---:B------:R-:W-:Y:S02]  /*5e20*/  FFMA R53, R87.reuse, R19, R18 ;  /* 0x0000001357357223 */ /* 0x040fe40000000012 */
[----:B------:R-:W3:Y:S01]  /*5e30*/  LDS.128 R16, [0x29a0] ;  /* 0x0029a000ff107984 */ /* 0x000ee20000000c00 */
[----:B------:R-:W-:Y:S02]  /*5e40*/  FFMA R78, R86, R78, R77 ;  /* 0x0000004e564e7223 */ /* 0x000fe4000000004d */
[C---:B------:R-:W-:Y:S02]  /*5e50*/  FFMA R38, R87.reuse, R38, R36 ;  /* 0x0000002657267223 */ /* 0x040fe40000000024 */
[----:B-----5:R-:W-:Y:S02]  /*5e60*/  FFMA R10, R40, R85, R10 ;  /* 0x00000055280a7223 */ /* 0x020fe4000000000a */
[----:B------:R-:W-:-:S02]  /*5e70*/  FFMA R55, R87, R79, R78 ;  /* 0x0000004f57377223 */ /* 0x000fc4000000004e */
[----:B------:R-:W-:Y:S01]  /*5e80*/  FFMA R10, R86, R41, R10 ;  /* 0x00000029560a7223 */ /* 0x000fe2000000000a */
[----:B------:R-:W4:Y:S01]  /*5e90*/  LDS.128 R76, [0x3130] ;  /* 0x00313000ff4c7984 */ /* 0x000f220000000c00 */
[----:B------:R-:W-:Y:S02]  /*5ea0*/  FFMA R40, R50, R39, R38 ;  /* 0x0000002732287223 */ /* 0x000fe40000000026 */
[----:B0-----:R-:W-:Y:S01]  /*5eb0*/  FFMA R24, R24, R87, R83 ;  /* 0x0000005718187223 */ /* 0x001fe20000000053 */
[----:B------:R-:W0:Y:S01]  /*5ec0*/  LDS.128 R36, [0x2f50] ;  /* 0x002f5000ff247984 */ /* 0x000e220000000c00 */
[----:B------:R-:W-:Y:S02]  /*5ed0*/  FFMA R32, R86, R33, R32 ;  /* 0x0000002156207223 */ /* 0x000fe40000000020 */
[----:B------:R-:W-:Y:S01]  /*5ee0*/  FFMA R12, R12, R86, R11 ;  /* 0x000000560c0c7223 */ /* 0x000fe2000000000b */
[----:B------:R-:W5:Y:S01]  /*5ef0*/  LDS.128 R80, [0x36e0] ;  /* 0x0036e000ff507984 */ /* 0x000f620000000c00 */
[----:B------:R-:W-:-:S02]  /*5f00*/  FFMA R58, R87, R42, R10 ;  /* 0x0000002a573a7223 */ /* 0x000fc4000000000a */
[C---:B------:R-:W-:Y:S01]  /*5f10*/  FFMA R32, R87.reuse, R34, R32 ;  /* 0x0000002257207223 */ /* 0x040fe20000000020 */
[----:B------:R-:W5:Y:S01]  /*5f20*/  LDS.64 R10, [R8.X4+0x4c8] ;  /* 0x0004c800080a7984 */ /* 0x000f620000004a00 */
[C---:B------:R-:W-:Y:S02]  /*5f30*/  FFMA R13, R87.reuse, R13, R12 ;  /* 0x0000000d570d7223 */ /* 0x040fe4000000000c */
[----:B------:R-:W-:Y:S02]  /*5f40*/  FFMA R42, R50, R35, R32 ;  /* 0x00000023322a7223 */ /* 0x000fe40000000020 */
[----:B------:R-:W5:Y:S01]  /*5f50*/  LDS.128 R32, [0x3e70] ;  /* 0x003e7000ff207984 */ /* 0x000f620000000c00 */
[----:B-1----:R-:W-:Y:S02]  /*5f60*/  FFMA R20, R20, R86, R67 ;  /* 0x0000005614147223 */ /* 0x002fe40000000043 */
[----:B------:R-:W-:Y:S02]  /*5f70*/  FFMA R14, R50, R14, R13 ;  /* 0x0000000e320e7223 */ /* 0x000fe4000000000d */
[----:B------:R-:W-:-:S02]  /*5f80*/  FFMA R21, R87, R21, R20 ;  /* 0x0000001557157223 */ /* 0x000fc40000000014 */
[----:B--2---:R-:W-:Y:S02]  /*5f90*/  FFMA R28, R28, R86, R63 ;  /* 0x000000561c1c7223 */ /* 0x004fe4000000003f */
[----:B------:R-:W-:Y:S02]  /*5fa0*/  FFMA R58, R50, R43, R58 ;  /* 0x0000002b323a7223 */ /* 0x000fe4000000003a */
[----:B------:R-:W-:Y:S02]  /*5fb0*/  FFMA R29, R87, R29, R28 ;  /* 0x0000001d571d7223 */ /* 0x000fe4000000001c */
[----:B---3--:R-:W-:Y:S02]  /*5fc0*/  FFMA R16, R16, R87, R54 ;  /* 0x0000005710107223 */ /* 0x008fe40000000036 */
[C---:B------:R-:W-:Y:S02]  /*5fd0*/  FFMA R30, R50.reuse, R30, R29 ;  /* 0x0000001e321e7223 */ /* 0x040fe4000000001d */
[----:B------:R-:W-:-:S02]  /*5fe0*/  FFMA R16, R50, R17, R16 ;  /* 0x0000001132107223 */ /* 0x000fc40000000010 */
[-C--:B------:R-:W-:Y:S02]  /*5ff0*/  FFMA R43, R15, R51.reuse, R14 ;  /* 0x000000330f2b7223 */ /* 0x080fe4000000000e */
[----:B------:R-:W-:Y:S01]  /*6000*/  FFMA R16, R18, R51, R16 ;  /* 0x0000003312107223 */ /* 0x000fe20000000010 */
[----:B------:R-:W1:Y:S01]  /*6010*/  LDS.128 R12, [0x3500] ;  /* 0x00350000ff0c7984 */ /* 0x000e620000000c00 */
[----:B----4-:R-:W-:Y:S02]  /*6020*/  FFMA R57, R76, R87, R57 ;  /* 0x000000574c397223 */ /* 0x010fe40000000039 */
[----:B------:R-:W-:Y:S01]  /*6030*/  FFMA R59, R31, R51, R30 ;  /* 0x000000331f3b7223 */ /* 0x000fe2000000001e */
[----:B------:R-:W-:Y:S01]  /*6040*/  LDS.128 R84, [R8.X4+0x4e0] ;  /* 0x0004e00008547984 */ /* 0x000fe20000004c00 */
[C---:B0-----:R-:W-:Y:S02]  /*6050*/  FFMA R36, R50.reuse, R36, R55 ;  /* 0x0000002432247223 */ /* 0x041fe40000000037 */
[C---:B------:R-:W-:Y:S01]  /*6060*/  FFMA R22, R50.reuse, R22, R21 ;  /* 0x0000001632167223 */ /* 0x040fe20000000015 */
[----:B------:R-:W0:Y:S01]  /*6070*/  LDS.128 R28, [0x2b90] ;  /* 0x002b9000ff1c7984 */ /* 0x000e220000000c00 */
[----:B-----5:R-:W-:-:S02]  /*6080*/  FFMA R80, R50, R80, R47 ;  /* 0x0000005032507223 */ /* 0x020fc4000000002f */
[C---:B------:R-:W-:Y:S02]  /*6090*/  FFMA R57, R50.reuse, R77, R57 ;  /* 0x0000004d32397223 */ /* 0x040fe40000000039 */
[C---:B------:R-:W-:Y:S02]  /*60a0*/  FFMA R81, R51.reuse, R81, R80 ;  /* 0x0000005133517223 */ /* 0x040fe40000000050 */
[----:B------:R-:W-:Y:S02]  /*60b0*/  FFMA R24, R50, R25, R24 ;  /* 0x0000001932187223 */ /* 0x000fe40000000018 */
[----:B------:R-:W-:Y:S02]  /*60c0*/  FFMA R37, R51, R37, R36 ;  /* 0x0000002533257223 */ /* 0x000fe40000000024 */
[C---:B------:R-:W-:Y:S02]  /*60d0*/  FFMA R82, R10.reuse, R82, R81 ;  /* 0x000000520a527223 */ /* 0x040fe40000000051 */
[----:B------:R-:W-:-:S02]  /*60e0*/  FFMA R54, R10, R19, R16 ;  /* 0x000000130a367223 */ /* 0x000fc40000000010 */
[----:B------:R-:W2:Y:S01]  /*60f0*/  LDS.128 R16, [0x2d70] ;  /* 0x002d7000ff107984 */ /* 0x000ea20000000c00 */
[-C--:B------:R-:W-:Y:S02]  /*6100*/  FFMA R57, R78, R51.reuse, R57 ;  /* 0x000000334e397223 */ /* 0x080fe40000000039 */
[-C--:B------:R-:W-:Y:S02]  /*6110*/  FFMA R24, R26, R51.reuse, R24 ;  /* 0x000000331a187223 */ /* 0x080fe40000000018 */
[----:B------:R-:W-:Y:S02]  /*6120*/  FFMA R38, R10, R38, R37 ;  /* 0x000000260a267223 */ /* 0x000fe40000000025 */
[----:B------:R-:W-:Y:S02]  /*6130*/  FFMA R41, R23, R51, R22 ;  /* 0x0000003317297223 */ /* 0x000fe40000000016 */
[----:B------:R-:W3:Y:S01]  /*6140*/  LDS.128 R20, [0x3c90] ;  /* 0x003c9000ff147984 */ /* 0x000ee20000000c00 */
[----:B------:R-:W-:-:S02]  /*6150*/  FFMA R55, R83, R11, R82 ;  /* 0x0000000b53377223 */ /* 0x000fc40000000052 */
[----:B------:R-:W-:Y:S01]  /*6160*/  FFMA R32, R50, R32, R53 ;  /* 0x0000002032207223 */ /* 0x000fe20000000035 */
[----:B------:R-:W4:Y:S01]  /*6170*/  LDS.128 R80, [R8.X4+0x4d0] ;  /* 0x0004d00008507984 */ /* 0x000f220000004c00 */
[C---:B------:R-:W-:Y:S02]  /*6180*/  FFMA R50, R10.reuse, R79, R57 ;  /* 0x0000004f0a327223 */ /* 0x040fe40000000039 */
[----:B------:R-:W-:Y:S01]  /*6190*/  FFMA R57, R10, R27, R24 ;  /* 0x0000001b0a397223 */ /* 0x000fe20000000018 */
[----:B------:R-:W-:Y:S01]  /*61a0*/  LDS.128 R76, [0x38d0] ;  /* 0x0038d000ff4c7984 */ /* 0x000fe20000000c00 */
[----:B------:R-:W-:Y:S02]  /*61b0*/  FFMA R47, R39, R11, R38 ;  /* 0x0000000b272f7223 */ /* 0x000fe40000000026 */
[----:B------:R-:W-:Y:S01]  /*61c0*/  FFMA R33, R51, R33, R32 ;  /* 0x0000002133217223 */ /* 0x000fe20000000020 */
[----:B------:R-:W5:Y:S01]  /*61d0*/  LDS.128 R36, [0x3320] ;  /* 0x00332000ff247984 */ /* 0x000f620000000c00 */
[----:B-1----:R-:W-:-:S02]  /*61e0*/  FFMA R12, R12, R51, R42 ;  /* 0x000000330c0c7223 */ /* 0x002fc4000000002a */
[C---:B------:R-:W-:Y:S01]  /*61f0*/  FFMA R34, R10.reuse, R34, R33 ;  /* 0x000000220a227223 */ /* 0x040fe20000000021 */
[----:B------:R-:W1:Y:S01]  /*6200*/  LDS.128 R24, [0x3ab0] ;  /* 0x003ab000ff187984 */ /* 0x000e620000000c00 */
[C---:B0-----:R-:W-:Y:S02]  /*6210*/  FFMA R28, R10.reuse, R28, R59 ;  /* 0x0000001c0a1c7223 */ /* 0x041fe4000000003b */
[----:B------:R-:W-:Y:S02]  /*6220*/  FFMA R53, R35, R11, R34 ;  /* 0x0000000b23357223 */ /* 0x000fe40000000022 */
[----:B------:R-:W0:Y:S01]  /*6230*/  LDS.128 R32, [0x29b0] ;  /* 0x0029b000ff207984 */ /* 0x000e220000000c00 */
[----:B------:R-:W-:Y:S02]  /*6240*/  FFMA R12, R10, R13, R12 ;  /* 0x0000000d0a0c7223 */ /* 0x000fe4000000000c */
[----:B------:R-:W-:Y:S02]  /*6250*/  FFMA R29, R11, R29, R28 ;  /* 0x0000001d0b1d7223 */ /* 0x000fe4000000001c */
[----:B------:R-:W-:-:S02]  /*6260*/  FFMA R14, R14, R11, R12 ;  /* 0x0000000b0e0e7223 */ /* 0x000fc4000000000c */
[----:B--2---:R-:W-:-:S04]  /*6270*/  FFMA R16, R16, R51, R40 ;  /* 0x0000003310107223 */ /* 0x004fc80000000028 */
[----:B------:R-:W-:-:S04]  /*6280*/  FFMA R16, R10, R17, R16 ;  /* 0x000000110a107223 */ /* 0x000fc80000000010 */
[----:B------:R-:W-:Y:S02]  /*6290*/  FFMA R18, R18, R11, R16 ;  /* 0x0000000b12127223 */ /* 0x000fe40000000010 */
[----:B---3--:R-:W-:Y:S02]  /*62a0*/  FFMA R20, R20, R51, R58 ;  /* 0x0000003314147223 */ /* 0x008fe4000000003a */
[----:B----4-:R-:W-:Y:S02]  /*62b0*/  FFMA R30, R80, R30, R29 ;  /* 0x0000001e501e7223 */ /* 0x010fe4000000001d */
[----:B------:R-:W-:Y:S02]  /*62c0*/  FFMA R20, R10, R21, R20 ;  /* 0x000000150a147223 */ /* 0x000fe40000000014 */
[----:B------:R-:W-:Y:S02]  /*62d0*/  FFMA R59, R31, R81, R30 ;  /* 0x000000511f3b7223 */ /* 0x000fe4000000001e */
[----:B------:R-:W2:Y:S01]  /*62e0*/  LDS.128 R28, [0x2d80] ;  /* 0x002d8000ff1c7984 */ /* 0x000ea20000000c00 */
[----:B------:R-:W-:-:S02]  /*62f0*/  FFMA R20, R22, R11, R20 ;  /* 0x0000000b16147223 */ /* 0x000fc40000000014 */
[----:B-----5:R-:W-:Y:S02]  /*6300*/  FFMA R36, R10, R36, R41 ;  /* 0x000000240a247223 */ /* 0x020fe40000000029 */
[----:B------:R-:W-:Y:S02]  /*6310*/  FFMA R76, R76, R11, R57 ;  /* 0x0000000b4c4c7223 */ /* 0x000fe40000000039 */
[----:B-1----:R-:W-:Y:S02]  /*6320*/  FFMA R24, R10, R24, R43 ;  /* 0x000000180a187223 */ /* 0x002fe4000000002b */
[C---:B------:R-:W-:Y:S01]  /*6330*/  FFMA R10, R80.reuse, R15, R14 ;  /* 0x0000000f500a7223 */ /* 0x040fe2000000000e */
[----:B------:R-:W1:Y:S01]  /*6340*/  LDS.128 R40, [0x3140] ;  /* 0x00314000ff287984 */ /* 0x000e620000000c00 */
[----:B------:R-:W-:Y:S02]  /*6350*/  FFMA R37, R11, R37, R36 ;  /* 0x000000250b257223 */ /* 0x000fe40000000024 */
[----:B------:R-:W-:Y:S01]  /*6360*/  FFMA R36, R80, R19, R18 ;  /* 0x0000001350247223 */ /* 0x000fe20000000012 */
[----:B------:R-:W3:Y:S01]  /*6370*/  LDS.128 R12, [0x2f60] ;  /* 0x002f6000ff0c7984 */ /* 0x000ee20000000c00 */
[----:B0-----:R-:W-:-:S02]  /*6380*/  FFMA R32, R32, R11, R54 ;  /* 0x0000000b20207223 */ /* 0x001fc40000000036 */
[C---:B------:R-:W-:Y:S01]  /*6390*/  FFMA R54, R80.reuse, R23, R20 ;  /* 0x0000001750367223 */ /* 0x040fe20000000014 */
[----:B------:R-:W0:Y:S01]  /*63a0*/  LDS.128 R16, [0x36f0] ;  /* 0x0036f000ff107984 */ /* 0x000e220000000c00 */
[C---:B------:R-:W-:Y:S02]  /*63b0*/  FFMA R38, R80.reuse, R38, R37 ;  /* 0x0000002650267223 */ /* 0x040fe40000000025 */
[----:B------:R-:W-:Y:S01]  /*63c0*/  FFMA R32, R80, R33, R32 ;  /* 0x0000002150207223 */ /* 0x000fe20000000020 */
[----:B------:R-:W4:Y:S01]  /*63d0*/  LDS.128 R20, [0x3e80] ;  /* 0x003e8000ff147984 */ /* 0x000f220000000c00 */
[-C--:B------:R-:W-:Y:S02]  /*63e0*/  FFMA R51, R39, R81.reuse, R38 ;  /* 0x0000005127337223 */ /* 0x080fe40000000026 */
[----:B------:R-:W-:Y:S02]  /*63f0*/  FFMA R32, R34, R81, R32 ;  /* 0x0000005122207223 */ /* 0x000fe40000000020 */
[----:B------:R-:W-:-:S02]  /*6400*/  FFMA R25, R11, R25, R24 ;  /* 0x000000190b197223 */ /* 0x000fc40000000018 */
[C---:B------:R-:W-:Y:S02]  /*6410*/  FFMA R76, R80.reuse, R77, R76 ;  /* 0x0000004d504c7223 */ /* 0x040fe4000000004c */
[----:B------:R-:W-:Y:S02]  /*6420*/  FFMA R26, R80, R26, R25 ;  /* 0x0000001a501a7223 */ /* 0x000fe40000000019 */
[-C--:B------:R-:W-:Y:S02]  /*6430*/  FFMA R76, R78, R81.reuse, R76 ;  /* 0x000000514e4c7223 */ /* 0x080fe4000000004c */
[-C--:B------:R-:W-:Y:S02]  /*6440*/  FFMA R57, R27, R81.reuse, R26 ;  /* 0x000000511b397223 */ /* 0x080fe4000000001a */
[----:B------:R-:W-:Y:S01]  /*6450*/  LDS.128 R24, [0x3510] ;  /* 0x00351000ff187984 */ /* 0x000fe20000000c00 */
[----:B--2---:R-:W-:-:S03]  /*6460*/  FFMA R28, R28, R81, R36 ;  /* 0x000000511c1c7223 */ /* 0x004fc60000000024 */
[----:B------:R-:W2:Y:S01]  /*6470*/  LDS.128 R36, [0x3ac0] ;  /* 0x003ac000ff247984 */ /* 0x000ea20000000c00 */
[----:B------:R-:W-:Y:S02]  /*6480*/  FFMA R28, R82, R29, R28 ;  /* 0x0000001d521c7223 */ /* 0x000fe4000000001c */
[----:B-1----:R-:W-:Y:S02]  /*6490*/  FFMA R40, R40, R11, R50 ;  /* 0x0000000b28287223 */ /* 0x002fe40000000032 */
[C---:B---3--:R-:W-:Y:S02]  /*64a0*/  FFMA R12, R80.reuse, R12, R47 ;  /* 0x0000000c500c7223 */ /* 0x048fe4000000002f */
[C---:B------:R-:W-:Y:S02]  /*64b0*/  FFMA R40, R80.reuse, R41, R40 ;  /* 0x0000002950287223 */ /* 0x040fe40000000028 */
[----:B------:R-:W-:Y:S02]  /*64c0*/  FFMA R13, R81, R13, R12 ;  /* 0x0000000d510d7223 */ /* 0x000fe4000000000c */
[----:B0-----:R-:W-:-:S02]  /*64d0*/  FFMA R16, R80, R16, R55 ;  /* 0x0000001050107223 */ /* 0x001fc40000000037 */
[----:B------:R-:W-:Y:S02]  /*64e0*/  FFMA R47, R35, R82, R32 ;  /* 0x00000052232f7223 */ /* 0x000fe40000000020 */
[----:B------:R-:W0:Y:S01]  /*64f0*/  LDS.128 R32, [0x3ca0] ;  /* 0x003ca000ff207984 */ /* 0x000e220000000c00 */
[----:B------:R-:W-:Y:S02]  /*6500*/  FFMA R40, R42, R81, R40 ;  /* 0x000000512a287223 */ /* 0x000fe40000000028 */
[C---:B------:R-:W-:Y:S02]  /*6510*/  FFMA R14, R82.reuse, R14, R13 ;  /* 0x0000000e520e7223 */ /* 0x040fe4000000000d */
[----:B------:R-:W-:Y:S02]  /*6520*/  FFMA R17, R81, R17, R16 ;  /* 0x0000001151117223 */ /* 0x000fe40000000010 */
[----:B------:R-:W-:Y:S02]  /*6530*/  FFMA R50, R43, R82, R40 ;  /* 0x000000522b327223 */ /* 0x000fe40000000028 */
[----:B------:R-:W-:Y:S01]  /*6540*/  FFMA R11, R83, R15, R14 ;  /* 0x0000000f530b7223 */ /* 0x000fe2000000000e */
[----:B------:R-:W1:Y:S01]  /*6550*/  LDS.128 R40, [0x2ba0] ;  /* 0x002ba000ff287984 */ /* 0x000e620000000c00 */
[----:B------:R-:W-:-:S02]  /*6560*/  FFMA R18, R82, R18, R17 ;  /* 0x0000001252127223 */ /* 0x000fc40000000011 */
[----:B----4-:R-:W-:Y:S01]  /*6570*/  FFMA R20, R80, R20, R53 ;  /* 0x0000001450147223 */ /* 0x010fe20000000035 */
[----:B------:R-:W3:Y:S01]  /*6580*/  LDS.128 R12, [0x3330] ;  /* 0x00333000ff0c7984 */ /* 0x000ee20000000c00 */
[----:B------:R-:W-:Y:S02]  /*6590*/  FFMA R53, R83, R19, R18 ;  /* 0x0000001353357223 */ /* 0x000fe40000000012 */
[-C--:B------:R-:W-:Y:S01]  /*65a0*/  FFMA R55, R79, R82.reuse, R76 ;  /* 0x000000524f377223 */ /* 0x080fe2000000004c */
[----:B------:R-:W4:Y:S01]  /*65b0*/  LDS.128 R16, [0x38e0] ;  /* 0x0038e000ff107984 */ /* 0x000f220000000c00 */
[----:B--2---:R-:W-:Y:S02]  /*65c0*/  FFMA R36, R36, R82, R57 ;  /* 0x0000005224247223 */ /* 0x004fe40000000039 */
[----:B------:R-:W-:Y:S01]  /*65d0*/  FFMA R10, R24, R81, R10 ;  /* 0x00000051180a7223 */ /* 0x000fe2000000000a */
[----:B------:R-:W-:Y:S01]  /*65e0*/  LDS.128 R76, [0x29c0] ;  /* 0x0029c000ff4c7984 */ /* 0x000fe20000000c00 */
[----:B------:R-:W-:-:S02]  /*65f0*/  FFMA R37, R83, R37, R36 ;  /* 0x0000002553257223 */ /* 0x000fc40000000024 */
[----:B------:R-:W-:Y:S02]  /*6600*/  FFMA R21, R81, R21, R20 ;  /* 0x0000001551157223 */ /* 0x000fe40000000014 */
[----:B------:R-:W-:Y:S02]  /*6610*/  FFMA R38, R84, R38, R37 ;  /* 0x0000002654267223 */ /* 0x000fe40000000025 */
[C---:B------:R-:W-:Y:S02]  /*6620*/  FFMA R25, R82.reuse, R25, R10 ;  /* 0x0000001952197223 */ /* 0x040fe4000000000a */
[----:B------:R-:W-:Y:S02]  /*6630*/  FFMA R22, R82, R22, R21 ;  /* 0x0000001652167223 */ /* 0x000fe40000000015 */
[C---:B------:R-:W-:Y:S02]  /*6640*/  FFMA R25, R83.reuse, R26, R25 ;  /* 0x0000001a53197223 */ /* 0x040fe40000000019 */
[----:B------:R-:W-:-:S02]  /*6650*/  FFMA R63, R83, R23, R22 ;  /* 0x00000017533f7223 */ /* 0x000fc40000000016 */
[----:B------:R-:W2:Y:S01]  /*6660*/  LDS.128 R20, [0x3150] ;  /* 0x00315000ff147984 */ /* 0x000ea20000000c00 */
[C---:B------:R-:W-:Y:S02]  /*6670*/  FFMA R10, R83.reuse, R30, R28 ;  /* 0x0000001e530a7223 */ /* 0x040fe4000000001c */
[----:B0-----:R-:W-:Y:S02]  /*6680*/  FFMA R32, R32, R81, R54 ;  /* 0x0000005120207223 */ /* 0x001fe40000000036 */
[----:B------:R-:W-:Y:S02]  /*6690*/  FFMA R10, R84, R31, R10 ;  /* 0x0000001f540a7223 */ /* 0x000fe4000000000a */
[----:B------:R-:W-:Y:S01]  /*66a0*/  FFMA R32, R82, R33, R32 ;  /* 0x0000002152207223 */ /* 0x000fe20000000020 */
[----:B------:R-:W0:Y:S03]  /*66b0*/  LDS.128 R28, [0x3700] ;  /* 0x00370000ff1c7984 */ /* 0x000e260000000c00 */
[----:B------:R-:W-:-:S02]  /*66c0*/  FFMA R34, R83, R34, R32 ;  /* 0x0000002253227223 */ /* 0x000fc40000000020 */
[-C--:B-1----:R-:W-:Y:S02]  /*66d0*/  FFMA R40, R40, R82.reuse, R59 ;  /* 0x0000005228287223 */ /* 0x082fe4000000003b */
[----:B------:R-:W-:Y:S02]  /*66e0*/  FFMA R59, R39, R85, R38 ;  /* 0x00000055273b7223 */ /* 0x000fe40000000026 */
[----:B---3--:R-:W-:Y:S01]  /*66f0*/  FFMA R12, R12, R82, R51 ;  /* 0x000000520c0c7223 */ /* 0x008fe20000000033 */
[----:B------:R-:W1:Y:S01]  /*6700*/  LDS.128 R36, [0x3520] ;  /* 0x00352000ff247984 */ /* 0x000e620000000c00 */
[C---:B------:R-:W-:Y:S02]  /*6710*/  FFMA R41, R83.reuse, R41, R40 ;  /* 0x0000002953297223 */ /* 0x040fe40000000028 */
[----:B------:R-:W-:Y:S02]  /*6720*/  FFMA R13, R83, R13, R12 ;  /* 0x0000000d530d7223 */ /* 0x000fe4000000000c */
[----:B----4-:R-:W-:-:S02]  /*6730*/  FFMA R12, R16, R83, R55 ;  /* 0x00000053100c7223 */ /* 0x010fc40000000037 */
[C---:B------:R-:W-:Y:S02]  /*6740*/  FFMA R16, R84.reuse, R35, R34 ;  /* 0x0000002354107223 */ /* 0x040fe40000000022 */
[----:B------:R-:W3:Y:S01]  /*6750*/  LDS.128 R32, [0x2d90] ;  /* 0x002d9000ff207984 */ /* 0x000ee20000000c00 */
[C---:B------:R-:W-:Y:S02]  /*6760*/  FFMA R40, R84.reuse, R27, R25 ;  /* 0x0000001b54287223 */ /* 0x040fe40000000019 */
[C---:B------:R-:W-:Y:S01]  /*6770*/  FFMA R14, R84.reuse, R14, R13 ;  /* 0x0000000e540e7223 */ /* 0x040fe2000000000d */
[----:B------:R-:W4:Y:S01]  /*6780*/  LDS.128 R24, [0x2f70] ;  /* 0x002f7000ff187984 */ /* 0x000f220000000c00 */
[C---:B------:R-:W-:Y:S02]  /*6790*/  FFMA R42, R84.reuse, R42, R41 ;  /* 0x0000002a542a7223 */ /* 0x040fe40000000029 */
[----:B------:R-:W-:Y:S02]  /*67a0*/  FFMA R17, R84, R17, R12 ;  /* 0x0000001154117223 */ /* 0x000fe4000000000c */
[----:B------:R-:W-:-:S02]  /*67b0*/  FFMA R57, R15, R85, R14 ;  /* 0x000000550f397223 */ /* 0x000fc4000000000e */
[----:B------:R-:W5:Y:S01]  /*67c0*/  LDS.128 R12, [0x3cb0] ;  /* 0x003cb000ff0c7984 */ /* 0x000f620000000c00 */
[-C--:B------:R-:W-:Y:S02]  /*67d0*/  FFMA R17, R18, R85.reuse, R17 ;  /* 0x0000005512117223 */ /* 0x080fe40000000011 */
[----:B------:R-:W-:Y:S02]  /*67e0*/  FFMA R55, R43, R85, R42 ;  /* 0x000000552b377223 */ /* 0x000fe4000000002a */
[-C--:B--2---:R-:W-:Y:S02]  /*67f0*/  FFMA R20, R20, R83.reuse, R50 ;  /* 0x0000005314147223 */ /* 0x084fe40000000032 */
[----:B------:R-:W-:Y:S02]  /*6800*/  FFMA R47, R76, R83, R47 ;  /* 0x000000534c2f7223 */ /* 0x000fe4000000002f */
[C---:B------:R-:W-:Y:S01]  /*6810*/  FFMA R20, R84.reuse, R21, R20 ;  /* 0x0000001554147223 */ /* 0x040fe20000000014 */
[----:B------:R-:W2:Y:S01]  /*6820*/  LDS.128 R80, [0x3e90] ;  /* 0x003e9000ff507984 */ /* 0x000ea20000000c00 */
[----:B0-----:R-:W-:-:S02]  /*6830*/  FFMA R28, R84, R28, R53 ;  /* 0x0000001c541c7223 */ /* 0x001fc40000000035 */
[----:B------:R-:W-:Y:S02]  /*6840*/  FFMA R20, R22, R85, R20 ;  /* 0x0000005516147223 */ /* 0x000fe40000000014 */
[----:B------:R-:W-:Y:S02]  /*6850*/  FFMA R29, R85, R29, R28 ;  /* 0x0000001d551d7223 */ /* 0x000fe4000000001c */
[----:B------:R-:W-:Y:S02]  /*6860*/  FFMA R47, R84, R77, R47 ;  /* 0x0000004d542f7223 */ /* 0x000fe4000000002f */
[----:B------:R-:W-:Y:S02]  /*6870*/  FFMA R30, R86, R30, R29 ;  /* 0x0000001e561e7223 */ /* 0x000fe4000000001d */
[----:B-1----:R-:W-:Y:S02]  /*6880*/  FFMA R18, R36, R85, R40 ;  /* 0x0000005524127223 */ /* 0x002fe40000000028 */
[----:B------:R-:W0:Y:S01]  /*6890*/  LDS.128 R40, [0x2bb0] ;  /* 0x002bb000ff287984 */ /* 0x000e220000000c00 */
[----:B------:R-:W-:-:S02]  /*68a0*/  FFMA R53, R87, R31, R30 ;  /* 0x0000001f57357223 */ /* 0x000fc4000000001e */
[----:B------:R-:W-:Y:S01]  /*68b0*/  FFMA R37, R86, R37, R18 ;  /* 0x0000002556257223 */ /* 0x000fe20000000012 */
[----:B------:R-:W-:Y:S01]  /*68c0*/  LDS.128 R28, [0x2f80] ;  /* 0x002f8000ff1c7984 */ /* 0x000fe20000000c00 */
[-C--:B------:R-:W-:Y:S02]  /*68d0*/  FFMA R47, R78, R85.reuse, R47 ;  /* 0x000000554e2f7223 */ /* 0x080fe4000000002f */
[----:B---3--:R-:W-:Y:S02]  /*68e0*/  FFMA R32, R32, R85, R10 ;  /* 0x0000005520207223 */ /* 0x008fe4000000000a */
[----:B------:R-:W1:Y:S01]  /*68f0*/  LDS R10, [R8.X4+0x4f0] ;  /* 0x0004f000080a7984 */ /* 0x000e620000004800 */
[----:B----4-:R-:W-:Y:S02]  /*6900*/  FFMA R24, R84, R24, R11 ;  /* 0x0000001854187223 */ /* 0x010fe4000000000b */
[----:B------:R-:W-:Y:S02]  /*6910*/  FFMA R32, R86, R33, R32 ;  /* 0x0000002156207223 */ /* 0x000fe40000000020 */
[----:B------:R-:W-:-:S02]  /*6920*/  FFMA R25, R85, R25, R24 ;  /* 0x0000001955197223 */ /* 0x000fc40000000018 */
[----:B------:R-:W-:Y:S02]  /*6930*/  FFMA R32, R87, R34, R32 ;  /* 0x0000002257207223 */ /* 0x000fe40000000020 */
[----:B------:R-:W-:Y:S02]  /*6940*/  FFMA R26, R86, R26, R25 ;  /* 0x0000001a561a7223 */ /* 0x000fe40000000019 */
[----:B-----5:R-:W-:Y:S02]  /*6950*/  FFMA R16, R12, R85, R16 ;  /* 0x000000550c107223 */ /* 0x020fe40000000010 */
[----:B------:R-:W-:Y:S02]  /*6960*/  FFMA R12, R23, R86, R20 ;  /* 0x00000056170c7223 */ /* 0x000fe40000000014 */
[----:B------:R-:W-:Y:S01]  /*6970*/  FFMA R51, R87, R27, R26 ;  /* 0x0000001b57337223 */ /* 0x000fe2000000001a */
[----:B------:R-:W3:Y:S01]  /*6980*/  LDS.128 R20, [0x3160] ;  /* 0x00316000ff147984 */ /* 0x000ee20000000c00 */
[----:B------:R-:W-:-:S02]  /*6990*/  FFMA R13, R86, R13, R16 ;  /* 0x0000000d560d7223 */ /* 0x000fc40000000010 */
[----:B------:R-:W-:Y:S01]  /*69a0*/  FFMA R36, R19, R86, R17 ;  /* 0x0000005613247223 */ /* 0x000fe20000000011 */
[----:B------:R-:W4:Y:S01]  /*69b0*/  LDS.128 R24, [0x38f0] ;  /* 0x0038f000ff187984 */ /* 0x000f220000000c00 */
[C---:B------:R-:W-:Y:S02]  /*69c0*/  FFMA R37, R87.reuse, R38, R37 ;  /* 0x0000002657257223 */ /* 0x040fe40000000025 */
[----:B------:R-:W-:Y:S01]  /*69d0*/  FFMA R13, R87, R14, R13 ;  /* 0x0000000e570d7223 */ /* 0x000fe2000000000d */
[----:B------:R-:W5:Y:S01]  /*69e0*/  LDS.128 R16, [0x29d0] ;  /* 0x0029d000ff107984 */ /* 0x000f620000000c00 */
[----:B--2---:R-:W-:Y:S02]  /*69f0*/  FFMA R80, R84, R80, R63 ;  /* 0x0000005054507223 */ /* 0x004fe4000000003f */
[----:B------:R-:W-:Y:S02]  /*6a00*/  FFMA R11, R79, R86, R47 ;  /* 0x000000564f0b7223 */ /* 0x000fe4000000002f */
[----:B------:R-:W2:Y:S01]  /*6a10*/  LDS.128 R76, [0x3340] ;  /* 0x00334000ff4c7984 */ /* 0x000ea20000000c00 */
[----:B------:R-:W-:-:S02]  /*6a20*/  FFMA R81, R85, R81, R80 ;  /* 0x0000005155517223 */ /* 0x000fc40000000050 */
[----:B0-----:R-:W-:Y:S02]  /*6a30*/  FFMA R40, R40, R86, R55 ;  /* 0x0000005628287223 */ /* 0x001fe40000000037 */
[----:B------:R-:W-:Y:S02]  /*6a40*/  FFMA R82, R86, R82, R81 ;  /* 0x0000005256527223 */ /* 0x000fe40000000051 */
[C---:B------:R-:W-:Y:S02]  /*6a50*/  FFMA R41, R87.reuse, R41, R40 ;  /* 0x0000002957297223 */ /* 0x040fe40000000028 */
[----:B------:R-:W-:Y:S02]  /*6a60*/  FFMA R47, R87, R83, R82 ;  /* 0x00000053572f7223 */ /* 0x000fe40000000052 */
[C---:B-1----:R-:W-:Y:S01]  /*6a70*/  FFMA R40, R10.reuse, R35, R32 ;  /* 0x000000230a287223 */ /* 0x042fe20000000020 */
[----:B------:R-:W-:Y:S01]  /*6a80*/  LDS.128 R80, [0x2da0] ;  /* 0x002da000ff507984 */ /* 0x000fe20000000c00 */
[----:B------:R-:W-:-:S02]  /*6a90*/  FFMA R50, R10, R39, R37 ;  /* 0x000000270a327223 */ /* 0x000fc40000000025 */
[C---:B------:R-:W-:Y:S01]  /*6aa0*/  FFMA R54, R10.reuse, R15, R13 ;  /* 0x0000000f0a367223 */ /* 0x040fe2000000000d */
[----:B------:R-:W0:Y:S01]  /*6ab0*/  LDS.128 R32, [R8.X4+0x590] ;  /* 0x0005900008207984 */ /* 0x000e220000004c00 */
[C---:B------:R-:W-:Y:S02]  /*6ac0*/  FFMA R28, R10.reuse, R28, R51 ;  /* 0x0000001c0a1c7223 */ /* 0x040fe40000000033 */
[----:B------:R-:W-:Y:S02]  /*6ad0*/  FFMA R42, R10, R42, R41 ;  /* 0x0000002a0a2a7223 */ /* 0x000fe40000000029 */
[----:B------:R-:W-:-:S04]  /*6ae0*/  FFMA R88, R88, R86, R59 ;  /* 0x0000005658587223 */ /* 0x000fc8000000003b */
[----:B------:R-:W-:Y:S02]  /*6af0*/  FFMA R89, R87, R89, R88 ;  /* 0x0000005957597223 */ /* 0x000fe40000000058 */
[-C--:B---3--:R-:W-:Y:S02]  /*6b00*/  FFMA R20, R20, R87.reuse, R12 ;  /* 0x0000005714147223 */ /* 0x088fe4000000000c */
[----:B------:R-:W1:Y:S01]  /*6b10*/  LDS.128 R12, [0x3710] ;  /* 0x00371000ff0c7984 */ /* 0x000e620000000c00 */
[----:B------:R-:W-:Y:S02]  /*6b20*/  FFMA R90, R10, R90, R89 ;  /* 0x0000005a0a5a7223 */ /* 0x000fe40000000059 */
[----:B----4-:R-:W-:Y:S02]  /*6b30*/  FFMA R24, R24, R87, R36 ;  /* 0x0000005718187223 */ /* 0x010fe40000000024 */
[----:B------:R-:W3:Y:S01]  /*6b40*/  LDS.128 R36, [0x3ea0] ;  /* 0x003ea000ff247984 */ /* 0x000ee20000000c00 */
[----:B------:R-:W-:-:S02]  /*6b50*/  FFMA R20, R10, R21, R20 ;  /* 0x000000150a147223 */ /* 0x000fc40000000014 */
[----:B-----5:R-:W-:Y:S02]  /*6b60*/  FFMA R11, R16, R87, R11 ;  /* 0x00000057100b7223 */ /* 0x020fe4000000000b */
[----:B------:R-:W-:Y:S02]  /*6b70*/  FFMA R24, R10, R25, R24 ;  /* 0x000000190a187223 */ /* 0x000fe40000000018 */
[----:B--2---:R-:W-:Y:S02]  /*6b80*/  FFMA R76, R76, R86, R57 ;  /* 0x000000564c4c7223 */ /* 0x004fe40000000039 */
[C---:B------:R-:W-:Y:S02]  /*6b90*/  FFMA R11, R10.reuse, R17, R11 ;  /* 0x000000110a0b7223 */ /* 0x040fe4000000000b */
[----:B------:R-:W-:Y:S02]  /*6ba0*/  FFMA R77, R87, R77, R76 ;  /* 0x0000004d574d7223 */ /* 0x000fe4000000004c */
[----:B------:R-:W-:Y:S02]  /*6bb0*/  LDS.128 R84, [R8.X4+0x5a0] ;  /* 0x0005a00008547984 */ /* 0x000fe40000004c00 */
[----:B------:R-:W-:-:S02]  /*6bc0*/  FFMA R78, R10, R78, R77 ;  /* 0x0000004e0a4e7223 */ /* 0x000fc4000000004d */
[C---:B0-----:R-:W-:Y:S02]  /*6bd0*/  FFMA R20, R33.reuse, R22, R20 ;  /* 0x0000001621147223 */ /* 0x041fe40000000014 */
[----:B------:R-:W-:Y:S02]  /*6be0*/  FFMA R29, R33, R29, R28 ;  /* 0x0000001d211d7223 */ /* 0x000fe4000000001c */
[----:B------:R-:W-:Y:S02]  /*6bf0*/  FFMA R51, R23, R34, R20 ;  /* 0x0000002217337223 */ /* 0x000fe40000000014 */
[----:B------:R-:W0:Y:S01]  /*6c00*/  LDS.128 R20, [0x3350] ;  /* 0x00335000ff147984 */ /* 0x000e220000000c00 */
[C---:B------:R-:W-:Y:S02]  /*6c10*/  FFMA R11, R33.reuse, R18, R11 ;  /* 0x00000012210b7223 */ /* 0x040fe4000000000b */
[----:B------:R-:W-:Y:S02]  /*6c20*/  FFMA R30, R30, R34, R29 ;  /* 0x000000221e1e7223 */ /* 0x000fe4000000001d */
[----:B------:R-:W-:-:S02]  /*6c30*/  FFMA R24, R33, R26, R24 ;  /* 0x0000001a21187223 */ /* 0x000fc40000000018 */
[C---:B-1----:R-:W-:Y:S02]  /*6c40*/  FFMA R12, R10.reuse, R12, R53 ;  /* 0x0000000c0a0c7223 */ /* 0x042fe40000000035 */
[----:B------:R-:W-:Y:S02]  /*6c50*/  FFMA R32, R19, R34, R11 ;  /* 0x0000002213207223 */ /* 0x000fe4000000000b */
[----:B------:R-:W-:Y:S01]  /*6c60*/  FFMA R13, R33, R13, R12 ;  /* 0x0000000d210d7223 */ /* 0x000fe2000000000c */
[----:B------:R-:W1:Y:S01]  /*6c70*/  LDS.128 R16, [0x3530] ;  /* 0x00353000ff107984 */ /* 0x000e620000000c00 */
[----:B---3--:R-:W-:Y:S02]  /*6c80*/  FFMA R36, R10, R36, R47 ;  /* 0x000000240a247223 */ /* 0x008fe4000000002f */
[----:B------:R-:W-:Y:S02]  /*6c90*/  FFMA R11, R31, R35, R30 ;  /* 0x000000231f0b7223 */ /* 0x000fe4000000001e */
[C---:B------:R-:W-:Y:S01]  /*6ca0*/  FFMA R37, R33.reuse, R37, R36 ;  /* 0x0000002521257223 */ /* 0x040fe20000000024 */
[----:B------:R-:W2:Y:S01]  /*6cb0*/  LDS.128 R28, [0x3cc0] ;  /* 0x003cc000ff1c7984 */ /* 0x000ea20000000c00 */
[----:B------:R-:W-:-:S02]  /*6cc0*/  FFMA R79, R33, R79, R78 ;  /* 0x0000004f214f7223 */ /* 0x000fc4000000004e */
[-C--:B------:R-:W-:Y:S02]  /*6cd0*/  FFMA R14, R14, R34.reuse, R13 ;  /* 0x000000220e0e7223 */ /* 0x080fe4000000000d */
[-C--:B------:R-:W-:Y:S02]  /*6ce0*/  FFMA R38, R38, R34.reuse, R37 ;  /* 0x0000002226267223 */ /* 0x080fe40000000025 */
[----:B------:R-:W-:Y:S02]  /*6cf0*/  FFMA R57, R33, R43, R42 ;  /* 0x0000002b21397223 */ /* 0x000fe4000000002a */
[----:B------:R-:W-:Y:S02]  /*6d00*/  FFMA R53, R27, R34, R24 ;  /* 0x000000221b357223 */ /* 0x000fe40000000018 */
[----:B------:R-:W-:Y:S01]  /*6d10*/  FFMA R80, R33, R80, R40 ;  /* 0x0000005021507223 */ /* 0x000fe20000000028 */
[----:B------:R-:W3:Y:S01]  /*6d20*/  LDS.128 R24, [0x2bc0] ;  /* 0x002bc000ff187984 */ /* 0x000ee20000000c00 */
[----:B------:R-:W-:-:S02]  /*6d30*/  FFMA R47, R15, R35, R14 ;  /* 0x000000230f2f7223 */ /* 0x000fc4000000000e */
[----:B------:R-:W-:Y:S01]  /*6d40*/  FFMA R55, R39, R35, R38 ;  /* 0x0000002327377223 */ /* 0x000fe20000000026 */
[----:B------:R-:W4:Y:S01]  /*6d50*/  LDS.128 R40, [0x3ae0] ;  /* 0x003ae000ff287984 */ /* 0x000f220000000c00 */
[----:B------:R-:W-:Y:S02]  /*6d60*/  FFMA R91, R33, R91, R90 ;  /* 0x0000005b215b7223 */ /* 0x000fe4000000005a */
[----:B------:R-:W-:Y:S01]  /*6d70*/  FFMA R80, R34, R81, R80 ;  /* 0x0000005122507223 */ /* 0x000fe20000000050 */
[----:B------:R-:W5:Y:S01]  /*6d80*/  LDS.128 R36, [0x3170] ;  /* 0x00317000ff247984 */ /* 0x000f620000000c00 */
[----:B0-----:R-:W-:-:S03]  /*6d90*/  FFMA R20, R20, R34, R79 ;  /* 0x0000002214147223 */ /* 0x001fc6000000004f */
[----:B------:R-:W0:Y:S01]  /*6da0*/  LDS.128 R76, [0x29e0] ;  /* 0x0029e000ff4c7984 */ /* 0x000e220000000c00 */
[C---:B------:R-:W-:Y:S02]  /*6db0*/  FFMA R82, R35.reuse, R82, R80 ;  /* 0x0000005223527223 */ /* 0x040fe40000000050 */
[----:B------:R-:W-:Y:S01]  /*6dc0*/  FFMA R21, R35, R21, R20 ;  /* 0x0000001523157223 */ /* 0x000fe20000000014 */
[----:B------:R-:W0:Y:S03]  /*6dd0*/  LDS.128 R12, [0x3900] ;  /* 0x00390000ff0c7984 */ /* 0x000e260000000c00 */
[----:B------:R-:W-:Y:S02]  /*6de0*/  FFMA R22, R84, R22, R21 ;  /* 0x0000001654167223 */ /* 0x000fe40000000015 */
[----:B-1----:R-:W-:-:S04]  /*6df0*/  FFMA R16, R33, R16, R50 ;  /* 0x0000001021107223 */ /* 0x002fc80000000032 */
[C---:B------:R-:W-:Y:S02]  /*6e00*/  FFMA R16, R34.reuse, R17, R16 ;  /* 0x0000001122107223 */ /* 0x040fe40000000010 */
[----:B--2---:R-:W-:Y:S02]  /*6e10*/  FFMA R28, R33, R28, R54 ;  /* 0x0000001c211c7223 */ /* 0x004fe40000000036 */
[----:B------:R-:W-:Y:S02]  /*6e20*/  FFMA R16, R35, R18, R16 ;  /* 0x0000001223107223 */ /* 0x000fe40000000010 */
[----:B------:R-:W-:-:S04]  /*6e30*/  FFMA R28, R34, R29, R28 ;  /* 0x0000001d221c7223 */ /* 0x000fc8000000001c */
[C---:B------:R-:W-:Y:S02]  /*6e40*/  FFMA R30, R35.reuse, R30, R28 ;  /* 0x0000001e231e7223 */ /* 0x040fe4000000001c */
[-C--:B---3--:R-:W-:Y:S02]  /*6e50*/  FFMA R24, R24, R34.reuse, R57 ;  /* 0x0000002218187223 */ /* 0x088fe40000000039 */
[----:B----4-:R-:W-:Y:S02]  /*6e60*/  FFMA R40, R40, R34, R91 ;  /* 0x0000002228287223 */ /* 0x010fe4000000005b */
[C---:B------:R-:W-:Y:S01]  /*6e70*/  FFMA R25, R35.reuse, R25, R24 ;  /* 0x0000001923197223 */ /* 0x040fe20000000018 */
[----:B------:R-:W1:Y:S01]  /*6e80*/  LDS.128 R88, [0x3360] ;  /* 0x00336000ff587984 */ /* 0x000e620000000c00 */
[----:B------:R-:W-:Y:S02]  /*6e90*/  FFMA R41, R35, R41, R40 ;  /* 0x0000002923297223 */ /* 0x000fe40000000028 */
[----:B-----5:R-:W-:-:S02]  /*6ea0*/  FFMA R36, R36, R35, R51 ;  /* 0x0000002324247223 */ /* 0x020fc40000000033 */
[-C--:B0-----:R-:W-:Y:S02]  /*6eb0*/  FFMA R76, R76, R35.reuse, R32 ;  /* 0x000000234c4c7223 */ /* 0x081fe40000000020 */
[----:B------:R-:W-:Y:S02]  /*6ec0*/  FFMA R42, R84, R42, R41 ;  /* 0x0000002a542a7223 */ /* 0x000fe40000000029 */
[----:B------:R-:W-:Y:S02]  /*6ed0*/  FFMA R10, R12, R35, R53 ;  /* 0x000000230c0a7223 */ /* 0x000fe40000000035 */
[----:B------:R-:W0:Y:S01]  /*6ee0*/  LDS.128 R32, [0x3720] ;  /* 0x00372000ff207984 */ /* 0x000e220000000c00 */
[C---:B------:R-:W-:Y:S02]  /*6ef0*/  FFMA R41, R84.reuse, R19, R16 ;  /* 0x0000001354297223 */ /* 0x040fe40000000010 */
[C---:B------:R-:W-:Y:S01]  /*6f00*/  FFMA R26, R84.reuse, R26, R25 ;  /* 0x0000001a541a7223 */ /* 0x040fe20000000019 */
[----:B------:R-:W2:Y:S01]  /*6f10*/  LDS.128 R16, [0x2f90] ;  /* 0x002f9000ff107984 */ /* 0x000ea20000000c00 */
[----:B------:R-:W-:-:S02]  /*6f20*/  FFMA R12, R84, R31, R30 ;  /* 0x0000001f540c7223 */ /* 0x000fc4000000001e */
[-C--:B------:R-:W-:Y:S01]  /*6f30*/  FFMA R51, R27, R85.reuse, R26 ;  /* 0x000000551b337223 */ /* 0x080fe2000000001a */
[----:B------:R-:W3:Y:S01]  /*6f40*/  LDS.128 R28, [0x2db0] ;  /* 0x002db000ff1c7984 */ /* 0x000ee20000000c00 */
[----:B------:R-:W-:Y:S02]  /*6f50*/  FFMA R53, R23, R85, R22 ;  /* 0x0000005517357223 */ /* 0x000fe40000000016 */
[C---:B------:R-:W-:Y:S01]  /*6f60*/  FFMA R40, R84.reuse, R83, R82 ;  /* 0x0000005354287223 */ /* 0x040fe20000000052 */
[----:B------:R-:W4:Y:S01]  /*6f70*/  LDS.128 R24, [0x3540] ;  /* 0x00354000ff187984 */ /* 0x000f220000000c00 */
[----:B------:R-:W-:Y:S02]  /*6f80*/  FFMA R57, R43, R85, R42 ;  /* 0x000000552b397223 */ /* 0x000fe4000000002a */
[C---:B------:R-:W-:Y:S01]  /*6f90*/  FFMA R13, R84.reuse, R13, R10 ;  /* 0x0000000d540d7223 */ /* 0x040fe2000000000a */
[----:B------:R-:W5:Y:S01]  /*6fa0*/  LDS.128 R20, [0x3cd0] ;  /* 0x003cd000ff147984 */ /* 0x000f620000000c00 */
[----:B------:R-:W-:-:S02]  /*6fb0*/  FFMA R76, R84, R77, R76 ;  /* 0x0000004d544c7223 */ /* 0x000fc4000000004c */
[-C--:B------:R-:W-:Y:S01]  /*6fc0*/  FFMA R13, R14, R85.reuse, R13 ;  /* 0x000000550e0d7223 */ /* 0x080fe2000000000d */
[----:B------:R-:W5:Y:S01]  /*6fd0*/  LDS.128 R80, [0x3eb0] ;  /* 0x003eb000ff507984 */ /* 0x000f620000000c00 */
[----:B------:R-:W-:Y:S02]  /*6fe0*/  FFMA R76, R78, R85, R76 ;  /* 0x000000554e4c7223 */ /* 0x000fe4000000004c */
[----:B------:R-:W-:Y:S02]  /*6ff0*/  FFMA R36, R84, R37, R36 ;  /* 0x0000002554247223 */ /* 0x000fe40000000024 */
[-C--:B------:R-:W-:Y:S02]  /*7000*/  FFMA R10, R79, R86.reuse, R76 ;  /* 0x000000564f0a7223 */ /* 0x080fe4000000004c */
[----:B------:R-:W5:Y:S01]  /*7010*/  LDS.128 R76, [0x3af0] ;  /* 0x003af000ff4c7984 */ /* 0x000f620000000c00 */
[----:B------:R-:W-:Y:S02]  /*7020*/  FFMA R36, R38, R85, R36 ;  /* 0x0000005526247223 */ /* 0x000fe40000000024 */
[----:B-1----:R-:W-:-:S02]  /*7030*/  FFMA R88, R88, R86, R53 ;  /* 0x0000005658587223 */ /* 0x002fc40000000035 */
[----:B------:R-:W-:Y:S02]  /*7040*/  FFMA R39, R39, R86, R36 ;  /* 0x0000005627277223 */ /* 0x000fe40000000024 */
[----:B------:R-:W-:Y:S02]  /*7050*/  FFMA R89, R87, R89, R88 ;  /* 0x0000005957597223 */ /* 0x000fe40000000058 */
[C---:B0-----:R-:W-:Y:S02]  /*7060*/  FFMA R32, R84.reuse, R32, R47 ;  /* 0x0000002054207223 */ /* 0x041fe4000000002f */
[----:B------:R-:W-:Y:S02]  /*7070*/  FFMA R47, R15, R86, R13 ;  /* 0x000000560f2f7223 */ /* 0x000fe4000000000d */
[----:B------:R-:W-:Y:S02]  /*7080*/  FFMA R33, R85, R33, R32 ;  /* 0x0000002155217223 */ /* 0x000fe40000000020 */
[----:B--2---:R-:W-:-:S02]  /*7090*/  FFMA R16, R84, R16, R11 ;  /* 0x0000001054107223 */ /* 0x004fc4000000000b */
[----:B------:R-:W-:Y:S02]  /*70a0*/  FFMA R34, R86, R34, R33 ;  /* 0x0000002256227223 */ /* 0x000fe40000000021 */
[----:B---3--:R-:W-:Y:S02]  /*70b0*/  FFMA R28, R28, R85, R40 ;  /* 0x000000551c1c7223 */ /* 0x008fe40000000028 */
[----:B------:R-:W-:Y:S02]  /*70c0*/  FFMA R11, R87, R35, R34 ;  /* 0x00000023570b7223 */ /* 0x000fe40000000022 */
[----:B------:R-:W0:Y:S01]  /*70d0*/  LDS.128 R32, [R8.X4+0x5b0] ;  /* 0x0005b00008207984 */ /* 0x000e220000004c00 */
[----:B----4-:R-:W-:Y:S02]  /*70e0*/  FFMA R24, R24, R85, R41 ;  /* 0x0000005518187223 */ /* 0x010fe40000000029 */
[----:B------:R-:W-:Y:S01]  /*70f0*/  FFMA R17, R85, R17, R16 ;  /* 0x0000001155117223 */ /* 0x000fe20000000010 */
[----:B------:R-:W1:Y:S01]  /*7100*/  LDS.128 R40, [0x2bd0] ;  /* 0x002bd000ff287984 */ /* 0x000e620000000c00 */
[----:B-----5:R-:W-:-:S02]  /*7110*/  FFMA R12, R20, R85, R12 ;  /* 0x00000055140c7223 */ /* 0x020fc4000000000c */
[----:B------:R-:W-:Y:S02]  /*7120*/  FFMA R18, R86, R18, R17 ;  /* 0x0000001256127223 */ /* 0x000fe40000000011 */
[----:B------:R-:W-:Y:S02]  /*7130*/  FFMA R80, R84, R80, R55 ;  /* 0x0000005054507223 */ /* 0x000fe40000000037 */
[C---:B------:R-:W-:Y:S02]  /*7140*/  FFMA R55, R87.reuse, R19, R18 ;  /* 0x0000001357377223 */ /* 0x040fe40000000012 */
[C---:B------:R-:W-:Y:S01]  /*7150*/  FFMA R21, R86.reuse, R21, R12 ;  /* 0x0000001556157223 */ /* 0x040fe2000000000c */
[----:B------:R-:W2:Y:S01]  /*7160*/  LDS.128 R16, [0x29f0] ;  /* 0x0029f000ff107984 */ /* 0x000ea20000000c00 */
[C---:B------:R-:W-:Y:S02]  /*7170*/  FFMA R24, R86.reuse, R25, R24 ;  /* 0x0000001956187223 */ /* 0x040fe40000000018 */
[----:B------:R-:W-:Y:S01]  /*7180*/  FFMA R28, R86, R29, R28 ;  /* 0x0000001d561c7223 */ /* 0x000fe2000000001c */
[----:B------:R-:W3:Y:S01]  /*7190*/  LDS.128 R12, [0x3180] ;  /* 0x00318000ff0c7984 */ /* 0x000ee20000000c00 */
[----:B------:R-:W-:-:S02]  /*71a0*/  FFMA R24, R87, R26, R24 ;  /* 0x0000001a57187223 */ /* 0x000fc40000000018 */
[C---:B------:R-:W-:Y:S02]  /*71b0*/  FFMA R28, R87.reuse, R30, R28 ;  /* 0x0000001e571c7223 */ /* 0x040fe4000000001c */
[----:B------:R-:W-:Y:S02]  /*71c0*/  FFMA R21, R87, R22, R21 ;  /* 0x0000001657157223 */ /* 0x000fe40000000015 */
[----:B------:R-:W-:Y:S02]  /*71d0*/  FFMA R76, R76, R86, R57 ;  /* 0x000000564c4c7223 */ /* 0x000fe40000000039 */
[----:B------:R-:W-:Y:S02]  /*71e0*/  FFMA R81, R85, R81, R80 ;  /* 0x0000005155517223 */ /* 0x000fe40000000050 */
[----:B------:R-:W-:Y:S02]  /*71f0*/  FFMA R77, R87, R77, R76 ;  /* 0x0000004d574d7223 */ /* 0x000fe4000000004c */
[----:B------:R-:W-:-:S04]  /*7200*/  FFMA R82, R86, R82, R81 ;  /* 0x0000005256527223 */ /* 0x000fc80000000051 */
[C---:B------:R-:W-:Y:S02]  /*7210*/  FFMA R83, R87.reuse, R83, R82 ;  /* 0x0000005357537223 */ /* 0x040fe40000000052 */
[C---:B0-----:R-:W-:Y:S02]  /*7220*/  FFMA R54, R32.reuse, R27, R24 ;  /* 0x0000001b20367223 */ /* 0x041fe40000000018 */
[----:B------:R-:W0:Y:S01]  /*7230*/  LDS.128 R24, [0x3910] ;  /* 0x00391000ff187984 */ /* 0x000e220000000c00 */
[----:B------:R-:W-:Y:S02]  /*7240*/  FFMA R50, R32, R23, R21 ;  /* 0x0000001720327223 */ /* 0x000fe40000000015 */
[----:B-1----:R-:W-:Y:S01]  /*7250*/  FFMA R40, R40, R86, R51 ;  /* 0x0000005628287223 */ /* 0x002fe20000000033 */
[----:B------:R-:W1:Y:S01]  /*7260*/  LDS.128 R20, [0x3ec0] ;  /* 0x003ec000ff147984 */ /* 0x000e620000000c00 */
[C---:B------:R-:W-:Y:S02]  /*7270*/  FFMA R51, R32.reuse, R31, R28 ;  /* 0x0000001f20337223 */ /* 0x040fe4000000001c */
[----:B------:R-:W-:Y:S01]  /*7280*/  FFMA R78, R32, R78, R77 ;  /* 0x0000004e204e7223 */ /* 0x000fe2000000004d */
[----:B------:R-:W4:Y:S01]  /*7290*/  LDS.128 R28, [0x2fa0] ;  /* 0x002fa000ff1c7984 */ /* 0x000f220000000c00 */
[----:B------:R-:W-:-:S02]  /*72a0*/  FFMA R41, R87, R41, R40 ;  /* 0x0000002957297223 */ /* 0x000fc40000000028 */
[----:B------:R-:W-:Y:S02]  /*72b0*/  FFMA R57, R79, R33, R78 ;  /* 0x000000214f397223 */ /* 0x000fe4000000004e */
[-C--:B--2---:R-:W-:Y:S01]  /*72c0*/  FFMA R10, R16, R87.reuse, R10 ;  /* 0x00000057100a7223 */ /* 0x084fe2000000000a */
[----:B------:R-:W-:Y:S01]  /*72d0*/  LDS.128 R76, [0x3ce0] ;  /* 0x003ce000ff4c7984 */ /* 0x000fe20000000c00 */
[----:B------:R-:W-:Y:S02]  /*72e0*/  FFMA R42, R32, R42, R41 ;  /* 0x0000002a202a7223 */ /* 0x000fe40000000029 */
[----:B---3--:R-:W-:Y:S02]  /*72f0*/  FFMA R12, R12, R87, R39 ;  /* 0x000000570c0c7223 */ /* 0x008fe40000000027 */
[----:B------:R-:W2:Y:S01]  /*7300*/  LDS.128 R36, [0x3730] ;  /* 0x00373000ff247984 */ /* 0x000ea20000000c00 */
[C---:B------:R-:W-:Y:S02]  /*7310*/  FFMA R10, R32.reuse, R17, R10 ;  /* 0x00000011200a7223 */ /* 0x040fe4000000000a */
[----:B------:R-:W-:-:S02]  /*7320*/  FFMA R12, R32, R13, R12 ;  /* 0x0000000d200c7223 */ /* 0x000fc4000000000c */
[-C--:B------:R-:W-:Y:S02]  /*7330*/  FFMA R10, R18, R33.reuse, R10 ;  /* 0x00000021120a7223 */ /* 0x080fe4000000000a */
[-C--:B------:R-:W-:Y:S02]  /*7340*/  FFMA R12, R14, R33.reuse, R12 ;  /* 0x000000210e0c7223 */ /* 0x080fe4000000000c */
[----:B------:R-:W-:Y:S02]  /*7350*/  FFMA R53, R43, R33, R42 ;  /* 0x000000212b357223 */ /* 0x000fe4000000002a */
[----:B------:R-:W3:Y:S01]  /*7360*/  LDS.128 R40, [0x2be0] ;  /* 0x002be000ff287984 */ /* 0x000ee20000000c00 */
[----:B------:R-:W-:-:S04]  /*7370*/  FFMA R90, R32, R90, R89 ;  /* 0x0000005a205a7223 */ /* 0x000fc80000000059 */
[----:B------:R-:W-:Y:S02]  /*7380*/  FFMA R91, R91, R33, R90 ;  /* 0x000000215b5b7223 */ /* 0x000fe4000000005a */
[----:B0-----:R-:W-:Y:S02]  /*7390*/  FFMA R24, R24, R87, R47 ;  /* 0x0000005718187223 */ /* 0x001fe4000000002f */
[-C--:B------:R-:W-:Y:S01]  /*73a0*/  FFMA R47, R19, R34.reuse, R10 ;  /* 0x00000022132f7223 */ /* 0x080fe2000000000a */
[----:B------:R-:W0:Y:S01]  /*73b0*/  LDS.128 R84, [R8.X4+0x660] ;  /* 0x0006600008547984 */ /* 0x000e220000004c00 */
[----:B------:R-:W-:Y:S02]  /*73c0*/  FFMA R10, R15, R34, R12 ;  /* 0x000000220f0a7223 */ /* 0x000fe4000000000c */
[C---:B-1----:R-:W-:Y:S01]  /*73d0*/  FFMA R20, R32.reuse, R20, R83 ;  /* 0x0000001420147223 */ /* 0x042fe20000000053 */
[----:B------:R-:W1:Y:S01]  /*73e0*/  LDS.128 R16, [0x2dc0] ;  /* 0x002dc000ff107984 */ /* 0x000e620000000c00 */
[----:B----4-:R-:W-:-:S02]  /*73f0*/  FFMA R28, R32, R28, R55 ;  /* 0x0000001c201c7223 */ /* 0x010fc40000000037 */
[----:B------:R-:W-:Y:S01]  /*7400*/  FFMA R24, R32, R25, R24 ;  /* 0x0000001920187223 */ /* 0x000fe20000000018 */
[----:B------:R-:W4:Y:S01]  /*7410*/  LDS.128 R12, [0x3550] ;  /* 0x00355000ff0c7984 */ /* 0x000f220000000c00 */
[C---:B------:R-:W-:Y:S02]  /*7420*/  FFMA R29, R33.reuse, R29, R28 ;  /* 0x0000001d211d7223 */ /* 0x040fe4000000001c */
[----:B------:R-:W-:Y:S01]  /*7430*/  FFMA R21, R33, R21, R20 ;  /* 0x0000001521157223 */ /* 0x000fe20000000014 */
[----:B------:R-:W-:Y:S01]  /*7440*/  LDS.128 R80, [0x3920] ;  /* 0x00392000ff507984 */ /* 0x000fe20000000c00 */
[----:B------:R-:W-:Y:S02]  /*7450*/  FFMA R30, R34, R30, R29 ;  /* 0x0000001e221e7223 */ /* 0x000fe4000000001d */
[----:B------:R-:W-:Y:S02]  /*7460*/  FFMA R24, R26, R33, R24 ;  /* 0x000000211a187223 */ /* 0x000fe40000000018 */
[----:B--2---:R-:W-:-:S02]  /*7470*/  FFMA R36, R32, R36, R11 ;  /* 0x0000002420247223 */ /* 0x004fc4000000000b */
[----:B------:R-:W-:Y:S02]  /*7480*/  FFMA R11, R35, R31, R30 ;  /* 0x0000001f230b7223 */ /* 0x000fe4000000001e */
[----:B------:R-:W2:Y:S01]  /*7490*/  LDS.128 R28, [0x3370] ;  /* 0x00337000ff1c7984 */ /* 0x000ea20000000c00 */
[----:B------:R-:W-:Y:S02]  /*74a0*/  FFMA R37, R33, R37, R36 ;  /* 0x0000002521257223 */ /* 0x000fe40000000024 */
[C---:B------:R-:W-:Y:S02]  /*74b0*/  FFMA R22, R34.reuse, R22, R21 ;  /* 0x0000001622167223 */ /* 0x040fe40000000015 */
[----:B------:R-:W-:Y:S02]  /*74c0*/  FFMA R38, R34, R38, R37 ;  /* 0x0000002622267223 */ /* 0x000fe40000000025 */
[----:B------:R-:W-:Y:S02]  /*74d0*/  FFMA R32, R27, R34, R24 ;  /* 0x000000221b207223 */ /* 0x000fe40000000018 */
[----:B------:R-:W5:Y:S01]  /*74e0*/  LDS.128 R24, [0x3b00] ;  /* 0x003b0000ff187984 */ /* 0x000f620000000c00 */
[----:B------:R-:W-:-:S02]  /*74f0*/  FFMA R55, R35, R39, R38 ;  /* 0x0000002723377223 */ /* 0x000fc40000000026 */
[----:B------:R-:W-:Y:S01]  /*7500*/  FFMA R50, R76, R33, R50 ;  /* 0x000000214c327223 */ /* 0x000fe20000000032 */
[----:B------:R-:W5:Y:S01]  /*7510*/  LDS.128 R36, [0x3190] ;  /* 0x00319000ff247984 */ /* 0x000f620000000c00 */
[----:B---3--:R-:W-:Y:S02]  /*7520*/  FFMA R40, R40, R34, R53 ;  /* 0x0000002228287223 */ /* 0x008fe40000000035 */
[----:B------:R-:W-:Y:S02]  /*7530*/  FFMA R50, R34, R77, R50 ;  /* 0x0000004d22327223 */ /* 0x000fe40000000032 */
[C---:B------:R-:W-:Y:S02]  /*7540*/  FFMA R41, R35.reuse, R41, R40 ;  /* 0x0000002923297223 */ /* 0x040fe40000000028 */
[----:B------:R-:W-:Y:S02]  /*7550*/  FFMA R78, R35, R78, R50 ;  /* 0x0000004e234e7223 */ /* 0x000fe40000000032 */
[----:B0-----:R-:W-:-:S02]  /*7560*/  FFMA R42, R84, R42, R41 ;  /* 0x0000002a542a7223 */ /* 0x001fc40000000029 */
[----:B-1----:R-:W-:Y:S02]  /*7570*/  FFMA R16, R16, R33, R51 ;  /* 0x0000002110107223 */ /* 0x002fe40000000033 */
[C---:B------:R-:W-:Y:S02]  /*7580*/  FFMA R51, R35.reuse, R23, R22 ;  /* 0x0000001723337223 */ /* 0x040fe40000000016 */
[----:B------:R-:W0:Y:S01]  /*7590*/  LDS.128 R20, [0x2a00] ;  /* 0x002a0000ff147984 */ /* 0x000e220000000c00 */
[----:B----4-:R-:W-:Y:S02]  /*75a0*/  FFMA R12, R12, R33, R54 ;  /* 0x000000210c0c7223 */ /* 0x010fe40000000036 */
[C---:B------:R-:W-:Y:S02]  /*75b0*/  FFMA R16, R34.reuse, R17, R16 ;  /* 0x0000001122107223 */ /* 0x040fe40000000010 */
[----:B------:R-:W-:Y:S02]  /*75c0*/  FFMA R12, R34, R13, R12 ;  /* 0x0000000d220c7223 */ /* 0x000fe4000000000c */
[----:B------:R-:W-:-:S02]  /*75d0*/  FFMA R18, R35, R18, R16 ;  /* 0x0000001223127223 */ /* 0x000fc40000000010 */
[C---:B------:R-:W-:Y:S02]  /*75e0*/  FFMA R14, R35.reuse, R14, R12 ;  /* 0x0000000e230e7223 */ /* 0x040fe4000000000c */
[----:B------:R-:W-:Y:S02]  /*75f0*/  FFMA R40, R84, R19, R18 ;  /* 0x0000001354287223 */ /* 0x000fe40000000012 */
[----:B--2---:R-:W-:Y:S01]  /*7600*/  FFMA R28, R28, R34, R91 ;  /* 0x000000221c1c7223 */ /* 0x004fe2000000005b */
[----:B------:R-:W1:Y:S01]  /*7610*/  LDS.128 R16, [0x3740] ;  /* 0x00374000ff107984 */ /* 0x000e620000000c00 */
[----:B------:R-:W-:Y:S02]  /*7620*/  FFMA R50, R84, R15, R14 ;  /* 0x0000000f54327223 */ /* 0x000fe4000000000e */
[----:B------:R-:W-:Y:S01]  /*7630*/  FFMA R29, R35, R29, R28 ;  /* 0x0000001d231d7223 */ /* 0x000fe2000000001c */
[----:B------:R-:W2:Y:S01]  /*7640*/  LDS.128 R12, [0x2fb0] ;  /* 0x002fb000ff0c7984 */ /* 0x000ea20000000c00 */
[----:B------:R-:W-:-:S02]  /*7650*/  FFMA R80, R80, R35, R32 ;  /* 0x0000002350507223 */ /* 0x000fc40000000020 */
[----:B------:R-:W-:Y:S01]  /*7660*/  FFMA R30, R84, R30, R29 ;  /* 0x0000001e541e7223 */ /* 0x000fe2000000001d */
[----:B------:R-:W-:Y:S01]  /*7670*/  LDS.128 R88, [0x3760] ;  /* 0x00376000ff587984 */ /* 0x000fe20000000c00 */
[----:B-----5:R-:W-:Y:S02]  /*7680*/  FFMA R24, R24, R34, R57 ;  /* 0x0000002218187223 */ /* 0x020fe40000000039 */
[----:B------:R-:W-:Y:S02]  /*7690*/  FFMA R10, R36, R35, R10 ;  /* 0x00000023240a7223 */ /* 0x000fe4000000000a */
[----:B------:R-:W-:Y:S02]  /*76a0*/  FFMA R25, R35, R25, R24 ;  /* 0x0000001923197223 */ /* 0x000fe40000000018 */
[C---:B------:R-:W-:Y:S02]  /*76b0*/  FFMA R37, R84.reuse, R37, R10 ;  /* 0x0000002554257223 */ /* 0x040fe4000000000a */
[----:B------:R-:W-:-:S02]  /*76c0*/  FFMA R26, R84, R26, R25 ;  /* 0x0000001a541a7223 */ /* 0x000fc40000000019 */
[----:B------:R-:W-:Y:S02]  /*76d0*/  FFMA R80, R84, R81, R80 ;  /* 0x0000005154507223 */ /* 0x000fe40000000050 */
[-C--:B------:R-:W-:Y:S02]  /*76e0*/  FFMA R57, R27, R85.reuse, R26 ;  /* 0x000000551b397223 */ /* 0x080fe4000000001a */
[----:B------:R-:W3:Y:S01]  /*76f0*/  LDS.128 R24, [0x3cf0] ;  /* 0x003cf000ff187984 */ /* 0x000ee20000000c00 */
[----:B------:R-:W-:Y:S02]  /*7700*/  FFMA R53, R43, R85, R42 ;  /* 0x000000552b357223 */ /* 0x000fe4000000002a */
[----:B0-----:R-:W-:Y:S02]  /*7710*/  FFMA R20, R20, R35, R47 ;  /* 0x0000002314147223 */ /* 0x001fe4000000002f */
[----:B------:R-:W-:Y:S01]  /*7720*/  FFMA R47, R31, R85, R30 ;  /* 0x000000551f2f7223 */ /* 0x000fe2000000001e */
[----:B------:R-:W0:Y:S01]  /*7730*/  LDS.128 R32, [0x2dd0] ;  /* 0x002dd000ff207984 */ /* 0x000e220000000c00 */
[----:B------:R-:W-:-:S02]  /*7740*/  FFMA R20, R84, R21, R20 ;  /* 0x0000001554147223 */ /* 0x000fc40000000014 */
[-C--:B------:R-:W-:Y:S01]  /*7750*/  FFMA R37, R38, R85.reuse, R37 ;  /* 0x0000005526257223 */ /* 0x080fe20000000025 */
[----:B------:R-:W4:Y:S01]  /*7760*/  LDS.128 R28, [0x3ed0] ;  /* 0x003ed000ff1c7984 */ /* 0x000f220000000c00 */
[-C--:B------:R-:W-:Y:S02]  /*7770*/  FFMA R20, R22, R85.reuse, R20 ;  /* 0x0000005516147223 */ /* 0x080fe40000000014 */
[----:B------:R-:W-:Y:S02]  /*7780*/  FFMA R80, R82, R85, R80 ;  /* 0x0000005552507223 */ /* 0x000fe40000000050 */
[----:B------:R-:W-:Y:S02]  /*7790*/  FFMA R10, R23, R86, R20 ;  /* 0x00000056170a7223 */ /* 0x000fe40000000014 */
[C---:B-1----:R-:W-:Y:S01]  /*77a0*/  FFMA R16, R84.reuse, R16, R55 ;  /* 0x0000001054107223 */ /* 0x042fe20000000037 */
[----:B------:R-:W1:Y:S01]  /*77b0*/  LDS.128 R20, [0x3560] ;  /* 0x00356000ff147984 */ /* 0x000e620000000c00 */
[----:B------:R-:W-:-:S02]  /*77c0*/  FFMA R79, R84, R79, R78 ;  /* 0x0000004f544f7223 */ /* 0x000fc4000000004e */
[----:B--2---:R-:W-:Y:S02]  /*77d0*/  FFMA R12, R84, R12, R11 ;  /* 0x0000000c540c7223 */ /* 0x004fe4000000000b */
[C---:B------:R-:W-:Y:S02]  /*77e0*/  FFMA R17, R85.reuse, R17, R16 ;  /* 0x0000001155117223 */ /* 0x040fe40000000010 */
[----:B------:R-:W-:Y:S02]  /*77f0*/  FFMA R13, R85, R13, R12 ;  /* 0x0000000d550d7223 */ /* 0x000fe4000000000c */
[----:B------:R-:W-:Y:S02]  /*7800*/  FFMA R54, R39, R86, R37 ;  /* 0x0000005627367223 */ /* 0x000fe40000000025 */
[C---:B------:R-:W-:Y:S01]  /*7810*/  FFMA R14, R86.reuse, R14, R13 ;  /* 0x0000000e560e7223 */ /* 0x040fe2000000000d */
[----:B------:R-:W2:Y:S01]  /*7820*/  LDS.128 R36, [0x2bf0] ;  /* 0x002bf000ff247984 */ /* 0x000ea20000000c00 */
[----:B------:R-:W-:-:S02]  /*7830*/  FFMA R18, R86, R18, R17 ;  /* 0x0000001256127223 */ /* 0x000fc40000000011 */
[----:B------:R-:W-:Y:S02]  /*7840*/  FFMA R11, R87, R15, R14 ;  /* 0x0000000f570b7223 */ /* 0x000fe4000000000e */
[----:B------:R-:W5:Y:S01]  /*7850*/  LDS.128 R12, [0x3380] ;  /* 0x00338000ff0c7984 */ /* 0x000f620000000c00 */
[----:B------:R-:W-:-:S03]  /*7860*/  FFMA R55, R83, R86, R80 ;  /* 0x0000005653377223 */ /* 0x000fc60000000050 */
[----:B------:R-:W5:Y:S01]  /*7870*/  LDS.128 R80, [R8.X4+0x670] ;  /* 0x0006700008507984 */ /* 0x000f620000004c00 */
[----:B---3--:R-:W-:-:S03]  /*7880*/  FFMA R24, R24, R85, R79 ;  /* 0x0000005518187223 */ /* 0x008fc6000000004f */
[----:B------:R-:W3:Y:S01]  /*7890*/  LDS.128 R76, [0x2a10] ;  /* 0x002a1000ff4c7984 */ /* 0x000ee20000000c00 */
[----:B------:R-:W-:Y:S02]  /*78a0*/  FFMA R24, R86, R25, R24 ;  /* 0x0000001956187223 */ /* 0x000fe40000000018 */
[----:B0-----:R-:W-:Y:S02]  /*78b0*/  FFMA R32, R32, R85, R40 ;  /* 0x0000005520207223 */ /* 0x001fe40000000028 */
[----:B------:R-:W0:Y:S01]  /*78c0*/  LDS.128 R40, [0x3b10] ;  /* 0x003b1000ff287984 */ /* 0x000e220000000c00 */
[C---:B------:R-:W-:Y:S02]  /*78d0*/  FFMA R26, R87.reuse, R26, R24 ;  /* 0x0000001a571a7223 */ /* 0x040fe40000000018 */
[----:B----4-:R-:W-:Y:S02]  /*78e0*/  FFMA R28, R84, R28, R51 ;  /* 0x0000001c541c7223 */ /* 0x010fe40000000033 */
[----:B------:R-:W-:-:S02]  /*78f0*/  FFMA R51, R87, R19, R18 ;  /* 0x0000001357337223 */ /* 0x000fc40000000012 */
[----:B------:R-:W-:Y:S01]  /*7900*/  FFMA R29, R85, R29, R28 ;  /* 0x0000001d551d7223 */ /* 0x000fe2000000001c */
[----:B------:R-:W4:Y:S01]  /*7910*/  LDS.128 R16, [0x3930] ;  /* 0x00393000ff107984 */ /* 0x000f220000000c00 */
[C---:B------:R-:W-:Y:S02]  /*7920*/  FFMA R32, R86.reuse, R33, R32 ;  /* 0x0000002156207223 */ /* 0x040fe40000000020 */
[----:B------:R-:W-:Y:S02]  /*7930*/  FFMA R30, R86, R30, R29 ;  /* 0x0000001e561e7223 */ /* 0x000fe4000000001d */
[----:B-1----:R-:W-:Y:S02]  /*7940*/  FFMA R20, R20, R85, R50 ;  /* 0x0000005514147223 */ /* 0x002fe40000000032 */
[----:B------:R-:W-:Y:S02]  /*7950*/  FFMA R59, R87, R31, R30 ;  /* 0x0000001f573b7223 */ /* 0x000fe4000000001e */
[----:B------:R-:W1:Y:S01]  /*7960*/  LDS.128 R28, [0x31a0] ;  /* 0x0031a000ff1c7984 */ /* 0x000e620000000c00 */
[----:B------:R-:W-:-:S02]  /*7970*/  FFMA R20, R86, R21, R20 ;  /* 0x0000001556147223 */ /* 0x000fc40000000014 */
[C---:B------:R-:W-:Y:S02]  /*7980*/  FFMA R34, R87.reuse, R34, R32 ;  /* 0x0000002257227223 */ /* 0x040fe40000000020 */
[C---:B------:R-:W-:Y:S02]  /*7990*/  FFMA R20, R87.reuse, R22, R20 ;  /* 0x0000001657147223 */ /* 0x040fe40000000014 */
[-C--:B--2---:R-:W-:Y:S02]  /*79a0*/  FFMA R36, R36, R86.reuse, R53 ;  /* 0x0000005624247223 */ /* 0x084fe40000000035 */
[----:B-----5:R-:W-:Y:S02]  /*79b0*/  FFMA R12, R12, R86, R47 ;  /* 0x000000560c0c7223 */ /* 0x020fe4000000002f */
[C---:B------:R-:W-:Y:S02]  /*79c0*/  FFMA R37, R87.reuse, R37, R36 ;  /* 0x0000002557257223 */ /* 0x040fe40000000024 */
[----:B------:R-:W-:-:S02]  /*79d0*/  FFMA R13, R87, R13, R12 ;  /* 0x0000000d570d7223 */ /* 0x000fc4000000000c */
[----:B------:R-:W-:Y:S02]  /*79e0*/  FFMA R38, R80, R38, R37 ;  /* 0x0000002650267223 */ /* 0x000fe40000000025 */
[----:B---3--:R-:W-:Y:S02]  /*79f0*/  FFMA R10, R76, R87, R10 ;  /* 0x000000574c0a7223 */ /* 0x008fe4000000000a */
[----:B------:R-:W-:Y:S02]  /*7a00*/  FFMA R14, R80, R14, R13 ;  /* 0x0000000e500e7223 */ /* 0x000fe4000000000d */
[-C--:B------:R-:W-:Y:S02]  /*7a10*/  FFMA R47, R39, R81.reuse, R38 ;  /* 0x00000051272f7223 */ /* 0x080fe40000000026 */
[----:B0-----:R-:W-:Y:S01]  /*7a20*/  FFMA R40, R40, R86, R57 ;  /* 0x0000005628287223 */ /* 0x001fe20000000039 */
[----:B------:R-:W0:Y:S01]  /*7a30*/  LDS.128 R36, [0x2de0] ;  /* 0x002de000ff247984 */ /* 0x000e220000000c00 */
[----:B------:R-:W-:-:S02]  /*7a40*/  FFMA R53, R15, R81, R14 ;  /* 0x000000510f357223 */ /* 0x000fc4000000000e */
[----:B------:R-:W-:Y:S01]  /*7a50*/  FFMA R41, R87, R41, R40 ;  /* 0x0000002957297223 */ /* 0x000fe20000000028 */
[----:B------:R-:W2:Y:S01]  /*7a60*/  LDS.128 R12, [0x3d00] ;  /* 0x003d0000ff0c7984 */ /* 0x000ea20000000c00 */
[C---:B------:R-:W-:Y:S02]  /*7a70*/  FFMA R40, R80.reuse, R35, R34 ;  /* 0x0000002350287223 */ /* 0x040fe40000000022 */
[C---:B------:R-:W-:Y:S01]  /*7a80*/  FFMA R42, R80.reuse, R42, R41 ;  /* 0x0000002a502a7223 */ /* 0x040fe20000000029 */
[----:B------:R-:W3:Y:S01]  /*7a90*/  LDS.128 R32, [0x3750] ;  /* 0x00375000ff207984 */ /* 0x000ee20000000c00 */
[----:B------:R-:W-:Y:S02]  /*7aa0*/  FFMA R41, R80, R23, R20 ;  /* 0x0000001750297223 */ /* 0x000fe40000000014 */
[----:B----4-:R-:W-:Y:S01]  /*7ab0*/  FFMA R55, R16, R87, R55 ;  /* 0x0000005710377223 */ /* 0x010fe20000000037 */
[----:B------:R-:W4:Y:S01]  /*7ac0*/  LDS.128 R20, [0x2fc0] ;  /* 0x002fc000ff147984 */ /* 0x000f220000000c00 */
[----:B------:R-:W-:-:S02]  /*7ad0*/  FFMA R16, R80, R27, R26 ;  /* 0x0000001b50107223 */ /* 0x000fc4000000001a */
[----:B-1----:R-:W-:Y:S01]  /*7ae0*/  FFMA R28, R28, R87, R54 ;  /* 0x000000571c1c7223 */ /* 0x002fe20000000036 */
[----:B------:R-:W1:Y:S01]  /*7af0*/  LDS.128 R24, [0x3570] ;  /* 0x00357000ff187984 */ /* 0x000e620000000c00 */
[C---:B------:R-:W-:Y:S02]  /*7b00*/  FFMA R10, R80.reuse, R77, R10 ;  /* 0x0000004d500a7223 */ /* 0x040fe4000000000a */
[C---:B------:R-:W-:Y:S01]  /*7b10*/  FFMA R28, R80.reuse, R29, R28 ;  /* 0x0000001d501c7223 */ /* 0x040fe2000000001c */
[----:B------:R-:W5:Y:S01]  /*7b20*/  LDS.128 R84, [0x3ee0] ;  /* 0x003ee000ff547984 */ /* 0x000f620000000c00 */
[----:B------:R-:W-:Y:S02]  /*7b30*/  FFMA R17, R80, R17, R55 ;  /* 0x0000001150117223 */ /* 0x000fe40000000037 */
[-C--:B------:R-:W-:Y:S02]  /*7b40*/  FFMA R28, R30, R81.reuse, R28 ;  /* 0x000000511e1c7223 */ /* 0x080fe4000000001c */
[----:B------:R-:W-:-:S02]  /*7b50*/  FFMA R10, R78, R81, R10 ;  /* 0x000000514e0a7223 */ /* 0x000fc4000000000a */
[-C--:B------:R-:W-:Y:S02]  /*7b60*/  FFMA R17, R18, R81.reuse, R17 ;  /* 0x0000005112117223 */ /* 0x080fe40000000011 */
[-C--:B------:R-:W-:Y:S02]  /*7b70*/  FFMA R10, R79, R82.reuse, R10 ;  /* 0x000000524f0a7223 */ /* 0x080fe4000000000a */
[----:B------:R-:W-:Y:S01]  /*7b80*/  FFMA R50, R31, R82, R28 ;  /* 0x000000521f327223 */ /* 0x000fe2000000001c */
[----:B------:R-:W-:Y:S04]  /*7b90*/  LDS.128 R76, [0x3b20] ;  /* 0x003b2000ff4c7984 */ /* 0x000fe80000000c00 */
[----:B------:R-:W5:Y:S01]  /*7ba0*/  LDS.128 R28, [0x2c00] ;  /* 0x002c0000ff1c7984 */ /* 0x000f620000000c00 */
[----:B0-----:R-:W-:-:S02]  /*7bb0*/  FFMA R36, R36, R81, R40 ;  /* 0x0000005124247223 */ /* 0x001fc40000000028 */
[----:B--2---:R-:W-:Y:S02]  /*7bc0*/  FFMA R16, R12, R81, R16 ;  /* 0x000000510c107223 */ /* 0x004fe40000000010 */
[----:B------:R-:W-:Y:S02]  /*7bd0*/  FFMA R36, R82, R37, R36 ;  /* 0x0000002552247223 */ /* 0x000fe40000000024 */
[C---:B---3--:R-:W-:Y:S02]  /*7be0*/  FFMA R32, R80.reuse, R32, R51 ;  /* 0x0000002050207223 */ /* 0x048fe40000000033 */
[----:B------:R-:W-:Y:S02]  /*7bf0*/  FFMA R51, R43, R81, R42 ;  /* 0x000000512b337223 */ /* 0x000fe4000000002a */
[----:B----4-:R-:W-:Y:S02]  /*7c00*/  FFMA R20, R80, R20, R11 ;  /* 0x0000001450147223 */ /* 0x010fe4000000000b */
[----:B------:R-:W-:-:S02]  /*7c10*/  FFMA R33, R81, R33, R32 ;  /* 0x0000002151217223 */ /* 0x000fc40000000020 */
[C---:B------:R-:W-:Y:S02]  /*7c20*/  FFMA R21, R81.reuse, R21, R20 ;  /* 0x0000001551157223 */ /* 0x040fe40000000014 */
[----:B-1----:R-:W-:Y:S02]  /*7c30*/  FFMA R24, R24, R81, R41 ;  /* 0x0000005118187223 */ /* 0x002fe40000000029 */
[----:B-----5:R-:W-:Y:S01]  /*7c40*/  FFMA R84, R80, R84, R59 ;  /* 0x0000005450547223 */ /* 0x020fe2000000003b */
[----:B------:R-:W0:Y:S01]  /*7c50*/  LDS.128 R40, [0x3390] ;  /* 0x00339000ff287984 */ /* 0x000e220000000c00 */
[C---:B------:R-:W-:Y:S02]  /*7c60*/  FFMA R22, R82.reuse, R22, R21 ;  /* 0x0000001652167223 */ /* 0x040fe40000000015 */
[----:B------:R-:W-:Y:S02]  /*7c70*/  FFMA R85, R81, R85, R84 ;  /* 0x0000005551557223 */ /* 0x000fe40000000054 */
[----:B------:R-:W-:-:S02]  /*7c80*/  FFMA R34, R82, R34, R33 ;  /* 0x0000002252227223 */ /* 0x000fc40000000021 */
[C---:B------:R-:W-:Y:S02]  /*7c90*/  FFMA R86, R82.reuse, R86, R85 ;  /* 0x0000005652567223 */ /* 0x040fe40000000055 */
[----:B------:R-:W-:Y:S02]  /*7ca0*/  FFMA R11, R83, R23, R22 ;  /* 0x00000017530b7223 */ /* 0x000fe40000000016 */
[C---:B------:R-:W-:Y:S01]  /*7cb0*/  FFMA R24, R82.reuse, R25, R24 ;  /* 0x0000001952187223 */ /* 0x040fe20000000018 */
[----:B------:R-:W1:Y:S01]  /*7cc0*/  LDS.128 R20, [0x3940] ;  /* 0x00394000ff147984 */ /* 0x000e620000000c00 */
[----:B------:R-:W-:Y:S02]  /*7cd0*/  FFMA R12, R19, R82, R17 ;  /* 0x00000052130c7223 */ /* 0x000fe40000000011 */
[C---:B------:R-:W-:Y:S02]  /*7ce0*/  FFMA R25, R83.reuse, R35, R34 ;  /* 0x0000002353197223 */ /* 0x040fe40000000022 */
[----:B------:R-:W-:Y:S01]  /*7cf0*/  FFMA R37, R83, R87, R86 ;  /* 0x0000005753257223 */ /* 0x000fe20000000056 */
[----:B------:R-:W2:Y:S01]  /*7d00*/  LDS.128 R32, [0x31b0] ;  /* 0x0031b000ff207984 */ /* 0x000ea20000000c00 */
[----:B------:R-:W-:-:S02]  /*7d10*/  FFMA R13, R82, R13, R16 ;  /* 0x0000000d520d7223 */ /* 0x000fc40000000010 */
[C---:B------:R-:W-:Y:S01]  /*7d20*/  FFMA R26, R83.reuse, R26, R24 ;  /* 0x0000001a531a7223 */ /* 0x040fe20000000018 */
[----:B------:R-:W3:Y:S01]  /*7d30*/  LDS.128 R84, [R8.X4+0x680] ;  /* 0x0006800008547984 */ /* 0x000ee20000004c00 */
[-C--:B------:R-:W-:Y:S02]  /*7d40*/  FFMA R28, R28, R82.reuse, R47 ;  /* 0x000000521c1c7223 */ /* 0x080fe4000000002f */
[----:B------:R-:W-:Y:S01]  /*7d50*/  FFMA R76, R76, R82, R51 ;  /* 0x000000524c4c7223 */ /* 0x000fe20000000033 */
[----:B------:R-:W4:Y:S01]  /*7d60*/  LDS.128 R16, [0x2a20] ;  /* 0x002a2000ff107984 */ /* 0x000f220000000c00 */
[C---:B------:R-:W-:Y:S02]  /*7d70*/  FFMA R38, R83.reuse, R38, R36 ;  /* 0x0000002653267223 */ /* 0x040fe40000000024 */
[C---:B------:R-:W-:Y:S02]  /*7d80*/  FFMA R14, R83.reuse, R14, R13 ;  /* 0x0000000e530e7223 */ /* 0x040fe4000000000d */
[----:B------:R-:W-:-:S02]  /*7d90*/  FFMA R29, R83, R29, R28 ;  /* 0x0000001d531d7223 */ /* 0x000fc4000000001c */
[----:B------:R-:W-:Y:S02]  /*7da0*/  FFMA R77, R83, R77, R76 ;  /* 0x0000004d534d7223 */ /* 0x000fe4000000004c */
[----:B0-----:R-:W-:-:S04]  /*7db0*/  FFMA R40, R40, R82, R53 ;  /* 0x0000005228287223 */ /* 0x001fc80000000035 */
[----:B------:R-:W-:Y:S02]  /*7dc0*/  FFMA R41, R83, R41, R40 ;  /* 0x0000002953297223 */ /* 0x000fe40000000028 */
[-C--:B-1----:R-:W-:Y:S02]  /*7dd0*/  FFMA R12, R20, R83.reuse, R12 ;  /* 0x00000053140c7223 */ /* 0x082fe4000000000c */
[----:B--2---:R-:W-:Y:S02]  /*7de0*/  FFMA R50, R32, R83, R50 ;  /* 0x0000005320327223 */ /* 0x004fe40000000032 */
[C---:B---3--:R-:W-:Y:S02]  /*7df0*/  FFMA R20, R84.reuse, R27, R26 ;  /* 0x0000001b54147223 */ /* 0x048fe4000000001a */
[----:B------:R-:W-:Y:S02]  /*7e00*/  FFMA R88, R84, R88, R25 ;  /* 0x0000005854587223 */ /* 0x000fe40000000019 */
[----:B----4-:R-:W-:Y:S01]  /*7e10*/  FFMA R10, R16, R83, R10 ;  /* 0x00000053100a7223 */ /* 0x010fe2000000000a */
[----:B------:R-:W0:Y:S01]  /*7e20*/  LDS.128 R24, [0x3580] ;  /* 0x00358000ff187984 */ /* 0x000e220000000c00 */
[----:B------:R-:W-:-:S02]  /*7e30*/  FFMA R32, R84, R15, R14 ;  /* 0x0000000f54207223 */ /* 0x000fc4000000000e */
[C---:B------:R-:W-:Y:S01]  /*7e40*/  FFMA R21, R84.reuse, R21, R12 ;  /* 0x0000001554157223 */ /* 0x040fe2000000000c */
[----:B------:R-:W1:Y:S01]  /*7e50*/  LDS.128 R80, [0x2fd0] ;  /* 0x002fd000ff507984 */ /* 0x000e620000000c00 */
[C---:B------:R-:W-:Y:S02]  /*7e60*/  FFMA R30, R84.reuse, R30, R29 ;  /* 0x0000001e541e7223 */ /* 0x040fe4000000001d */
[C---:B------:R-:W-:Y:S01]  /*7e70*/  FFMA R42, R84.reuse, R42, R41 ;  /* 0x0000002a542a7223 */ /* 0x040fe20000000029 */
[----:B------:R-:W2:Y:S01]  /*7e80*/  LDS.128 R12, [0x3d10] ;  /* 0x003d1000ff0c7984 */ /* 0x000ea20000000c00 */
[----:B------:R-:W-:Y:S02]  /*7e90*/  FFMA R41, R31, R85, R30 ;  /* 0x000000551f297223 */ /* 0x000fe4000000001e */
[C---:B------:R-:W-:Y:S01]  /*7ea0*/  FFMA R10, R84.reuse, R17, R10 ;  /* 0x00000011540a7223 */ /* 0x040fe2000000000a */
[----:B------:R-:W3:Y:S01]  /*7eb0*/  LDS.128 R28, [0x2df0] ;  /* 0x002df000ff1c7984 */ /* 0x000ee20000000c00 */
[----:B------:R-:W-:-:S02]  /*7ec0*/  FFMA R33, R84, R33, R50 ;  /* 0x0000002154217223 */ /* 0x000fc40000000032 */
[-C--:B------:R-:W-:Y:S02]  /*7ed0*/  FFMA R10, R18, R85.reuse, R10 ;  /* 0x00000055120a7223 */ /* 0x080fe4000000000a */
[----:B------:R-:W-:Y:S02]  /*7ee0*/  FFMA R21, R22, R85, R21 ;  /* 0x0000005516157223 */ /* 0x000fe40000000015 */
[-C--:B------:R-:W-:Y:S02]  /*7ef0*/  FFMA R51, R19, R86.reuse, R10 ;  /* 0x0000005613337223 */ /* 0x080fe4000000000a */
[----:B------:R-:W4:Y:S01]  /*7f00*/  LDS R10, [R8.X4+0x72c] ;  /* 0x00072c00080a7984 */ /* 0x000f220000004800 */
[----:B------:R-:W-:Y:S02]  /*7f10*/  FFMA R47, R23, R86, R21 ;  /* 0x00000056172f7223 */ /* 0x000fe40000000015 */
[C---:B------:R-:W-:Y:S01]  /*7f20*/  FFMA R38, R84.reuse, R39, R38 ;  /* 0x0000002754267223 */ /* 0x040fe20000000026 */
[----:B------:R-:W5:Y:S01]  /*7f30*/  LDS.128 R16, [0x2c10] ;  /* 0x002c1000ff107984 */ /* 0x000f620000000c00 */
[----:B------:R-:W-:-:S02]  /*7f40*/  FFMA R92, R84, R92, R37 ;  /* 0x0000005c545c7223 */ /* 0x000fc40000000025 */
[----:B------:R-:W-:Y:S02]  /*7f50*/  FFMA R78, R84, R78, R77 ;  /* 0x0000004e544e7223 */ /* 0x000fe4000000004d */
[-C--:B------:R-:W-:Y:S02]  /*7f60*/  FFMA R53, R43, R85.reuse, R42 ;  /* 0x000000552b357223 */ /* 0x080fe4000000002a */
[----:B------:R-:W-:Y:S02]  /*7f70*/  FFMA R79, R79, R85, R78 ;  /* 0x000000554f4f7223 */ /* 0x000fe4000000004e */
[C---:B------:R-:W-:Y:S02]  /*7f80*/  FFMA R89, R85.reuse, R89, R88 ;  /* 0x0000005955597223 */ /* 0x040fe40000000058 */
[----:B------:R-:W-:Y:S02]  /*7f90*/  FFMA R93, R85, R93, R92 ;  /* 0x0000005d555d7223 */ /* 0x000fe4000000005c */
[----:B------:R-:W-:-:S02]  /*7fa0*/  FFMA R89, R86, R90, R89 ;  /* 0x0000005a56597223 */ /* 0x000fc40000000059 */
[-C--:B0-----:R-:W-:Y:S02]  /*7fb0*/  FFMA R20, R24, R85.reuse, R20 ;  /* 0x0000005518147223 */ /* 0x081fe40000000014 */
[----:B------:R-:W-:Y:S02]  /*7fc0*/  FFMA R94, R86, R94, R93 ;  /* 0x0000005e565e7223 */ /* 0x000fe4000000005d */
[----:B-1----:R-:W-:Y:S02]  /*7fd0*/  FFMA R80, R84, R80, R11 ;  /* 0x0000005054507223 */ /* 0x002fe4000000000b */
[-C--:B------:R-:W-:Y:S02]  /*7fe0*/  FFMA R11, R34, R85.reuse, R33 ;  /* 0x00000055220b7223 */ /* 0x080fe40000000021 */
[----:B--2---:R-:W-:Y:S02]  /*7ff0*/  FFMA R12, R12, R85, R32 ;  /* 0x000000550c0c7223 */ /* 0x004fe40000000020 */
[----:B------:R-:W-:-:S02]  /*8000*/  FFMA R11, R35, R86, R11 ;  /* 0x00000056230b7223 */ /* 0x000fc4000000000b */
[----:B------:R-:W-:Y:S01]  /*8010*/  FFMA R25, R86, R25, R20 ;  /* 0x0000001956197223 */ /* 0x000fe20000000014 */
[----:B------:R-:W0:Y:S01]  /*8020*/  LDS.128 R32, [0x3b30] ;  /* 0x003b3000ff207984 */ /* 0x000e220000000c00 */
[----:B---3--:R-:W-:Y:S02]  /*8030*/  FFMA R28, R28, R85, R38 ;  /* 0x000000551c1c7223 */ /* 0x008fe40000000026 */
[----:B------:R-:W-:Y:S01]  /*8040*/  FFMA R81, R85, R81, R80 ;  /* 0x0000005155517223 */ /* 0x000fe20000000050 */
[----:B------:R-:W1:Y:S01]  /*8050*/  LDS.128 R20, [R8.X4+0x730] ;  /* 0x0007300008147984 */ /* 0x000e620000004c00 */
[C---:B------:R-:W-:Y:S02]  /*8060*/  FFMA R13, R86.reuse, R13, R12 ;  /* 0x0000000d560d7223 */ /* 0x040fe4000000000c */
[----:B------:R-:W-:Y:S01]  /*8070*/  FFMA R57, R86, R82, R81 ;  /* 0x0000005256397223 */ /* 0x000fe20000000051 */
[----:B------:R-:W2:Y:S01]  /*8080*/  LDS.128 R36, [0x33a0] ;  /* 0x0033a000ff247984 */ /* 0x000ea20000000c00 */
[----:B----4-:R-:W-:-:S02]  /*8090*/  FFMA R26, R10, R26, R25 ;  /* 0x0000001a0a1a7223 */ /* 0x010fc40000000019 */
[----:B------:R-:W-:Y:S02]  /*80a0*/  FFMA R57, R10, R83, R57 ;  /* 0x000000530a397223 */ /* 0x000fe40000000039 */
[----:B-----5:R-:W-:Y:S01]  /*80b0*/  FFMA R16, R16, R86, R41 ;  /* 0x0000005610107223 */ /* 0x020fe20000000029 */
[----:B------:R-:W3:Y:S01]  /*80c0*/  LDS.128 R80, [0x3950] ;  /* 0x00395000ff507984 */ /* 0x000ee20000000c00 */
[C---:B------:R-:W-:Y:S02]  /*80d0*/  FFMA R14, R10.reuse, R14, R13 ;  /* 0x0000000e0a0e7223 */ /* 0x040fe4000000000d */
[----:B------:R-:W-:Y:S01]  /*80e0*/  FFMA R17, R10, R17, R16 ;  /* 0x000000110a117223 */ /* 0x000fe20000000010 */
[----:B------:R-:W4:Y:S01]  /*80f0*/  LDS.128 R40, [0x2a30] ;  /* 0x002a3000ff287984 */ /* 0x000f220000000c00 */
[----:B------:R-:W-:Y:S02]  /*8100*/  FFMA R29, R86, R29, R28 ;  /* 0x0000001d561d7223 */ /* 0x000fe4000000001c */
[----:B------:R-:W-:-:S02]  /*8110*/  FFMA R91, R10, R91, R89 ;  /* 0x0000005b0a5b7223 */ /* 0x000fc40000000059 */
[C---:B------:R-:W-:Y:S02]  /*8120*/  FFMA R30, R10.reuse, R30, R29 ;  /* 0x0000001e0a1e7223 */ /* 0x040fe4000000001d */
[----:B------:R-:W-:Y:S02]  /*8130*/  FFMA R95, R10, R95, R94 ;  /* 0x0000005f0a5f7223 */ /* 0x000fe4000000005e */
[----:B0-----:R-:W-:Y:S02]  /*8140*/  FFMA R32, R32, R86, R79 ;  /* 0x0000005620207223 */ /* 0x001fe4000000004f */
[----:B------:R-:W0:Y:S01]  /*8150*/  LDS.128 R76, [0x31c0] ;  /* 0x0031c000ff4c7984 */ /* 0x000e220000000c00 */
[----:B-1----:R-:W-:-:S03]  /*8160*/  FFMA R50, R20, R27, R26 ;  /* 0x0000001b14327223 */ /* 0x002fc6000000001a */
[----:B------:R-:W1:Y:S01]  /*8170*/  LDS.128 R24, [0x2fe0] ;  /* 0x002fe000ff187984 */ /* 0x000e620000000c00 */
[----:B------:R-:W-:Y:S02]  /*8180*/  FFMA R18, R20, R18, R17 ;  /* 0x0000001214127223 */ /* 0x000fe40000000011 */
[----:B--2---:R-:W-:Y:S02]  /*8190*/  FFMA R36, R36, R86, R53 ;  /* 0x0000005624247223 */ /* 0x004fe40000000035 */
[----:B------:R-:W-:Y:S01]  /*81a0*/  FFMA R53, R20, R15, R14 ;  /* 0x0000000f14357223 */ /* 0x000fe2000000000e */
[----:B------:R-:W-:Y:S01]  /*81b0*/  LDS.128 R84, [R8.X4+0x740] ;  /* 0x0007400008547984 */ /* 0x000fe20000004c00 */
[----:B------:R-:W-:Y:S02]  /*81c0*/  FFMA R55, R19, R21, R18 ;  /* 0x0000001513377223 */ /* 0x000fe40000000012 */
[C---:B------:R-:W-:Y:S01]  /*81d0*/  FFMA R33, R10.reuse, R33, R32 ;  /* 0x000000210a217223 */ /* 0x040fe20000000020 */
[----:B------:R-:W2:Y:S01]  /*81e0*/  LDS.128 R12, [0x3770] ;  /* 0x00377000ff0c7984 */ /* 0x000ea20000000c00 */
[----:B---3--:R-:W-:-:S02]  /*81f0*/  FFMA R47, R10, R80, R47 ;  /* 0x000000500a2f7223 */ /* 0x008fc4000000002f */
[----:B----4-:R-:W-:Y:S01]  /*8200*/  FFMA R40, R40, R10, R51 ;  /* 0x0000000a28287223 */ /* 0x010fe20000000033 */
[----:B------:R-:W3:Y:S01]  /*8210*/  LDS.128 R16, [0x3f00] ;  /* 0x003f0000ff107984 */ /* 0x000ee20000000c00 */
[C---:B------:R-:W-:Y:S02]  /*8220*/  FFMA R34, R20.reuse, R34, R33 ;  /* 0x0000002214227223 */ /* 0x040fe40000000021 */
[C---:B------:R-:W-:Y:S02]  /*8230*/  FFMA R40, R20.reuse, R41, R40 ;  /* 0x0000002914287223 */ /* 0x040fe40000000028 */
[----:B------:R-:W-:Y:S02]  /*8240*/  FFMA R47, R20, R81, R47 ;  /* 0x00000051142f7223 */ /* 0x000fe4000000002f */
[----:B------:R-:W-:Y:S02]  /*8250*/  FFMA R37, R10, R37, R36 ;  /* 0x000000250a257223 */ /* 0x000fe40000000024 */
[----:B------:R-:W-:-:S02]  /*8260*/  FFMA R59, R35, R21, R34 ;  /* 0x00000015233b7223 */ /* 0x000fc40000000022 */
[----:B------:R-:W4:Y:S01]  /*8270*/  LDS.128 R32, [0x3590] ;  /* 0x00359000ff207984 */ /* 0x000f220000000c00 */
[C---:B------:R-:W-:Y:S02]  /*8280*/  FFMA R38, R20.reuse, R38, R37 ;  /* 0x0000002614267223 */ /* 0x040fe40000000025 */
[----:B------:R-:W-:Y:S02]  /*8290*/  FFMA R54, R20, R31, R30 ;  /* 0x0000001f14367223 */ /* 0x000fe4000000001e */
[----:B------:R-:W-:Y:S01]  /*82a0*/  FFMA R51, R39, R21, R38 ;  /* 0x0000001527337223 */ /* 0x000fe20000000026 */
[----:B------:R-:W5:Y:S04]  /*82b0*/  LDS.128 R28, [0x2e00] ;  /* 0x002e0000ff1c7984 */ /* 0x000f680000000c00 */
[----:B------:R-:W4:Y:S01]  /*82c0*/  LDS.128 R36, [0x3d20] ;  /* 0x003d2000ff247984 */ /* 0x000f220000000c00 */
[----:B0-----:R-:W-:-:S02]  /*82d0*/  FFMA R11, R10, R76, R11 ;  /* 0x0000004c0a0b7223 */ /* 0x001fc4000000000b */
[----:B------:R-:W-:Y:S02]  /*82e0*/  FFMA R10, R42, R21, R40 ;  /* 0x000000152a0a7223 */ /* 0x000fe40000000028 */
[C---:B-1----:R-:W-:Y:S02]  /*82f0*/  FFMA R24, R20.reuse, R24, R57 ;  /* 0x0000001814187223 */ /* 0x042fe40000000039 */
[----:B------:R-:W-:Y:S02]  /*8300*/  FFMA R11, R20, R77, R11 ;  /* 0x0000004d140b7223 */ /* 0x000fe4000000000b */
[----:B------:R-:W-:Y:S02]  /*8310*/  FFMA R25, R21, R25, R24 ;  /* 0x0000001915197223 */ /* 0x000fe40000000018 */
[----:B------:R-:W-:Y:S02]  /*8320*/  FFMA R11, R78, R21, R11 ;  /* 0x000000154e0b7223 */ /* 0x000fe4000000000b */
[----:B------:R-:W-:-:S02]  /*8330*/  FFMA R26, R22, R26, R25 ;  /* 0x0000001a161a7223 */ /* 0x000fc40000000019 */
[----:B------:R-:W-:Y:S02]  /*8340*/  FFMA R57, R82, R21, R47 ;  /* 0x0000001552397223 */ /* 0x000fe4000000002f */
[C---:B--2---:R-:W-:Y:S02]  /*8350*/  FFMA R12, R20.reuse, R12, R91 ;  /* 0x0000000c140c7223 */ /* 0x044fe4000000005b */
[----:B------:R-:W-:Y:S02]  /*8360*/  FFMA R47, R79, R22, R11 ;  /* 0x000000164f2f7223 */ /* 0x000fe4000000000b */
[----:B---3--:R-:W-:Y:S01]  /*8370*/  FFMA R16, R20, R16, R95 ;  /* 0x0000001014107223 */ /* 0x008fe2000000005f */
[----:B------:R-:W0:Y:S01]  /*8380*/  LDS.128 R76, [0x33b0] ;  /* 0x0033b000ff4c7984 */ /* 0x000e220000000c00 */
[----:B------:R-:W-:Y:S02]  /*8390*/  FFMA R10, R43, R22, R10 ;  /* 0x000000162b0a7223 */ /* 0x000fe4000000000a */
[----:B------:R-:W-:Y:S01]  /*83a0*/  FFMA R11, R23, R27, R26 ;  /* 0x0000001b170b7223 */ /* 0x000fe2000000001a */
[----:B------:R-:W1:Y:S01]  /*83b0*/  LDS.128 R40, [0x3b40] ;  /* 0x003b4000ff287984 */ /* 0x000e620000000c00 */
[----:B------:R-:W-:-:S02]  /*83c0*/  FFMA R13, R21, R13, R12 ;  /* 0x0000000d150d7223 */ /* 0x000fc4000000000c */
[----:B------:R-:W-:Y:S01]  /*83d0*/  FFMA R17, R21, R17, R16 ;  /* 0x0000001115117223 */ /* 0x000fe20000000010 */
[----:B------:R-:W2:Y:S01]  /*83e0*/  LDS.128 R24, [0x2c20] ;  /* 0x002c2000ff187984 */ /* 0x000ea20000000c00 */
[C---:B------:R-:W-:Y:S02]  /*83f0*/  FFMA R14, R22.reuse, R14, R13 ;  /* 0x0000000e160e7223 */ /* 0x040fe4000000000d */
[----:B------:R-:W-:Y:S02]  /*8400*/  FFMA R18, R22, R18, R17 ;  /* 0x0000001216127223 */ /* 0x000fe40000000011 */
[----:B------:R-:W-:Y:S02]  /*8410*/  FFMA R57, R83, R22, R57 ;  /* 0x0000001653397223 */ /* 0x000fe40000000039 */
[C---:B------:R-:W-:Y:S01]  /*8420*/  FFMA R63, R23.reuse, R15, R14 ;  /* 0x0000000f173f7223 */ /* 0x040fe2000000000e */
[----:B------:R-:W-:Y:S01]  /*8430*/  LDS.128 R80, [0x3960] ;  /* 0x00396000ff507984 */ /* 0x000fe20000000c00 */
[----:B------:R-:W-:-:S02]  /*8440*/  FFMA R67, R23, R19, R18 ;  /* 0x0000001317437223 */ /* 0x000fc40000000012 */
[-C--:B----4-:R-:W-:Y:S01]  /*8450*/  FFMA R32, R32, R21.reuse, R50 ;  /* 0x0000001520207223 */ /* 0x090fe20000000032 */
[----:B------:R-:W3:Y:S01]  /*8460*/  LDS.128 R16, [0x2a40] ;  /* 0x002a4000ff107984 */ /* 0x000ee20000000c00 */
[----:B-----5:R-:W-:Y:S02]  /*8470*/  FFMA R28, R28, R21, R54 ;  /* 0x000000151c1c7223 */ /* 0x020fe40000000036 */
[----:B------:R-:W-:Y:S01]  /*8480*/  FFMA R32, R22, R33, R32 ;  /* 0x0000002116207223 */ /* 0x000fe20000000020 */
[----:B------:R-:W4:Y:S01]  /*8490*/  LDS.128 R12, [0x31d0] ;  /* 0x0031d000ff0c7984 */ /* 0x000f220000000c00 */
[----:B------:R-:W-:Y:S02]  /*84a0*/  FFMA R36, R36, R21, R53 ;  /* 0x0000001524247223 */ /* 0x000fe40000000035 */
[----:B------:R-:W-:Y:S02]  /*84b0*/  FFMA R32, R23, R34, R32 ;  /* 0x0000002217207223 */ /* 0x000fe40000000020 */
[----:B------:R-:W-:-:S02]  /*84c0*/  FFMA R28, R22, R29, R28 ;  /* 0x0000001d161c7223 */ /* 0x000fc4000000001c */
[----:B------:R-:W-:Y:S02]  /*84d0*/  FFMA R36, R22, R37, R36 ;  /* 0x0000002516247223 */ /* 0x000fe40000000024 */
[C---:B------:R-:W-:Y:S02]  /*84e0*/  FFMA R30, R23.reuse, R30, R28 ;  /* 0x0000001e171e7223 */ /* 0x040fe4000000001c */
[C---:B------:R-:W-:Y:S02]  /*84f0*/  FFMA R38, R23.reuse, R38, R36 ;  /* 0x0000002617267223 */ /* 0x040fe40000000024 */
[-C--:B0-----:R-:W-:Y:S02]  /*8500*/  FFMA R76, R76, R22.reuse, R51 ;  /* 0x000000164c4c7223 */ /* 0x081fe40000000033 */
[----:B------:R-:W-:Y:S01]  /*8510*/  LDS.64 R50, [R8.X4+0x750] ;  /* 0x0007500008327984 */ /* 0x000fe20000004a00 */
[----:B-1----:R-:W-:Y:S02]  /*8520*/  FFMA R40, R40, R22, R59 ;  /* 0x0000001628287223 */ /* 0x002fe4000000003b */
[----:B------:R-:W-:-:S02]  /*8530*/  FFMA R77, R23, R77, R76 ;  /* 0x0000004d174d7223 */ /* 0x000fc4000000004c */
[----:B--2---:R-:W-:Y:S02]  /*8540*/  FFMA R24, R24, R22, R55 ;  /* 0x0000001618187223 */ /* 0x004fe40000000037 */
[C---:B------:R-:W-:Y:S02]  /*8550*/  FFMA R41, R23.reuse, R41, R40 ;  /* 0x0000002917297223 */ /* 0x040fe40000000028 */
[----:B------:R-:W-:Y:S02]  /*8560*/  FFMA R25, R23, R25, R24 ;  /* 0x0000001917197223 */ /* 0x000fe40000000018 */
[C---:B------:R-:W-:Y:S02]  /*8570*/  FFMA R78, R84.reuse, R78, R77 ;  /* 0x0000004e544e7223 */ /* 0x040fe4000000004d */
[C---:B------:R-:W-:Y:S02]  /*8580*/  FFMA R26, R84.reuse, R26, R25 ;  /* 0x0000001a541a7223 */ /* 0x040fe40000000019 */
[----:B------:R-:W-:-:S02]  /*8590*/  FFMA R42, R84, R42, R41 ;  /* 0x0000002a542a7223 */ /* 0x000fc40000000029 */
[----:B------:R-:W-:Y:S02]  /*85a0*/  FFMA R41, R84, R35, R32 ;  /* 0x0000002354297223 */ /* 0x000fe40000000020 */
[----:B------:R-:W0:Y:S01]  /*85b0*/  LDS.128 R32, [0x3780] ;  /* 0x00378000ff207984 */ /* 0x000e220000000c00 */
[-C--:B---3--:R-:W-:Y:S02]  /*85c0*/  FFMA R16, R16, R23.reuse, R10 ;  /* 0x0000001710107223 */ /* 0x088fe4000000000a */
[-C--:B----4-:R-:W-:Y:S02]  /*85d0*/  FFMA R12, R12, R23.reuse, R47 ;  /* 0x000000170c0c7223 */ /* 0x090fe4000000002f */
[----:B------:R-:W-:Y:S02]  /*85e0*/  FFMA R57, R80, R23, R57 ;  /* 0x0000001750397223 */ /* 0x000fe40000000039 */
[----:B------:R-:W1:Y:S01]  /*85f0*/  LDS.128 R20, [0x2ff0] ;  /* 0x002ff000ff147984 */ /* 0x000e620000000c00 */
[----:B------:R-:W-:-:S02]  /*8600*/  FFMA R59, R27, R85, R26 ;  /* 0x000000551b3b7223 */ /* 0x000fc4000000001a */
[----:B------:R-:W-:Y:S01]  /*8610*/  FFMA R71, R79, R85, R78 ;  /* 0x000000554f477223 */ /* 0x000fe2000000004e */
[----:B------:R-:W2:Y:S01]  /*8620*/  LDS.128 R24, [0x35a0] ;  /* 0x0035a000ff187984 */ /* 0x000ea20000000c00 */
[C---:B------:R-:W-:Y:S02]  /*8630*/  FFMA R10, R84.reuse, R39, R38 ;  /* 0x00000027540a7223 */ /* 0x040fe40000000026 */
[C---:B------:R-:W-:Y:S01]  /*8640*/  FFMA R16, R84.reuse, R17, R16 ;  /* 0x0000001154107223 */ /* 0x040fe20000000010 */
[----:B------:R-:W3:Y:S01]  /*8650*/  LDS.128 R76, [0x2e10] ;  /* 0x002e1000ff4c7984 */ /* 0x000ee20000000c00 */
[----:B------:R-:W-:Y:S02]  /*8660*/  FFMA R40, R84, R31, R30 ;  /* 0x0000001f54287223 */ /* 0x000fe4000000001e */
[----:B------:R-:W-:Y:S01]  /*8670*/  FFMA R16, R18, R85, R16 ;  /* 0x0000005512107223 */ /* 0x000fe20000000010 */
[----:B------:R-:W4:Y:S01]  /*8680*/  LDS.128 R36, [0x3d30] ;  /* 0x003d3000ff247984 */ /* 0x000f220000000c00 */
[----:B------:R-:W-:-:S02]  /*8690*/  FFMA R12, R84, R13, R12 ;  /* 0x0000000d540c7223 */ /* 0x000fc4000000000c */
[-C--:B------:R-:W-:Y:S01]  /*86a0*/  FFMA R54, R19, R86.reuse, R16 ;  /* 0x0000005613367223 */ /* 0x080fe20000000010 */
[----:B------:R-:W-:Y:S01]  /*86b0*/  LDS.128 R28, [0x3f10] ;  /* 0x003f1000ff1c7984 */ /* 0x000fe20000000c00 */
[----:B------:R-:W-:Y:S02]  /*86c0*/  FFMA R12, R14, R85, R12 ;  /* 0x000000550e0c7223 */ /* 0x000fe4000000000c */
[----:B------:R-:W-:Y:S01]  /*86d0*/  FFMA R57, R84, R81, R57 ;  /* 0x0000005154397223 */ /* 0x000fe20000000039 */
[----:B------:R-:W5:Y:S01]  /*86e0*/  LDS.128 R16, [0x3b50] ;  /* 0x003b5000ff107984 */ /* 0x000f620000000c00 */
[-C--:B------:R-:W-:Y:S02]  /*86f0*/  FFMA R55, R15, R86.reuse, R12 ;  /* 0x000000560f377223 */ /* 0x080fe4000000000c */
[----:B------:R-:W-:Y:S01]  /*8700*/  FFMA R57, R82, R85, R57 ;  /* 0x0000005552397223 */ /* 0x000fe20000000039 */
[----:B------:R-:W5:Y:S03]  /*8710*/  LDS.128 R12, [0x33c0] ;  /* 0x0033c000ff0c7984 */ /* 0x000f660000000c00 */
[----:B------:R-:W-:-:S02]  /*8720*/  FFMA R83, R83, R86, R57 ;  /* 0x0000005653537223 */ /* 0x000fc40000000039 */
[----:B0-----:R-:W-:-:S04]  /*8730*/  FFMA R32, R84, R32, R63 ;  /* 0x0000002054207223 */ /* 0x001fc8000000003f */
[----:B------:R-:W-:Y:S02]  /*8740*/  FFMA R33, R85, R33, R32 ;  /* 0x0000002155217223 */ /* 0x000fe40000000020 */
[----:B-1----:R-:W-:Y:S02]  /*8750*/  FFMA R20, R84, R20, R11 ;  /* 0x0000001454147223 */ /* 0x002fe4000000000b */
[-C--:B------:R-:W-:Y:S02]  /*8760*/  FFMA R11, R43, R85.reuse, R42 ;  /* 0x000000552b0b7223 */ /* 0x080fe4000000002a */
[-C--:B--2---:R-:W-:Y:S02]  /*8770*/  FFMA R24, R24, R85.reuse, R41 ;  /* 0x0000005518187223 */ /* 0x084fe40000000029 */
[----:B------:R-:W-:Y:S02]  /*8780*/  FFMA R34, R86, R34, R33 ;  /* 0x0000002256227223 */ /* 0x000fe40000000021 */
[----:B---3--:R-:W-:-:S02]  /*8790*/  FFMA R76, R76, R85, R40 ;  /* 0x000000554c4c7223 */ /* 0x008fc40000000028 */
[----:B------:R-:W0:Y:S01]  /*87a0*/  LDS.128 R40, [0x2c30] ;  /* 0x002c3000ff287984 */ /* 0x000e220000000c00 */
[----:B------:R-:W-:Y:S02]  /*87b0*/  FFMA R47, R87, R35, R34 ;  /* 0x00000023572f7223 */ /* 0x000fe40000000022 */
[----:B------:R-:W-:Y:S01]  /*87c0*/  FFMA R21, R85, R21, R20 ;  /* 0x0000001555157223 */ /* 0x000fe20000000014 */
[----:B------:R-:W1:Y:S01]  /*87d0*/  LDS.128 R32, [0x3970] ;  /* 0x00397000ff207984 */ /* 0x000e620000000c00 */
[----:B----4-:R-:W-:Y:S02]  /*87e0*/  FFMA R10, R36, R85, R10 ;  /* 0x00000055240a7223 */ /* 0x010fe4000000000a */
[C---:B------:R-:W-:Y:S02]  /*87f0*/  FFMA R22, R86.reuse, R22, R21 ;  /* 0x0000001656167223 */ /* 0x040fe40000000015 */
[----:B------:R-:W-:Y:S02]  /*8800*/  FFMA R10, R86, R37, R10 ;  /* 0x00000025560a7223 */ /* 0x000fe4000000000a */
[----:B------:R-:W-:-:S02]  /*8810*/  FFMA R57, R87, R23, R22 ;  /* 0x0000001757397223 */ /* 0x000fc40000000016 */
[----:B------:R-:W2:Y:S01]  /*8820*/  LDS.128 R20, [0x31e0] ;  /* 0x0031e000ff147984 */ /* 0x000ea20000000c00 */
[----:B-----5:R-:W-:Y:S02]  /*8830*/  FFMA R16, R16, R86, R11 ;  /* 0x0000005610107223 */ /* 0x020fe4000000000b */
[----:B------:R-:W-:Y:S02]  /*8840*/  FFMA R38, R87, R38, R10 ;  /* 0x0000002657267223 */ /* 0x000fe4000000000a */
[----:B------:R-:W3:Y:S01]  /*8850*/  LDS.64 R10, [R8.X4+0x7f8] ;  /* 0x0007f800080a7984 */ /* 0x000ee20000004a00 */
[----:B------:R-:W-:Y:S02]  /*8860*/  FFMA R28, R84, R28, R67 ;  /* 0x0000001c541c7223 */ /* 0x000fe40000000043 */
[----:B------:R-:W-:Y:S02]  /*8870*/  FFMA R76, R86, R77, R76 ;  /* 0x0000004d564c7223 */ /* 0x000fe4000000004c */
[----:B------:R-:W-:-:S02]  /*8880*/  FFMA R29, R85, R29, R28 ;  /* 0x0000001d551d7223 */ /* 0x000fc4000000001c */
[C---:B------:R-:W-:Y:S02]  /*8890*/  FFMA R78, R87.reuse, R78, R76 ;  /* 0x0000004e574e7223 */ /* 0x040fe4000000004c */
[C---:B------:R-:W-:Y:S02]  /*88a0*/  FFMA R30, R86.reuse, R30, R29 ;  /* 0x0000001e561e7223 */ /* 0x040fe4000000001d */
[----:B------:R-:W-:Y:S02]  /*88b0*/  FFMA R24, R86, R25, R24 ;  /* 0x0000001956187223 */ /* 0x000fe40000000018 */
[C---:B------:R-:W-:Y:S02]  /*88c0*/  FFMA R53, R87.reuse, R31, R30 ;  /* 0x0000001f57357223 */ /* 0x040fe4000000001e */
[----:B------:R-:W4:Y:S01]  /*88d0*/  LDS.128 R28, [0x2a50] ;  /* 0x002a5000ff1c7984 */ /* 0x000f220000000c00 */
[----:B------:R-:W-:Y:S02]  /*88e0*/  FFMA R12, R12, R86, R71 ;  /* 0x000000560c0c7223 */ /* 0x000fe40000000047 */
[----:B------:R-:W-:-:S02]  /*88f0*/  FFMA R24, R87, R26, R24 ;  /* 0x0000001a57187223 */ /* 0x000fc40000000018 */
[C---:B------:R-:W-:Y:S02]  /*8900*/  FFMA R13, R87.reuse, R13, R12 ;  /* 0x0000000d570d7223 */ /* 0x040fe4000000000c */
[----:B0-----:R-:W-:Y:S02]  /*8910*/  FFMA R40, R40, R86, R59 ;  /* 0x0000005628287223 */ /* 0x001fe4000000003b */
[C---:B------:R-:W-:Y:S02]  /*8920*/  FFMA R17, R87.reuse, R17, R16 ;  /* 0x0000001157117223 */ /* 0x040fe40000000010 */
[----:B------:R-:W-:Y:S02]  /*8930*/  FFMA R41, R87, R41, R40 ;  /* 0x0000002957297223 */ /* 0x000fe40000000028 */
[C---:B------:R-:W-:Y:S02]  /*8940*/  FFMA R40, R50.reuse, R79, R78 ;  /* 0x0000004f32287223 */ /* 0x040fe4000000004e */
[----:B------:R-:W0:Y:S01]  /*8950*/  LDS.128 R76, [0x3000] ;  /* 0x00300000ff4c7984 */ /* 0x000e220000000c00 */
[----:B------:R-:W-:-:S02]  /*8960*/  FFMA R12, R50, R42, R41 ;  /* 0x0000002a320c7223 */ /* 0x000fc40000000029 */
[----:B------:R-:W-:Y:S02]  /*8970*/  FFMA R42, R50, R27, R24 ;  /* 0x0000001b322a7223 */ /* 0x000fe40000000018 */
[----:B-1----:R-:W-:Y:S01]  /*8980*/  FFMA R32, R32, R87, R83 ;  /* 0x0000005720207223 */ /* 0x002fe20000000053 */
[----:B------:R-:W1:Y:S01]  /*8990*/  LDS.128 R24, [0x3f20] ;  /* 0x003f2000ff187984 */ /* 0x000e620000000c00 */
[C---:B------:R-:W-:Y:S02]  /*89a0*/  FFMA R14, R50.reuse, R14, R13 ;  /* 0x0000000e320e7223 */ /* 0x040fe4000000000d */
[C---:B------:R-:W-:Y:S01]  /*89b0*/  FFMA R32, R50.reuse, R33, R32 ;  /* 0x0000002132207223 */ /* 0x040fe20000000020 */
[----:B------:R-:W5:Y:S01]  /*89c0*/  LDS.128 R80, [0x3790] ;  /* 0x00379000ff507984 */ /* 0x000f620000000c00 */
[----:B------:R-:W-:Y:S02]  /*89d0*/  FFMA R18, R50, R18, R17 ;  /* 0x0000001232127223 */ /* 0x000fe40000000011 */
[----:B------:R-:W-:-:S02]  /*89e0*/  FFMA R32, R34, R51, R32 ;  /* 0x0000003322207223 */ /* 0x000fc40000000020 */
[----:B--2---:R-:W-:Y:S02]  /*89f0*/  FFMA R20, R20, R87, R55 ;  /* 0x0000005714147223 */ /* 0x004fe40000000037 */
[----:B------:R-:W-:Y:S02]  /*8a00*/  FFMA R55, R43, R51, R12 ;  /* 0x000000332b377223 */ /* 0x000fe4000000000c */
[----:B------:R-:W-:Y:S02]  /*8a10*/  FFMA R59, R50, R39, R38 ;  /* 0x00000027323b7223 */ /* 0x000fe40000000026 */
[-C--:B------:R-:W-:Y:S01]  /*8a20*/  FFMA R41, R15, R51.reuse, R14 ;  /* 0x000000330f297223 */ /* 0x080fe2000000000e */
[----:B------:R-:W2:Y:S01]  /*8a30*/  LDS.128 R36, [0x33d0] ;  /* 0x0033d000ff247984 */ /* 0x000ea20000000c00 */
[----:B------:R-:W-:Y:S02]  /*8a40*/  FFMA R43, R19, R51, R18 ;  /* 0x00000033132b7223 */ /* 0x000fe40000000012 */
[----:B---3--:R-:W-:Y:S01]  /*8a50*/  FFMA R58, R10, R35, R32 ;  /* 0x000000230a3a7223 */ /* 0x008fe20000000020 */
[----:B------:R-:W3:Y:S01]  /*8a60*/  LDS.128 R16, [0x2e20] ;  /* 0x002e2000ff107984 */ /* 0x000ee20000000c00 */
[----:B----4-:R-:W-:-:S02]  /*8a70*/  FFMA R28, R28, R87, R54 ;  /* 0x000000571c1c7223 */ /* 0x010fc40000000036 */
[C---:B------:R-:W-:Y:S01]  /*8a80*/  FFMA R20, R50.reuse, R21, R20 ;  /* 0x0000001532147223 */ /* 0x040fe20000000014 */
[----:B------:R-:W4:Y:S01]  /*8a90*/  LDS.128 R12, [0x35b0] ;  /* 0x0035b000ff0c7984 */ /* 0x000f220000000c00 */
[----:B------:R-:W-:Y:S02]  /*8aa0*/  FFMA R28, R50, R29, R28 ;  /* 0x0000001d321c7223 */ /* 0x000fe4000000001c */
[-C--:B------:R-:W-:Y:S01]  /*8ab0*/  FFMA R20, R22, R51.reuse, R20 ;  /* 0x0000003316147223 */ /* 0x080fe20000000014 */
[----:B------:R-:W4:Y:S01]  /*8ac0*/  LDS.128 R32, [0x3b60] ;  /* 0x003b6000ff207984 */ /* 0x000f220000000c00 */
[----:B------:R-:W-:-:S03]  /*8ad0*/  FFMA R28, R30, R51, R28 ;  /* 0x000000331e1c7223 */ /* 0x000fc6000000001c */
[----:B------:R-:W-:Y:S01]  /*8ae0*/  LDS.128 R84, [R8.X4+0x810] ;  /* 0x0008100008547984 */ /* 0x000fe20000004c00 */
[----:B------:R-:W-:Y:S02]  /*8af0*/  FFMA R54, R10, R31, R28 ;  /* 0x0000001f0a367223 */ /* 0x000fe4000000001c */
[C---:B0-----:R-:W-:Y:S01]  /*8b00*/  FFMA R76, R50.reuse, R76, R57 ;  /* 0x0000004c324c7223 */ /* 0x041fe20000000039 */
[----:B------:R-:W0:Y:S03]  /*8b10*/  LDS.128 R28, [0x3d40] ;  /* 0x003d4000ff1c7984 */ /* 0x000e260000000c00 */
[----:B------:R-:W-:Y:S02]  /*8b20*/  FFMA R77, R51, R77, R76 ;  /* 0x0000004d334d7223 */ /* 0x000fe4000000004c */
[----:B-1----:R-:W-:Y:S02]  /*8b30*/  FFMA R24, R50, R24, R53 ;  /* 0x0000001832187223 */ /* 0x002fe40000000035 */
[----:B------:R-:W-:-:S02]  /*8b40*/  FFMA R78, R10, R78, R77 ;  /* 0x0000004e0a4e7223 */ /* 0x000fc4000000004d */
[----:B-----5:R-:W-:Y:S02]  /*8b50*/  FFMA R80, R50, R80, R47 ;  /* 0x0000005032507223 */ /* 0x020fe4000000002f */
[C---:B------:R-:W-:Y:S02]  /*8b60*/  FFMA R50, R10.reuse, R23, R20 ;  /* 0x000000170a327223 */ /* 0x040fe40000000014 */
[----:B------:R-:W1:Y:S01]  /*8b70*/  LDS.128 R20, [0x2c40] ;  /* 0x002c4000ff147984 */ /* 0x000e620000000c00 */
[----:B------:R-:W-:Y:S02]  /*8b80*/  FFMA R47, R79, R11, R78 ;  /* 0x0000000b4f2f7223 */ /* 0x000fe4000000004e */
[C---:B------:R-:W-:Y:S01]  /*8b90*/  FFMA R81, R51.reuse, R81, R80 ;  /* 0x0000005133517223 */ /* 0x040fe20000000050 */
[----:B------:R-:W5:Y:S01]  /*8ba0*/  LDS.128 R76, [R8.X4+0x800] ;  /* 0x00080000084c7984 */ /* 0x000f620000004c00 */
[----:B------:R-:W-:Y:S02]  /*8bb0*/  FFMA R25, R51, R25, R24 ;  /* 0x0000001933197223 */ /* 0x000fe40000000018 */
[----:B--2---:R-:W-:-:S02]  /*8bc0*/  FFMA R36, R10, R36, R41 ;  /* 0x000000240a247223 */ /* 0x004fc40000000029 */
[----:B------:R-:W-:Y:S02]  /*8bd0*/  FFMA R82, R10, R82, R81 ;  /* 0x000000520a527223 */ /* 0x000fe40000000051 */
[----:B---3--:R-:W-:Y:S02]  /*8be0*/  FFMA R16, R16, R51, R40 ;  /* 0x0000003310107223 */ /* 0x008fe40000000028 */
[----:B------:R-:W-:Y:S02]  /*8bf0*/  FFMA R57, R83, R11, R82 ;  /* 0x0000000b53397223 */ /* 0x000fe40000000052 */
[----:B----4-:R-:W-:Y:S01]  /*8c00*/  FFMA R12, R12, R51, R42 ;  /* 0x000000330c0c7223 */ /* 0x010fe2000000002a */
[----:B------:R-:W2:Y:S01]  /*8c10*/  LDS.128 R80, [0x2a60] ;  /* 0x002a6000ff507984 */ /* 0x000ea20000000c00 */
[C---:B------:R-:W-:Y:S02]  /*8c20*/  FFMA R26, R10.reuse, R26, R25 ;  /* 0x0000001a0a1a7223 */ /* 0x040fe40000000019 */
[----:B------:R-:W-:-:S02]  /*8c30*/  FFMA R32, R10, R32, R43 ;  /* 0x000000200a207223 */ /* 0x000fc4000000002b */
[----:B------:R-:W3:Y:S01]  /*8c40*/  LDS.128 R40, [0x31f0] ;  /* 0x0031f000ff287984 */ /* 0x000ee20000000c00 */
[----:B------:R-:W-:Y:S02]  /*8c50*/  FFMA R13, R10, R13, R12 ;  /* 0x0000000d0a0d7223 */ /* 0x000fe4000000000c */
[-C--:B------:R-:W-:Y:S02]  /*8c60*/  FFMA R53, R27, R11.reuse, R26 ;  /* 0x0000000b1b357223 */ /* 0x080fe4000000001a */
[----:B------:R-:W-:Y:S01]  /*8c70*/  FFMA R14, R14, R11, R13 ;  /* 0x0000000b0e0e7223 */ /* 0x000fe2000000000d */
[----:B------:R-:W4:Y:S01]  /*8c80*/  LDS.128 R24, [0x3980] ;  /* 0x00398000ff187984 */ /* 0x000f220000000c00 */
[----:B0-----:R-:W-:Y:S02]  /*8c90*/  FFMA R28, R28, R51, R59 ;  /* 0x000000331c1c7223 */ /* 0x001fe4000000003b */
[C---:B------:R-:W-:Y:S02]  /*8ca0*/  FFMA R17, R10.reuse, R17, R16 ;  /* 0x000000110a117223 */ /* 0x040fe40000000010 */
[----:B------:R-:W-:-:S02]  /*8cb0*/  FFMA R29, R10, R29, R28 ;  /* 0x0000001d0a1d7223 */ /* 0x000fc4000000001c */
[C---:B------:R-:W-:Y:S02]  /*8cc0*/  FFMA R33, R11.reuse, R33, R32 ;  /* 0x000000210b217223 */ /* 0x040fe40000000020 */
[----:B------:R-:W-:Y:S02]  /*8cd0*/  FFMA R18, R18, R11, R17 ;  /* 0x0000000b12127223 */ /* 0x000fe40000000011 */
[C---:B------:R-:W-:Y:S02]  /*8ce0*/  FFMA R37, R11.reuse, R37, R36 ;  /* 0x000000250b257223 */ /* 0x040fe40000000024 */
[----:B-1----:R-:W-:Y:S02]  /*8cf0*/  FFMA R20, R10, R20, R55 ;  /* 0x000000140a147223 */ /* 0x002fe40000000037 */
[----:B------:R-:W-:Y:S02]  /*8d00*/  FFMA R29, R30, R11, R29 ;  /* 0x0000000b1e1d7223 */ /* 0x000fe4000000001d */
[----:B------:R-:W-:-:S02]  /*8d10*/  FFMA R21, R11, R21, R20 ;  /* 0x000000150b157223 */ /* 0x000fc40000000014 */
[C---:B-----5:R-:W-:Y:S02]  /*8d20*/  FFMA R10, R76.reuse, R15, R14 ;  /* 0x0000000f4c0a7223 */ /* 0x060fe4000000000e */
[C---:B------:R-:W-:Y:S01]  /*8d30*/  FFMA R22, R76.reuse, R22, R21 ;  /* 0x000000164c167223 */ /* 0x040fe20000000015 */
[----:B------:R-:W0:Y:S01]  /*8d40*/  LDS.128 R12, [0x3010] ;  /* 0x00301000ff0c7984 */ /* 0x000e220000000c00 */
[C---:B------:R-:W-:Y:S02]  /*8d50*/  FFMA R34, R76.reuse, R34, R33 ;  /* 0x000000224c227223 */ /* 0x040fe40000000021 */
[----:B------:R-:W-:Y:S02]  /*8d60*/  FFMA R55, R23, R77, R22 ;  /* 0x0000004d17377223 */ /* 0x000fe40000000016 */
[----:B------:R-:W1:Y:S01]  /*8d70*/  LDS.128 R20, [0x3f30] ;  /* 0x003f3000ff147984 */ /* 0x000e620000000c00 */
[----:B------:R-:W-:Y:S02]  /*8d80*/  FFMA R36, R76, R19, R18 ;  /* 0x000000134c247223 */ /* 0x000fe40000000012 */
[----:B------:R-:W-:Y:S01]  /*8d90*/  FFMA R59, R35, R77, R34 ;  /* 0x0000004d233b7223 */ /* 0x000fe20000000022 */
[----:B------:R-:W5:Y:S01]  /*8da0*/  LDS.128 R16, [0x37a0] ;  /* 0x0037a000ff107984 */ /* 0x000f620000000c00 */
[----:B--2---:R-:W-:-:S02]  /*8db0*/  FFMA R80, R80, R11, R54 ;  /* 0x0000000b50507223 */ /* 0x004fc40000000036 */
[----:B---3--:R-:W-:Y:S01]  /*8dc0*/  FFMA R40, R40, R11, R50 ;  /* 0x0000000b28287223 */ /* 0x008fe20000000032 */
[----:B------:R-:W2:Y:S01]  /*8dd0*/  LDS.128 R32, [0x35c0] ;  /* 0x0035c000ff207984 */ /* 0x000ea20000000c00 */
[C---:B------:R-:W-:Y:S02]  /*8de0*/  FFMA R54, R76.reuse, R31, R29 ;  /* 0x0000001f4c367223 */ /* 0x040fe4000000001d */
[----:B------:R-:W-:Y:S01]  /*8df0*/  FFMA R40, R76, R41, R40 ;  /* 0x000000294c287223 */ /* 0x000fe20000000028 */
[----:B------:R-:W-:Y:S01]  /*8e00*/  LDS.128 R28, [0x2e30] ;  /* 0x002e3000ff1c7984 */ /* 0x000fe20000000c00 */
[----:B----4-:R-:W-:Y:S02]  /*8e10*/  FFMA R24, R24, R11, R58 ;  /* 0x0000000b18187223 */ /* 0x010fe4000000003a */
[----:B------:R-:W-:Y:S02]  /*8e20*/  FFMA R40, R42, R77, R40 ;  /* 0x0000004d2a287223 */ /* 0x000fe40000000028 */
[----:B------:R-:W-:-:S02]  /*8e30*/  FFMA R24, R76, R25, R24 ;  /* 0x000000194c187223 */ /* 0x000fc40000000018 */
[----:B------:R-:W-:Y:S02]  /*8e40*/  FFMA R50, R43, R78, R40 ;  /* 0x0000004e2b327223 */ /* 0x000fe40000000028 */
[----:B------:R-:W3:Y:S01]  /*8e50*/  LDS.128 R40, [0x33e0] ;  /* 0x0033e000ff287984 */ /* 0x000ee20000000c00 */
[----:B------:R-:W-:Y:S02]  /*8e60*/  FFMA R24, R26, R77, R24 ;  /* 0x0000004d1a187223 */ /* 0x000fe40000000018 */
[C---:B------:R-:W-:Y:S02]  /*8e70*/  FFMA R38, R76.reuse, R38, R37 ;  /* 0x000000264c267223 */ /* 0x040fe40000000025 */
[C---:B------:R-:W-:Y:S02]  /*8e80*/  FFMA R80, R76.reuse, R81, R80 ;  /* 0x000000514c507223 */ /* 0x040fe40000000050 */
[----:B------:R-:W-:Y:S02]  /*8e90*/  FFMA R51, R39, R77, R38 ;  /* 0x0000004d27337223 */ /* 0x000fe40000000026 */
[----:B0-----:R-:W-:-:S02]  /*8ea0*/  FFMA R12, R76, R12, R47 ;  /* 0x0000000c4c0c7223 */ /* 0x001fc4000000002f */
[----:B------:R-:W-:Y:S02]  /*8eb0*/  FFMA R47, R82, R77, R80 ;  /* 0x0000004d522f7223 */ /* 0x000fe40000000050 */
[C---:B------:R-:W-:Y:S02]  /*8ec0*/  FFMA R13, R77.reuse, R13, R12 ;  /* 0x0000000d4d0d7223 */ /* 0x040fe4000000000c */
[----:B-1----:R-:W-:Y:S02]  /*8ed0*/  FFMA R20, R76, R20, R53 ;  /* 0x000000144c147223 */ /* 0x002fe40000000035 */
[----:B------:R-:W-:Y:S02]  /*8ee0*/  FFMA R14, R78, R14, R13 ;  /* 0x0000000e4e0e7223 */ /* 0x000fe4000000000d */
[----:B------:R-:W-:Y:S02]  /*8ef0*/  FFMA R21, R77, R21, R20 ;  /* 0x000000154d157223 */ /* 0x000fe40000000014 */
[----:B-----5:R-:W-:-:S02]  /*8f00*/  FFMA R16, R76, R16, R57 ;  /* 0x000000104c107223 */ /* 0x020fc40000000039 */
[----:B------:R-:W-:Y:S02]  /*8f10*/  FFMA R57, R27, R78, R24 ;  /* 0x0000004e1b397223 */ /* 0x000fe40000000018 */
[----:B------:R-:W-:Y:S01]  /*8f20*/  FFMA R22, R78, R22, R21 ;  /* 0x000000164e167223 */ /* 0x000fe20000000015 */
[----:B------:R-:W0:Y:S01]  /*8f30*/  LDS.128 R24, [0x2c50] ;  /* 0x002c5000ff187984 */ /* 0x000e220000000c00 */
[----:B--2---:R-:W-:Y:S02]  /*8f40*/  FFMA R10, R32, R77, R10 ;  /* 0x0000004d200a7223 */ /* 0x004fe4000000000a */
[C---:B------:R-:W-:Y:S02]  /*8f50*/  FFMA R11, R79.reuse, R15, R14 ;  /* 0x0000000f4f0b7223 */ /* 0x040fe4000000000e */
[----:B------:R-:W1:Y:S01]  /*8f60*/  LDS.128 R12, [0x3d50] ;  /* 0x003d5000ff0c7984 */ /* 0x000e620000000c00 */
[----:B------:R-:W-:Y:S02]  /*8f70*/  FFMA R33, R78, R33, R10 ;  /* 0x000000214e217223 */ /* 0x000fe4000000000a */
[----:B------:R-:W-:-:S02]  /*8f80*/  FFMA R63, R79, R23, R22 ;  /* 0x000000174f3f7223 */ /* 0x000fc40000000016 */
[----:B------:R-:W2:Y:S01]  /*8f90*/  LDS.128 R20, [0x3200] ;  /* 0x00320000ff147984 */ /* 0x000ea20000000c00 */
[----:B------:R-:W-:Y:S02]  /*8fa0*/  FFMA R33, R79, R34, R33 ;  /* 0x000000224f217223 */ /* 0x000fe40000000021 */
[----:B---3--:R-:W-:Y:S02]  /*8fb0*/  FFMA R40, R40, R78, R51 ;  /* 0x0000004e28287223 */ /* 0x008fe40000000033 */
[----:B------:R-:W-:Y:S02]  /*8fc0*/  FFMA R17, R77, R17, R16 ;  /* 0x000000114d117223 */ /* 0x000fe40000000010 */
[----:B------:R-:W-:Y:S02]  /*8fd0*/  FFMA R41, R79, R41, R40 ;  /* 0x000000294f297223 */ /* 0x000fe40000000028 */
[----:B------:R-:W-:Y:S02]  /*8fe0*/  FFMA R40, R84, R35, R33 ;  /* 0x0000002354287223 */ /* 0x000fe40000000021 */
[----:B------:R-:W3:Y:S01]  /*8ff0*/  LDS.128 R32, [0x37b0] ;  /* 0x0037b000ff207984 */ /* 0x000ee20000000c00 */
[----:B------:R-:W-:-:S02]  /*9000*/  FFMA R18, R78, R18, R17 ;  /* 0x000000124e127223 */ /* 0x000fc40000000011 */
[----:B------:R-:W-:Y:S02]  /*9010*/  FFMA R28, R28, R77, R36 ;  /* 0x0000004d1c1c7223 */ /* 0x000fe40000000024 */
[----:B------:R-:W4:Y:S01]  /*9020*/  LDS.128 R36, [0x3b70] ;  /* 0x003b7000ff247984 */ /* 0x000f220000000c00 */
[----:B------:R-:W-:Y:S02]  /*9030*/  FFMA R53, R79, R19, R18 ;  /* 0x000000134f357223 */ /* 0x000fe40000000012 */
[----:B------:R-:W-:Y:S01]  /*9040*/  FFMA R47, R83, R78, R47 ;  /* 0x0000004e532f7223 */ /* 0x000fe2000000002f */
[----:B------:R-:W5:Y:S01]  /*9050*/  LDS.128 R16, [0x3990] ;  /* 0x00399000ff107984 */ /* 0x000f620000000c00 */
[----:B------:R-:W-:-:S03]  /*9060*/  FFMA R28, R78, R29, R28 ;  /* 0x0000001d4e1c7223 */ /* 0x000fc6000000001c */
[----:B------:R-:W5:Y:S01]  /*9070*/  LDS.128 R80, [0x2a70] ;  /* 0x002a7000ff507984 */ /* 0x000f620000000c00 */
[----:B------:R-:W-:-:S04]  /*9080*/  FFMA R10, R79, R30, R28 ;  /* 0x0000001e4f0a7223 */ /* 0x000fc8000000001c */
[----:B------:R-:W-:Y:S02]  /*9090*/  FFMA R10, R84, R31, R10 ;  /* 0x0000001f540a7223 */ /* 0x000fe4000000000a */
[----:B0-----:R-:W-:Y:S01]  /*90a0*/  FFMA R24, R24, R78, R55 ;  /* 0x0000004e18187223 */ /* 0x001fe20000000037 */
[----:B------:R-:W0:Y:S01]  /*90b0*/  LDS.128 R28, [0x3020] ;  /* 0x00302000ff1c7984 */ /* 0x000e220000000c00 */
[----:B-1----:R-:W-:Y:S02]  /*90c0*/  FFMA R12, R12, R77, R54 ;  /* 0x0000004d0c0c7223 */ /* 0x002fe40000000036 */
[----:B------:R-:W-:Y:S02]  /*90d0*/  FFMA R25, R79, R25, R24 ;  /* 0x000000194f197223 */ /* 0x000fe40000000018 */
[----:B------:R-:W-:Y:S02]  /*90e0*/  FFMA R12, R78, R13, R12 ;  /* 0x0000000d4e0c7223 */ /* 0x000fe4000000000c */
[----:B--2---:R-:W-:-:S02]  /*90f0*/  FFMA R20, R20, R79, R50 ;  /* 0x0000004f14147223 */ /* 0x004fc40000000032 */
[C---:B------:R-:W-:Y:S02]  /*9100*/  FFMA R26, R84.reuse, R26, R25 ;  /* 0x0000001a541a7223 */ /* 0x040fe40000000019 */
[----:B------:R-:W-:Y:S02]  /*9110*/  FFMA R14, R79, R14, R12 ;  /* 0x0000000e4f0e7223 */ /* 0x000fe4000000000c */
[C---:B------:R-:W-:Y:S02]  /*9120*/  FFMA R24, R84.reuse, R42, R41 ;  /* 0x0000002a54187223 */ /* 0x040fe40000000029 */
[----:B---3--:R-:W-:Y:S02]  /*9130*/  FFMA R32, R84, R32, R53 ;  /* 0x0000002054207223 */ /* 0x008fe40000000035 */
[----:B----4-:R-:W-:Y:S02]  /*9140*/  FFMA R36, R36, R78, R59 ;  /* 0x0000004e24247223 */ /* 0x010fe4000000003b */
[----:B-----5:R-:W-:Y:S01]  /*9150*/  FFMA R16, R16, R79, R57 ;  /* 0x0000004f10107223 */ /* 0x020fe20000000039 */
[----:B------:R-:W-:Y:S01]  /*9160*/  HFMA2.MMA R50, -RZ, RZ, 0, 0 ;  /* 0x00000000ff327435 */ /* 0x000fe200000001ff */
[----:B------:R-:W-:Y:S01]  /*9170*/  FFMA R25, R84, R21, R20 ;  /* 0x0000001554197223 */ /* 0x000fe20000000014 */
[----:B------:R-:W-:Y:S01]  /*9180*/  @!P6 IADD3 R21, R118, 0xc23e, RZ ;  /* 0x0000c23e7615e810 */ /* 0x000fe20007ffe0ff */
[----:B------:R-:W-:Y:S01]  /*9190*/  FFMA R41, R84, R15, R14 ;  /* 0x0000000f54297223 */ /* 0x000fe2000000000e */
[----:B------:R-:W-:Y:S01]  /*91a0*/  MOV R42, RZ ;  /* 0x000000ff002a7202 */ /* 0x000fe20000000f00 */
[-C--:B------:R-:W-:Y:S01]  /*91b0*/  FFMA R53, R27, R85.reuse, R26 ;  /* 0x000000551b357223 */ /* 0x080fe2000000001a */
[----:B------:R-:W1:Y:S01]  /*91c0*/  LDS.128 R12, [0x2e40] ;  /* 0x002e4000ff0c7984 */ /* 0x000e620000000c00 */
[----:B------:R-:W-:-:S02]  /*91d0*/  FFMA R51, R43, R85, R24 ;  /* 0x000000552b337223 */ /* 0x000fc40000000018 */
[----:B------:R-:W-:Y:S02]  /*91e0*/  FFMA R22, R22, R85, R25 ;  /* 0x0000005516167223 */ /* 0x000fe40000000019 */
[----:B------:R-:W2:Y:S01]  /*91f0*/  LDS.128 R24, [0x35d0] ;  /* 0x0035d000ff187984 */ /* 0x000ea20000000c00 */
[----:B------:R-:W-:Y:S02]  /*9200*/  FFMA R37, R79, R37, R36 ;  /* 0x000000254f257223 */ /* 0x000fe40000000024 */
[----:B------:R-:W-:Y:S01]  /*9210*/  FFMA R36, R84, R17, R16 ;  /* 0x0000001154247223 */ /* 0x000fe20000000010 */
[----:B------:R-:W-:Y:S01]  /*9220*/  @!P0 IADD3 R17, R117, 0xc400, RZ ;  /* 0x0000c40075118810 */ /* 0x000fe20007ffe0ff */
[----:B------:R-:W-:Y:S02]  /*9230*/  FFMA R47, R80, R79, R47 ;  /* 0x0000004f502f7223 */ /* 0x000fe4000000002f */
[----:B------:R-:W3:Y:S01]  /*9240*/  LDS.128 R76, [0x3f40] ;  /* 0x003f4000ff4c7984 */ /* 0x000ee20000000c00 */
[----:B------:R-:W-:-:S04]  /*9250*/  @!P6 IMAD.WIDE R20, R21, R6, c[0x0][0x160] ;  /* 0x000058001514e625 */ /* 0x000fc800078e0206 */
[----:B------:R-:W-:Y:S01]  /*9260*/  @!P0 IMAD.WIDE R16, R17, R6, c[0x0][0x160] ;  /* 0x0000580011108625 */ /* 0x000fe200078e0206 */
[----:B------:R4:W5:Y:S01]  /*9270*/  @!P6 LDG.E.CONSTANT R42, [R20.64] ;  /* 0x00000004142ae981 */ /* 0x000962000c1e9900 */
[----:B------:R-:W-:Y:S02]  /*9280*/  ISETP.NE.AND P6, PT, R132, RZ, PT ;  /* 0x000000ff8400720c */ /* 0x000fe40003fc5270 */
[C---:B------:R-:W-:Y:S01]  /*9290*/  FFMA R81, R84.reuse, R81, R47 ;  /* 0x0000005154517223 */ /* 0x040fe2000000002f */
[----:B------:R4:W5:Y:S01]  /*92a0*/  @!P0 LDG.E.CONSTANT R50, [R16.64] ;  /* 0x0000000410328981 */ /* 0x000962000c1e9900 */
[----:B------:R-:W-:Y:S01]  /*92b0*/  P2R R47, PR, RZ, 0x1 ;  /* 0x00000001ff2f7803 */ /* 0x000fe20000000000 */
[----:B0-----:R-:W-:Y:S01]  /*92c0*/  FFMA R28, R84, R28, R11 ;  /* 0x0000001c541c7223 */ /* 0x001fe2000000000b */
[----:B------:R-:W-:Y:S02]  /*92d0*/  ISETP.NE.AND P0, PT, R131, RZ, PT ;  /* 0x000000ff8300720c */ /* 0x000fe40003f05270 */
[----:B------:R-:W-:-:S02]  /*92e0*/  ISETP.NE.AND P3, PT, R130, RZ, PT ;  /* 0x000000ff8200720c */ /* 0x000fc40003f65270 */
[----:B------:R-:W-:Y:S01]  /*92f0*/  ISETP.NE.AND P2, PT, R129, RZ, PT ;  /* 0x000000ff8100720c */ /* 0x000fe20003f45270 */
[----:B------:R-:W-:Y:S01]  /*9300*/  HFMA2.MMA R54, -RZ, RZ, 0, 0 ;  /* 0x00000000ff367435 */ /* 0x000fe200000001ff */
[----:B------:R-:W-:Y:S01]  /*9310*/  ISETP.NE.AND P4, PT, R128, RZ, PT ;  /* 0x000000ff8000720c */ /* 0x000fe20003f85270 */
[----:B------:R-:W-:Y:S01]  /*9320*/  FFMA R33, R85, R33, R32 ;  /* 0x0000002155217223 */ /* 0x000fe20000000020 */
[----:B----4-:R-:W-:Y:S02]  /*9330*/  @!P1 IADD3 R17, R116, 0xc400, RZ ;  /* 0x0000c40074119810 */ /* 0x010fe40007ffe0ff */
[----:B------:R-:W-:Y:S01]  /*9340*/  ISETP.NE.AND P5, PT, R127, RZ, PT ;  /* 0x000000ff7f00720c */ /* 0x000fe20003fa5270 */
[----:B------:R-:W-:Y:S01]  /*9350*/  HFMA2.MMA R58, -RZ, RZ, 0, 0 ;  /* 0x00000000ff3a7435 */ /* 0x000fe200000001ff */
[----:B------:R-:W-:Y:S01]  /*9360*/  @!P6 IADD3 R11, R115, 0xc400, RZ ;  /* 0x0000c400730be810 */ /* 0x000fe20007ffe0ff */
[----:B------:R-:W-:Y:S01]  /*9370*/  FFMA R29, R85, R29, R28 ;  /* 0x0000001d551d7223 */ /* 0x000fe2000000001c */
[----:B------:R-:W-:Y:S01]  /*9380*/  @!P0 IADD3 R21, R114, 0xc400, RZ ;  /* 0x0000c40072158810 */ /* 0x000fe20007ffe0ff */
[----:B------:R-:W-:Y:S01]  /*9390*/  @!P1 IMAD.WIDE R16, R17, R6, c[0x0][0x160] ;  /* 0x0000580011109625 */ /* 0x000fe200078e0206 */
[----:B------:R-:W-:-:S03]  /*93a0*/  MOV R28, RZ ;  /* 0x000000ff001c7202 */ /* 0x000fc60000000f00 */
[-C--:B-1----:R-:W-:Y:S02]  /*93b0*/  FFMA R12, R12, R85.reuse, R10 ;  /* 0x000000550c0c7223 */ /* 0x082fe4000000000a */
[----:B--2---:R-:W-:Y:S01]  /*93c0*/  FFMA R24, R24, R85, R40 ;  /* 0x0000005518187223 */ /* 0x004fe20000000028 */
[----:B------:R-:W-:Y:S01]  /*93d0*/  MOV R40, RZ ;  /* 0x000000ff00287202 */ /* 0x000fe20000000f00 */
[-C--:B------:R-:W-:Y:S01]  /*93e0*/  @!P6 IMAD.WIDE R10, R11, R6.reuse, c[0x0][0x160] ;  /* 0x000058000b0ae625 */ /* 0x080fe200078e0206 */
[----:B------:R0:W2:Y:S03]  /*93f0*/  @!P1 LDG.E.CONSTANT R28, [R16.64] ;  /* 0x00000004101c9981 */ /* 0x0000a6000c1e9900 */
[----:B------:R-:W-:Y:S01]  /*9400*/  @!P0 IMAD.WIDE R20, R21, R6, c[0x0][0x160] ;  /* 0x0000580015148625 */ /* 0x000fe200078e0206 */
[----:B------:R-:W-:Y:S01]  /*9410*/  P2R R32, PR, RZ, 0x2 ;  /* 0x00000002ff207803 */ /* 0x000fe20000000000 */
[----:B------:R1:W4:Y:S01]  /*9420*/  @!P6 LDG.E.CONSTANT R54, [R10.64] ;  /* 0x000000040a36e981 */ /* 0x000322000c1e9900 */
[----:B------:R-:W-:Y:S01]  /*9430*/  ISETP.NE.AND P1, PT, R125, RZ, PT ;  /* 0x000000ff7d00720c */ /* 0x000fe20003f25270 */
[----:B------:R-:W-:Y:S01]  /*9440*/  HFMA2.MMA R66, -RZ, RZ, 0, 0 ;  /* 0x00000000ff427435 */ /* 0x000fe200000001ff */
[----:B------:R-:W-:Y:S01]  /*9450*/  ISETP.NE.AND P6, PT, R126, RZ, PT ;  /* 0x000000ff7e00720c */ /* 0x000fe20003fc5270 */
[----:B------:R3:W4:Y:S01]  /*9460*/  @!P0 LDG.E.CONSTANT R40, [R20.64] ;  /* 0x0000000414288981 */ /* 0x000722000c1e9900 */
[----:B0-----:R-:W-:Y:S01]  /*9470*/  @!P3 IADD3 R17, R113, 0xc400, RZ ;  /* 0x0000c4007111b810 */ /* 0x001fe20007ffe0ff */
[----:B------:R-:W-:Y:S01]  /*9480*/  FFMA R38, R84, R38, R37 ;  /* 0x0000002654267223 */ /* 0x000fe20000000025 */
[----:B-1----:R-:W-:-:S02]  /*9490*/  @!P2 IADD3 R11, R112, 0xc400, RZ ;  /* 0x0000c400700ba810 */ /* 0x002fc40007ffe0ff */
[----:B---3--:R-:W-:Y:S01]  /*94a0*/  @!P4 IADD3 R21, R111, 0xc400, RZ ;  /* 0x0000c4006f15c810 */ /* 0x008fe20007ffe0ff */
[----:B------:R-:W-:Y:S01]  /*94b0*/  @!P3 IMAD.WIDE R16, R17, R6, c[0x0][0x160] ;  /* 0x000058001110b625 */ /* 0x000fe200078e0206 */
[----:B------:R-:W-:-:S03]  /*94c0*/  MOV R62, RZ ;  /* 0x000000ff003e7202 */ /* 0x000fc60000000f00 */
[-C--:B------:R-:W-:Y:S01]  /*94d0*/  @!P2 IMAD.WIDE R10, R11, R6.reuse, c[0x0][0x160] ;  /* 0x000058000b0aa625 */ /* 0x080fe200078e0206 */
[----:B------:R0:W3:Y:S03]  /*94e0*/  @!P3 LDG.E.CONSTANT R58, [R16.64] ;  /* 0x00000004103ab981 */ /* 0x0000e6000c1e9900 */
[----:B------:R-:W-:Y:S01]  /*94f0*/  @!P4 IMAD.WIDE R20, R21, R6, c[0x0][0x160] ;  /* 0x000058001514c625 */ /* 0x000fe200078e0206 */
[----:B------:R1:W3:Y:S03]  /*9500*/  @!P2 LDG.E.CONSTANT R62, [R10.64] ;  /* 0x000000040a3ea981 */ /* 0x0002e6000c1e9900 */
[----:B------:R-:W-:Y:S02]  /*9510*/  FFMA R43, R39, R85, R38 ;  /* 0x00000055272b7223 */ /* 0x000fe40000000026 */
[----:B------:R-:W-:Y:S01]  /*9520*/  FFMA R76, R84, R76, R63 ;  /* 0x0000004c544c7223 */ /* 0x000fe2000000003f */
[----:B------:R-:W-:Y:S01]  /*9530*/  ISETP.NE.AND P0, PT, R124, RZ, PT ;  /* 0x000000ff7c00720c */ /* 0x000fe20003f05270 */
[----:B------:R-:W-:Y:S01]  /*9540*/  FFMA R72, R86, R72, R53 ;  /* 0x0000004856487223 */ /* 0x000fe20000000035 */
[----:B------:R-:W-:Y:S01]  /*9550*/  ISETP.NE.AND P2, PT, R123, RZ, PT ;  /* 0x000000ff7b00720c */ /* 0x000fe20003f45270 */
[----:B------:R1:W3:Y:S01]  /*9560*/  @!P4 LDG.E.CONSTANT R66, [R20.64] ;  /* 0x000000041442c981 */ /* 0x0002e2000c1e9900 */
[----:B0-----:R-:W-:Y:S01]  /*9570*/  @!P5 IADD3 R17, R110, 0xc400, RZ ;  /* 0x0000c4006e11d810 */ /* 0x001fe20007ffe0ff */
[C---:B------:R-:W-:Y:S01]  /*9580*/  FFMA R80, R86.reuse, R44, R43 ;  /* 0x0000002c56507223 */ /* 0x040fe2000000002b */
[----:B-1----:R-:W-:Y:S01]  /*9590*/  @!P6 IADD3 R11, R109, 0xc400, RZ ;  /* 0x0000c4006d0be810 */ /* 0x002fe20007ffe0ff */
[----:B------:R-:W-:Y:S01]  /*95a0*/  FFMA R77, R85, R77, R76 ;  /* 0x0000004d554d7223 */ /* 0x000fe2000000004c */
[----:B------:R-:W-:Y:S01]  /*95b0*/  HFMA2.MMA R44, -RZ, RZ, 0, 0 ;  /* 0x00000000ff2c7435 */ /* 0x000fe200000001ff */
[----:B------:R-:W-:Y:S01]  /*95c0*/  FFMA R76, R86, R68, R51 ;  /* 0x00000044564c7223 */ /* 0x000fe20000000033 */
[----:B------:R-:W-:-:S02]  /*95d0*/  MOV R68, RZ ;  /* 0x000000ff00447202 */ /* 0x000fc40000000f00 */
[----:B------:R-:W-:Y:S01]  /*95e0*/  @!P1 IADD3 R21, R108, 0xc400, RZ ;  /* 0x0000c4006c159810 */ /* 0x000fe20007ffe0ff */
[----:B------:R-:W-:Y:S01]  /*95f0*/  FFMA R73, R87, R73, R72 ;  /* 0x0000004957497223 */ /* 0x000fe20000000048 */
[----:B------:R-:W-:Y:S01]  /*9600*/  MOV R72, RZ ;  /* 0x000000ff00487202 */ /* 0x000fe20000000f00 */
[----:B------:R-:W-:-:S04]  /*9610*/  @!P5 IMAD.WIDE R16, R17, R6, c[0x0][0x160] ;  /* 0x000058001110d625 */ /* 0x000fc800078e0206 */
[-C--:B------:R-:W-:Y:S01]  /*9620*/  @!P1 IMAD.WIDE R20, R21, R6.reuse, c[0x0][0x160] ;  /* 0x0000580015149625 */ /* 0x080fe200078e0206 */
[----:B------:R0:W3:Y:S03]  /*9630*/  @!P5 LDG.E.CONSTANT R68, [R16.64] ;  /* 0x000000041044d981 */ /* 0x0000e6000c1e9900 */
[----:B------:R-:W-:Y:S01]  /*9640*/  @!P6 IMAD.WIDE R10, R11, R6, c[0x0][0x160] ;  /* 0x000058000b0ae625 */ /* 0x000fe200078e0206 */
[----:B------:R-:W-:Y:S01]  /*9650*/  ISETP.NE.AND P3, PT, R122, RZ, PT ;  /* 0x000000ff7a00720c */ /* 0x000fe20003f65270 */
[----:B------:R1:W3:Y:S01]  /*9660*/  @!P1 LDG.E.CONSTANT R72, [R20.64] ;  /* 0x0000000414489981 */ /* 0x0002e2000c1e9900 */
[----:B------:R-:W-:Y:S02]  /*9670*/  ISETP.NE.AND P4, PT, R121, RZ, PT ;  /* 0x000000ff7900720c */ /* 0x000fe40003f85270 */
[----:B------:R-:W-:Y:S01]  /*9680*/  ISETP.NE.AND P5, PT, R120, RZ, PT ;  /* 0x000000ff7800720c */ /* 0x000fe20003fa5270 */
[----:B------:R1:W3:Y:S01]  /*9690*/  @!P6 LDG.E.CONSTANT R44, [R10.64] ;  /* 0x000000040a2ce981 */ /* 0x0002e2000c1e9900 */
[----:B------:R-:W-:Y:S01]  /*96a0*/  ISETP.NE.AND P1, PT, R32, RZ, PT ;  /* 0x000000ff2000720c */ /* 0x000fe20003f25270 */
[----:B------:R-:W-:Y:S01]  /*96b0*/  HFMA2.MMA R32, -RZ, RZ, 0, 0 ;  /* 0x00000000ff207435 */ /* 0x000fe200000001ff */
[----:B0-----:R-:W-:Y:S01]  /*96c0*/  @!P0 IADD3 R17, R107, 0xc400, RZ ;  /* 0x0000c4006b118810 */ /* 0x001fe20007ffe0ff */
[----:B------:R-:W-:Y:S01]  /*96d0*/  FFMA R69, R87, R69, R76 ;  /* 0x0000004557457223 */ /* 0x000fe2000000004c */
[----:B------:R-:W-:-:S02]  /*96e0*/  MOV R76, RZ ;  /* 0x000000ff004c7202 */ /* 0x000fc40000000f00 */
[----:B-1----:R-:W-:Y:S01]  /*96f0*/  @!P2 IADD3 R11, R106, 0xc400, RZ ;  /* 0x0000c4006a0ba810 */ /* 0x002fe20007ffe0ff */
[----:B------:R-:W-:-:S04]  /*9700*/  @!P0 IMAD.WIDE R16, R17, R6, c[0x0][0x160] ;  /* 0x0000580011108625 */ /* 0x000fc800078e0206 */
[----:B------:R-:W-:Y:S01]  /*9710*/  @!P2 IMAD.WIDE R10, R11, R6, c[0x0][0x160] ;  /* 0x000058000b0aa625 */ /* 0x000fe200078e0206 */
[----:B------:R0:W3:Y:S03]  /*9720*/  @!P0 LDG.E.CONSTANT R32, [R16.64] ;  /* 0x0000000410208981 */ /* 0x0000e6000c1e9900 */
[----:B------:R-:W-:Y:S01]  /*9730*/  FFMA R82, R82, R85, R81 ;  /* 0x0000005552527223 */ /* 0x000fe20000000051 */
[----:B------:R1:W3:Y:S01]  /*9740*/  @!P2 LDG.E.CONSTANT R76, [R10.64] ;  /* 0x000000040a4ca981 */ /* 0x0002e2000c1e9900 */
[----:B------:R-:W-:Y:S01]  /*9750*/  FFMA R45, R87, R45, R80 ;  /* 0x0000002d572d7223 */ /* 0x000fe20000000050 */
[----:B------:R-:W-:Y:S01]  /*9760*/  ISETP.NE.AND P6, PT, R119, RZ, PT ;  /* 0x000000ff7700720c */ /* 0x000fe20003fc5270 */
[-C--:B------:R-:W-:Y:S01]  /*9770*/  FFMA R82, R83, R86.reuse, R82 ;  /* 0x0000005653527223 */ /* 0x080fe20000000052 */
[----:B------:R-:W-:Y:S01]  /*9780*/  ISETP.NE.AND P2, PT, R137, RZ, PT ;  /* 0x000000ff8900720c */ /* 0x000fe20003f45270 */
[----:B------:R-:W-:Y:S01]  /*9790*/  FFMA R23, R23, R86, R22 ;  /* 0x0000005617177223 */ /* 0x000fe20000000016 */
[----:B------:R-:W-:Y:S01]  /*97a0*/  @!P3 IADD3 R21, R105, 0xc400, RZ ;  /* 0x0000c4006915b810 */ /* 0x000fe20007ffe0ff */
[----:B------:R-:W-:Y:S01]  /*97b0*/  HFMA2.MMA R80, -RZ, RZ, 0, 0 ;  /* 0x00000000ff507435 */ /* 0x000fe200000001ff */
[----:B0-----:R-:W-:Y:S01]  /*97c0*/  @!P4 IADD3 R17, R104, 0xc400, RZ ;  /* 0x0000c4006811c810 */ /* 0x001fe20007ffe0ff */
[----:B------:R-:W-:Y:S01]  /*97d0*/  HFMA2.MMA R22, -RZ, RZ, 0, 0 ;  /* 0x00000000ff167435 */ /* 0x000fe200000001ff */
[----:B-1----:R-:W-:Y:S01]  /*97e0*/  @!P5 IADD3 R11, R103, 0xc400, RZ ;  /* 0x0000c400670bd810 */ /* 0x002fe20007ffe0ff */
[----:B------:R-:W-:Y:S01]  /*97f0*/  FFMA R60, R60, R87, R82 ;  /* 0x000000573c3c7223 */ /* 0x000fe20000000052 */
[----:B------:R-:W-:Y:S01]  /*9800*/  MOV R82, RZ ;  /* 0x000000ff00527202 */ /* 0x000fe20000000f00 */
[----:B------:R-:W-:-:S04]  /*9810*/  @!P3 IMAD.WIDE R20, R21, R6, c[0x0][0x160] ;  /* 0x000058001514b625 */ /* 0x000fc800078e0206 */
[-C--:B------:R-:W-:Y:S01]  /*9820*/  @!P4 IMAD.WIDE R16, R17, R6.reuse, c[0x0][0x160] ;  /* 0x000058001110c625 */ /* 0x080fe200078e0206 */
[----:B------:R0:W3:Y:S03]  /*9830*/  @!P3 LDG.E.CONSTANT R80, [R20.64] ;  /* 0x000000041450b981 */ /* 0x0000e6000c1e9900 */
[----:B------:R-:W-:Y:S01]  /*9840*/  @!P5 IMAD.WIDE R10, R11, R6, c[0x0][0x160] ;  /* 0x000058000b0ad625 */ /* 0x000fe200078e0206 */
[----:B------:R1:W3:Y:S01]  /*9850*/  @!P4 LDG.E.CONSTANT R82, [R16.64] ;  /* 0x000000041052c981 */ /* 0x0002e2000c1e9900 */
[----:B------:R-:W-:Y:S02]  /*9860*/  ISETP.NE.AND P3, PT, R136, RZ, PT ;  /* 0x000000ff8800720c */ /* 0x000fe40003f65270 */
[----:B------:R-:W-:Y:S01]  /*9870*/  ISETP.NE.AND P4, PT, R135, RZ, PT ;  /* 0x000000ff8700720c */ /* 0x000fe20003f85270 */
[----:B------:R1:W3:Y:S01]  /*9880*/  @!P5 LDG.E.CONSTANT R22, [R10.64] ;  /* 0x000000040a16d981 */ /* 0x0002e2000c1e9900 */
[----:B------:R-:W-:Y:S01]  /*9890*/  ISETP.NE.AND P5, PT, R134, RZ, PT ;  /* 0x000000ff8600720c */ /* 0x000fe20003fa5270 */
[----:B------:R-:W-:Y:S01]  /*98a0*/  HFMA2.MMA R88, -RZ, RZ, 0, 0 ;  /* 0x00000000ff587435 */ /* 0x000fe200000001ff */
[----:B0-----:R-:W-:-:S02]  /*98b0*/  @!P6 IADD3 R21, R102, 0xc400, RZ ;  /* 0x0000c4006615e810 */ /* 0x001fc40007ffe0ff */
[----:B-1----:R-:W-:Y:S02]  /*98c0*/  @!P2 IADD3 R17, R101, 0xc400, RZ ;  /* 0x0000c4006511a810 */ /* 0x002fe40007ffe0ff */
[----:B------:R-:W-:Y:S01]  /*98d0*/  MOV R84, RZ ;  /* 0x000000ff00547202 */ /* 0x000fe20000000f00 */
[----:B------:R-:W-:-:S04]  /*98e0*/  @!P6 IMAD.WIDE R20, R21, R6, c[0x0][0x160] ;  /* 0x000058001514e625 */ /* 0x000fc800078e0206 */
[----:B------:R-:W-:Y:S01]  /*98f0*/  @!P2 IMAD.WIDE R16, R17, R6, c[0x0][0x160] ;  /* 0x000058001110a625 */ /* 0x000fe200078e0206 */
[----:B------:R0:W3:Y:S03]  /*9900*/  @!P6 LDG.E.CONSTANT R84, [R20.64] ;  /* 0x000000041454e981 */ /* 0x0000e6000c1e9900 */
[----:B------:R-:W-:Y:S01]  /*9910*/  FFMA R18, R18, R85, R36 ;  /* 0x0000005512127223 */ /* 0x000fe20000000024 */
[----:B------:R1:W3:Y:S01]  /*9920*/  @!P2 LDG.E.CONSTANT R88, [R16.64] ;  /* 0x000000041058a981 */ /* 0x0002e2000c1e9900 */
[----:B------:R-:W-:Y:S02]  /*9930*/  @!P3 IADD3 R11, R96, 0xc400, RZ ;  /* 0x0000c400600bb810 */ /* 0x000fe40007ffe0ff */
[----:B------:R-:W-:Y:S01]  /*9940*/  FFMA R18, R19, R86, R18 ;  /* 0x0000005613127223 */ /* 0x000fe20000000012 */
[----:B------:R-:W-:Y:S01]  /*9950*/  @!P4 IADD3 R19, R0, 0xc400, RZ ;  /* 0x0000c4000013c810 */ /* 0x000fe20007ffe0ff */
[----:B------:R-:W1:Y:S01]  /*9960*/  LDS.128 R36, [0x3d60] ;  /* 0x003d6000ff247984 */ /* 0x000e620000000c00 */
[----:B0-----:R-:W-:Y:S01]  /*9970*/  HFMA2.MMA R20, -RZ, RZ, 0, 0 ;  /* 0x00000000ff147435 */ /* 0x001fe200000001ff */
[----:B-1----:R-:W-:Y:S01]  /*9980*/  @!P5 IADD3 R17, R2, 0xc400, RZ ;  /* 0x0000c4000211d810 */ /* 0x002fe20007ffe0ff */
[----:B------:R-:W-:Y:S01]  /*9990*/  FFMA R64, R64, R87, R18 ;  /* 0x0000005740407223 */ /* 0x000fe20000000012 */
[----:B------:R-:W-:Y:S01]  /*99a0*/  MOV R90, RZ ;  /* 0x000000ff005a7202 */ /* 0x000fe20000000f00 */
[----:B------:R-:W-:Y:S01]  /*99b0*/  @!P3 IMAD.WIDE R10, R11, R6, c[0x0][0x160] ;  /* 0x000058000b0ab625 */ /* 0x000fe200078e0206 */
[----:B------:R-:W-:-:S03]  /*99c0*/  MOV R92, RZ ;  /* 0x000000ff005c7202 */ /* 0x000fc60000000f00 */
[-C--:B------:R-:W-:Y:S01]  /*99d0*/  @!P4 IMAD.WIDE R18, R19, R6.reuse, c[0x0][0x160] ;  /* 0x000058001312c625 */ /* 0x080fe200078e0206 */
[----:B------:R0:W3:Y:S03]  /*99e0*/  @!P3 LDG.E.CONSTANT R90, [R10.64] ;  /* 0x000000040a5ab981 */ /* 0x0000e6000c1e9900 */
[----:B------:R-:W-:Y:S01]  /*99f0*/  @!P5 IMAD.WIDE R16, R17, R6, c[0x0][0x160] ;  /* 0x000058001110d625 */ /* 0x000fe200078e0206 */
[----:B------:R-:W3:Y:S04]  /*9a00*/  @!P4 LDG.E.CONSTANT R20, [R18.64] ;  /* 0x000000041214c981 */ /* 0x000ee8000c1e9900 */
[----:B------:R-:W3:Y:S04]  /*9a10*/  @!P5 LDG.E.CONSTANT R92, [R16.64] ;  /* 0x00000004105cd981 */ /* 0x000ee8000c1e9900 */
[----:B0-----:R-:W-:Y:S01]  /*9a20*/  LDS R10, [0x3f50] ;  /* 0x003f5000ff0a7984 */ /* 0x001fe20000000800 */
[----:B------:R-:W-:-:S03]  /*9a30*/  FFMA R36, R36, R85, R41 ;  /* 0x0000005524247223 */ /* 0x000fc60000000029 */
[----:B------:R-:W0:Y:S04]  /*9a40*/  LDS R85, [R8.X4+0x820] ;  /* 0x0008200008557984 */ /* 0x000e280000004800 */
[----:B------:R-:W-:Y:S06]  /*9a50*/  BAR.SYNC 0x0 ;  /* 0x0000000000007b1d */ /* 0x000fec0000000000 */
[----:B------:R-:W-:Y:S01]  /*9a60*/  ISETP.GT.AND P6, PT, R3, 0x3b, PT ;  /* 0x0000003b0300780c */ /* 0x000fe20003fc4270 */
[----:B------:R-:W-:-:S02]  /*9a70*/  FFMA R30, R86, R30, R29 ;  /* 0x0000001e561e7223 */ /* 0x000fc4000000001d */
[C---:B------:R-:W-:Y:S02]  /*9a80*/  FFMA R34, R86.reuse, R34, R33 ;  /* 0x0000002256227223 */ /* 0x040fe40000000021 */
[C---:B------:R-:W-:Y:S02]  /*9a90*/  FFMA R12, R86.reuse, R13, R12 ;  /* 0x0000000d560c7223 */ /* 0x040fe4000000000c */
[C---:B------:R-:W-:Y:S02]  /*9aa0*/  FFMA R24, R86.reuse, R25, R24 ;  /* 0x0000001956187223 */ /* 0x040fe40000000018 */
[C---:B------:R-:W-:Y:S02]  /*9ab0*/  FFMA R36, R86.reuse, R37, R36 ;  /* 0x0000002556247223 */ /* 0x040fe40000000024 */
[----:B------:R-:W-:Y:S02]  /*9ac0*/  FFMA R78, R86, R78, R77 ;  /* 0x0000004e564e7223 */ /* 0x000fe4000000004d */
[----:B------:R-:W-:-:S02]  /*9ad0*/  FFMA R29, R87, R31, R30 ;  /* 0x0000001f571d7223 */ /* 0x000fc4000000001e */
[----:B------:R-:W-:Y:S02]  /*9ae0*/  FFMA R48, R48, R87, R23 ;  /* 0x0000005730307223 */ /* 0x000fe40000000017 */
[C---:B------:R-:W-:Y:S02]  /*9af0*/  FFMA R31, R87.reuse, R35, R34 ;  /* 0x00000023571f7223 */ /* 0x040fe40000000022 */
[C---:B------:R-:W-:Y:S02]  /*9b00*/  FFMA R12, R87.reuse, R14, R12 ;  /* 0x0000000e570c7223 */ /* 0x040fe4000000000c */
[C---:B------:R-:W-:Y:S02]  /*9b10*/  FFMA R24, R87.reuse, R26, R24 ;  /* 0x0000001a57187223 */ /* 0x040fe40000000018 */
[C---:B------:R-:W-:Y:S01]  /*9b20*/  FFMA R36, R87.reuse, R38, R36 ;  /* 0x0000002657247223 */ /* 0x040fe20000000024 */
[----:B------:R-:W-:Y:S01]  /*9b30*/  BSSY B0, `(.L_x_4) ;  /* 0x000002e000007945 */ /* 0x000fe20003800000 */
[----:B------:R-:W-:Y:S01]  /*9b40*/  FFMA R78, R87, R79, R78 ;  /* 0x0000004f574e7223 */ /* 0x000fe2000000004e */
[----:B------:R-:W-:Y:S01]  /*9b50*/  ISETP.NE.AND P0, PT, R47, RZ, PT ;  /* 0x000000ff2f00720c */ /* 0x000fe20003f05270 */
[----:B0-----:R-:W-:-:S02]  /*9b60*/  FFMA R11, R85, R74, R73 ;  /* 0x0000004a550b7223 */ /* 0x001fc40000000049 */
[C---:B------:R-:W-:Y:S02]  /*9b70*/  FFMA R33, R85.reuse, R49, R48 ;  /* 0x0000003155217223 */ /* 0x040fe40000000030 */
[C---:B------:R-:W-:Y:S02]  /*9b80*/  FFMA R65, R85.reuse, R65, R64 ;  /* 0x0000004155417223 */ /* 0x040fe40000000040 */
[C---:B------:R-:W-:Y:S02]  /*9b90*/  FFMA R73, R85.reuse, R70, R69 ;  /* 0x0000004655497223 */ /* 0x040fe40000000045 */
[C---:B------:R-:W-:Y:S02]  /*9ba0*/  FFMA R75, R85.reuse, R46, R45 ;  /* 0x0000002e554b7223 */ /* 0x040fe4000000002d */
[C---:B------:R-:W-:Y:S02]  /*9bb0*/  FFMA R35, R85.reuse, R15, R12 ;  /* 0x0000000f55237223 */ /* 0x040fe4000000000c */
[----:B------:R-:W-:-:S02]  /*9bc0*/  FFMA R34, R85, R27, R24 ;  /* 0x0000001b55227223 */ /* 0x000fc40000000018 */
[C---:B------:R-:W-:Y:S02]  /*9bd0*/  FFMA R29, R85.reuse, R56, R29 ;  /* 0x00000038551d7223 */ /* 0x040fe4000000001d */
[C---:B------:R-:W-:Y:S01]  /*9be0*/  FFMA R31, R85.reuse, R52, R31 ;  /* 0x00000034551f7223 */ /* 0x040fe2000000001f */
[----:B-----5:R-:W-:Y:S04]  /*9bf0*/  STS [R3.X4], R42 ;  /* 0x0000002a03007388 */ /* 0x020fe80000004800 */
[----:B------:R-:W-:Y:S04]  /*9c00*/  STS [R3.X4+0x1e4], R50 ;  /* 0x0001e43203007388 */ /* 0x000fe80000004800 */
[----:B--2---:R-:W-:Y:S04]  /*9c10*/  STS [R3.X4+0x3c8], R28 ;  /* 0x0003c81c03007388 */ /* 0x004fe80000004800 */
[----:B----4-:R-:W-:Y:S04]  /*9c20*/  STS [R3.X4+0x5ac], R54 ;  /* 0x0005ac3603007388 */ /* 0x010fe80000004800 */
[----:B------:R-:W-:Y:S04]  /*9c30*/  STS [R3.X4+0x790], R40 ;  /* 0x0007902803007388 */ /* 0x000fe80000004800 */
[----:B---3--:R-:W-:Y:S04]  /*9c40*/  STS [R3.X4+0x974], R58 ;  /* 0x0009743a03007388 */ /* 0x008fe80000004800 */
        /* <DEDUP_REMOVED lines=13> */
[----:B------:R0:W-:Y:S04]  /*9d20*/  STS [R3.X4+0x12e8], R72 ;  /* 0x0012e84803007388 */ /* 0x0001e80000004800 */
[----:B------:R1:W-:Y:S01]  /*9d30*/  STS [R3.X4+0x14cc], R32 ;  /* 0x0014cc2003007388 */ /* 0x0003e20000004800 */
[----:B0-----:R-:W-:-:S02]  /*9d40*/  FFMA R72, R85, R39, R36 ;  /* 0x0000002755487223 */ /* 0x001fc40000000024 */
[C---:B-1----:R-:W-:Y:S02]  /*9d50*/  FFMA R32, R85.reuse, R61, R60 ;  /* 0x0000003d55207223 */ /* 0x042fe4000000003c */
[----:B------:R-:W-:Y:S01]  /*9d60*/  FFMA R85, R85, R10, R78 ;  /* 0x0000000a55557223 */ /* 0x000fe2000000004e */
[----:B------:R-:W-:Y:S05]  /*9d70*/  @P6 BRA `(.L_x_5) ;  /* 0x0000009000006947 */ /* 0x000fea0003800000 */
[----:B------:R-:W-:Y:S01]  /*9d80*/  ISETP.NE.AND P6, PT, R99, RZ, PT ;  /* 0x000000ff6300720c */ /* 0x000fe20003fc5270 */
[----:B------:R-:W-:Y:S01]  /*9d90*/  BSSY B1, `(.L_x_6) ;  /* 0x0000006000017945 */ /* 0x000fe20003800000 */
[----:B------:R-:W-:-:S11]  /*9da0*/  MOV R12, RZ ;  /* 0x000000ff000c7202 */ /* 0x000fd60000000f00 */
[----:B------:R-:W-:Y:S05]  /*9db0*/  @P6 BRA `(.L_x_7) ;  /* 0x0000003000006947 */ /* 0x000fea0003800000 */
[----:B------:R-:W-:-:S05]  /*9dc0*/  IADD3 R13, R5, 0xc400, RZ ;  /* 0x0000c400050d7810 */ /* 0x000fca0007ffe0ff */
[----:B------:R-:W-:-:S06]  /*9dd0*/  IMAD.WIDE R12, R13, R6, c[0x0][0x160] ;  /* 0x000058000d0c7625 */ /* 0x000fcc00078e0206 */
[----:B------:R0:W5:Y:S02]  /*9de0*/  LDG.E.CONSTANT R12, [R12.64] ;  /* 0x000000040c0c7981 */ /* 0x000164000c1e9900 */
.L_x_7:
[----:B------:R-:W-:Y:S05]  /*9df0*/  BSYNC B1 ;  /* 0x0000000000017941 */ /* 0x000fea0003800000 */
.L_x_6:
[----:B-----5:R1:W-:Y:S02]  /*9e00*/  STS [R3.X4+0x27b4], R12 ;  /* 0x0027b40c03007388 */ /* 0x0203e40000004800 */
.L_x_5:
[----:B------:R-:W-:Y:S05]  /*9e10*/  BSYNC B0 ;  /* 0x0000000000007941 */ /* 0x000fea0003800000 */
.L_x_4:
[----:B------:R-:W-:Y:S01]  /*9e20*/  ISETP.NE.AND P6, PT, R133, RZ, PT ;  /* 0x000000ff8500720c */ /* 0x000fe20003fc5270 */
[----:B------:R-:W-:Y:S01]  /*9e30*/  HFMA2.MMA R10, -RZ, RZ, 0, 0 ;  /* 0x00000000ff0a7435 */ /* 0x000fe200000001ff */
[----:B------:R-:W-:Y:S02]  /*9e40*/  P2R R24, PR, RZ, 0x20 ;  /* 0x00000020ff187803 */ /* 0x000fe40000000000 */
[----:B------:R-:W-:Y:S02]  /*9e50*/  P2R R23, PR, RZ, 0x10 ;  /* 0x00000010ff177803 */ /* 0x000fe40000000000 */
[----:B------:R-:W-:Y:S02]  /*9e60*/  ISETP.NE.AND P5, PT, R131, RZ, PT ;  /* 0x000000ff8300720c */ /* 0x000fe40003fa5270 */
[----:B------:R-:W-:Y:S02]  /*9e70*/  ISETP.NE.AND P4, PT, R132, RZ, PT ;  /* 0x000000ff8400720c */ /* 0x000fe40003f85270 */
[----:B------:R-:W-:-:S02]  /*9e80*/  P2R R21, PR, RZ, 0x4 ;  /* 0x00000004ff157803 */ /* 0x000fc40000000000 */
[----:B------:R-:W-:Y:S02]  /*9e90*/  P2R R22, PR, RZ, 0x8 ;  /* 0x00000008ff167803 */ /* 0x000fe40000000000 */
[----:B0-----:R-:W-:-:S05]  /*9ea0*/  @!P6 IADD3 R13, R118, 0x1863e, RZ ;  /* 0x0001863e760de810 */ /* 0x001fca0007ffe0ff */
[-C--:B-1----:R-:W-:Y:S01]  /*9eb0*/  @!P6 IMAD.WIDE R12, R13, R6.reuse, c[0x0][0x160] ;  /* 0x000058000d0ce625 */ /* 0x082fe200078e0206 */
[----:B------:R-:W-:Y:S02]  /*9ec0*/  ISETP.NE.AND P2, PT, R126, RZ, PT ;  /* 0x000000ff7e00720c */ /* 0x000fe40003f45270 */
[----:B------:R-:W-:Y:S02]  /*9ed0*/  @!P0 IADD3 R15, R117, 0x18800, RZ ;  /* 0x00018800750f8810 */ /* 0x000fe40007ffe0ff */
[----:B------:R0:W2:Y:S01]  /*9ee0*/  @!P6 LDG.E.CONSTANT R10, [R12.64] ;  /* 0x000000040c0ae981 */ /* 0x0000a2000c1e9900 */
[----:B------:R-:W-:Y:S02]  /*9ef0*/  ISETP.NE.AND P6, PT, R129, RZ, PT ;  /* 0x000000ff8100720c */ /* 0x000fe40003fc5270 */
[----:B------:R-:W-:Y:S01]  /*9f00*/  P2R R20, PR, RZ, 0x4 ;  /* 0x00000004ff147803 */ /* 0x000fe20000000000 */
[----:B------:R-:W-:Y:S01]  /*9f10*/  @!P0 IMAD.WIDE R14, R15, R6, c[0x0][0x160] ;  /* 0x000058000f0e8625 */ /* 0x000fe200078e0206 */
[----:B------:R-:W-:-:S02]  /*9f20*/  ISETP.NE.AND P2, PT, R127, RZ, PT ;  /* 0x000000ff7f00720c */ /* 0x000fc40003f45270 */
[----:B------:R-:W-:Y:S02]  /*9f30*/  MOV R92, RZ ;  /* 0x000000ff005c7202 */ /* 0x000fe40000000f00 */
[----:B------:R-:W-:Y:S02]  /*9f40*/  @!P5 IADD3 R19, R114, 0x18800, RZ ;  /* 0x000188007213d810 */ /* 0x000fe40007ffe0ff */
[----:B------:R-:W-:Y:S02]  /*9f50*/  P2R R18, PR, RZ, 0x4 ;  /* 0x00000004ff127803 */ /* 0x000fe40000000000 */
[----:B------:R-:W-:Y:S01]  /*9f60*/  @!P4 IADD3 R115, R115, 0x18800, RZ ;  /* 0x000188007373c810 */ /* 0x000fe20007ffe0ff */
[----:B------:R1:W3:Y:S01]  /*9f70*/  @!P0 LDG.E.CONSTANT R92, [R14.64] ;  /* 0x000000040e5c8981 */ /* 0x0002e2000c1e9900 */
[----:B------:R-:W-:Y:S02]  /*9f80*/  ISETP.NE.AND P2, PT, R128, RZ, PT ;  /* 0x000000ff8000720c */ /* 0x000fe40003f45270 */
[----:B------:R-:W-:Y:S01]  /*9f90*/  @!P1 IADD3 R17, R116, 0x18800, RZ ;  /* 0x0001880074119810 */ /* 0x000fe20007ffe0ff */
[-C--:B0-----:R-:W-:Y:S01]  /*9fa0*/  @!P4 IMAD.WIDE R12, R115, R6.reuse, c[0x0][0x160] ;  /* 0x00005800730cc625 */ /* 0x081fe200078e0206 */
[----:B------:R-:W-:Y:S01]  /*9fb0*/  MOV R116, RZ ;  /* 0x000000ff00747202 */ /* 0x000fe20000000f00 */
[----:B------:R-:W-:Y:S01]  /*9fc0*/  HFMA2.MMA R114, -RZ, RZ, 0, 0 ;  /* 0x00000000ff727435 */ /* 0x000fe200000001ff */
[----:B------:R-:W-:Y:S01]  /*9fd0*/  ISETP.NE.AND P3, PT, R125, RZ, PT ;  /* 0x000000ff7d00720c */ /* 0x000fe20003f65270 */
[----:B-1----:R-:W-:Y:S01]  /*9fe0*/  @!P5 IMAD.WIDE R14, R19, R6, c[0x0][0x160] ;  /* 0x00005800130ed625 */ /* 0x002fe200078e0206 */
[----:B------:R-:W-:Y:S01]  /*9ff0*/  @!P6 IADD3 R19, R112, 0x18800, RZ ;  /* 0x000188007013e810 */ /* 0x000fe20007ffe0ff */
[----:B------:R-:W-:Y:S01]  /*a000*/  HFMA2.MMA R112, -RZ, RZ, 0, 0 ;  /* 0x00000000ff707435 */ /* 0x000fe200000001ff */
[----:B------:R0:W4:Y:S03]  /*a010*/  @!P4 LDG.E.CONSTANT R116, [R12.64] ;  /* 0x000000040c74c981 */ /* 0x000126000c1e9900 */
[----:B------:R-:W-:-:S02]  /*a020*/  @!P2 IADD3 R111, R111, 0x18800, RZ ;  /* 0x000188006f6fa810 */ /* 0x000fc40007ffe0ff */
[----:B------:R1:W5:Y:S01]  /*a030*/  @!P5 LDG.E.CONSTANT R114, [R14.64] ;  /* 0x000000040e72d981 */ /* 0x000362000c1e9900 */
[----:B0-----:R-:W-:Y:S01]  /*a040*/  @!P6 IMAD.WIDE R12, R19, R6, c[0x0][0x160] ;  /* 0x00005800130ce625 */ /* 0x001fe200078e0206 */
[----:B------:R-:W-:-:S04]  /*a050*/  ISETP.NE.AND P0, PT, R130, RZ, PT ;  /* 0x000000ff8200720c */ /* 0x000fc80003f05270 */
[----:B------:R0:W2:Y:S01]  /*a060*/  @!P6 LDG.E.CONSTANT R112, [R12.64] ;  /* 0x000000040c70e981 */ /* 0x0000a2000c1e9900 */
[----:B------:R-:W-:Y:S01]  /*a070*/  ISETP.NE.AND P6, PT, R120, RZ, PT ;  /* 0x000000ff7800720c */ /* 0x000fe20003fc5270 */
[----:B-1----:R-:W-:Y:S01]  /*a080*/  @!P2 IMAD.WIDE R14, R111, R6, c[0x0][0x160] ;  /* 0x000058006f0ea625 */ /* 0x002fe200078e0206 */
[----:B------:R-:W-:Y:S01]  /*a090*/  MOV R120, RZ ;  /* 0x000000ff00787202 */ /* 0x000fe20000000f00 */
[----:B------:R-:W-:-:S05]  /*a0a0*/  HFMA2.MMA R94, -RZ, RZ, 0, 0 ;  /* 0x00000000ff5e7435 */ /* 0x000fca00000001ff */
[----:B------:R1:W2:Y:S01]  /*a0b0*/  @!P2 LDG.E.CONSTANT R120, [R14.64] ;  /* 0x000000040e78a981 */ /* 0x0002a2000c1e9900 */
[----:B------:R-:W-:Y:S01]  /*a0c0*/  ISETP.NE.AND P2, PT, R18, RZ, PT ;  /* 0x000000ff1200720c */ /* 0x000fe20003f45270 */
[-C--:B------:R-:W-:Y:S01]  /*a0d0*/  @!P1 IMAD.WIDE R16, R17, R6.reuse, c[0x0][0x160] ;  /* 0x0000580011109625 */ /* 0x080fe200078e0206 */
[----:B------:R-:W-:Y:S02]  /*a0e0*/  @!P0 IADD3 R113, R113, 0x18800, RZ ;  /* 0x0001880071718810 */ /* 0x000fe40007ffe0ff */
[----:B------:R-:W-:Y:S02]  /*a0f0*/  MOV R118, RZ ;  /* 0x000000ff00767202 */ /* 0x000fe40000000f00 */
[----:B------:R0:W2:Y:S07]  /*a100*/  @!P1 LDG.E.CONSTANT R94, [R16.64] ;  /* 0x00000004105e9981 */ /* 0x0000ae000c1e9900 */
[----:B------:R-:W-:Y:S01]  /*a110*/  @!P2 IADD3 R19, R110, 0x18800, RZ ;  /* 0x000188006e13a810 */ /* 0x000fe20007ffe0ff */
[----:B------:R-:W-:Y:S01]  /*a120*/  HFMA2.MMA R110, -RZ, RZ, 0, 0 ;  /* 0x00000000ff6e7435 */ /* 0x000fe200000001ff */
[----:B0-----:R-:W-:-:S05]  /*a130*/  @!P0 IMAD.WIDE R16, R113, R6, c[0x0][0x160] ;  /* 0x0000580071108625 */ /* 0x001fca00078e0206 */
[----:B------:R0:W2:Y:S02]  /*a140*/  @!P0 LDG.E.CONSTANT R118, [R16.64] ;  /* 0x0000000410768981 */ /* 0x0000a4000c1e9900 */
[----:B0-----:R-:W-:-:S05]  /*a150*/  @!P2 IMAD.WIDE R16, R19, R6, c[0x0][0x160] ;  /* 0x000058001310a625 */ /* 0x001fca00078e0206 */
[----:B------:R0:W2:Y:S01]  /*a160*/  @!P2 LDG.E.CONSTANT R110, [R16.64] ;  /* 0x00000004106ea981 */ /* 0x0000a2000c1e9900 */
[----:B------:R-:W-:Y:S02]  /*a170*/  ISETP.NE.AND P2, PT, R20, RZ, PT ;  /* 0x000000ff1400720c */ /* 0x000fe40003f45270 */
[----:B------:R-:W-:Y:S02]  /*a180*/  ISETP.NE.AND P5, PT, R123, RZ, PT ;  /* 0x000000ff7b00720c */ /* 0x000fe40003fa5270 */
[----:B------:R-:W-:Y:S02]  /*a190*/  ISETP.NE.AND P4, PT, R124, RZ, PT ;  /* 0x000000ff7c00720c */ /* 0x000fe40003f85270 */
[----:B------:R-:W-:Y:S02]  /*a1a0*/  @!P3 IADD3 R19, R108, 0x18800, RZ ;  /* 0x000188006c13b810 */ /* 0x000fe40007ffe0ff */
[----:B------:R-:W-:Y:S02]  /*a1b0*/  ISETP.NE.AND P0, PT, R121, RZ, PT ;  /* 0x000000ff7900720c */ /* 0x000fe40003f05270 */
[----:B------:R-:W-:-:S03]  /*a1c0*/  ISETP.NE.AND P1, PT, R122, RZ, PT ;  /* 0x000000ff7a00720c */ /* 0x000fc60003f25270 */
[----:B------:R-:W-:Y:S01]  /*a1d0*/  @!P2 IADD3 R109, R109, 0x18800, RZ ;  /* 0x000188006d6da810 */ /* 0x000fe20007ffe0ff */
[-C--:B-1----:R-:W-:Y:S01]  /*a1e0*/  @!P3 IMAD.WIDE R14, R19, R6.reuse, c[0x0][0x160] ;  /* 0x00005800130eb625 */ /* 0x082fe200078e0206 */
[----:B------:R-:W-:Y:S02]  /*a1f0*/  MOV R122, RZ ;  /* 0x000000ff007a7202 */ /* 0x000fe40000000f00 */
[----:B------:R-:W-:Y:S01]  /*a200*/  @!P5 IADD3 R19, R106, 0x18800, RZ ;  /* 0x000188006a13d810 */ /* 0x000fe20007ffe0ff */
[-C--:B------:R-:W-:Y:S01]  /*a210*/  @!P2 IMAD.WIDE R12, R109, R6.reuse, c[0x0][0x160] ;  /* 0x000058006d0ca625 */ /* 0x080fe200078e0206 */
[----:B------:R-:W-:Y:S01]  /*a220*/  HFMA2.MMA R106, -RZ, RZ, 0, 0 ;  /* 0x00000000ff6a7435 */ /* 0x000fe200000001ff */
[----:B------:R-:W-:Y:S01]  /*a230*/  @!P4 IADD3 R107, R107, 0x18800, RZ ;  /* 0x000188006b6bc810 */ /* 0x000fe20007ffe0ff */
[----:B------:R-:W-:Y:S02]  /*a240*/  HFMA2.MMA R108, -RZ, RZ, 0, 0 ;  /* 0x00000000ff6c7435 */ /* 0x000fe400000001ff */
[----:B------:R1:W2:Y:S01]  /*a250*/  @!P2 LDG.E.CONSTANT R122, [R12.64] ;  /* 0x000000040c7aa981 */ /* 0x0002a2000c1e9900 */
[----:B------:R-:W-:Y:S01]  /*a260*/  MOV R124, RZ ;  /* 0x000000ff007c7202 */ /* 0x000fe20000000f00 */
[----:B0-----:R-:W-:Y:S01]  /*a270*/  @!P4 IMAD.WIDE R16, R107, R6, c[0x0][0x160] ;  /* 0x000058006b10c625 */ /* 0x001fe200078e0206 */
[----:B------:R-:W-:-:S02]  /*a280*/  @!P1 IADD3 R105, R105, 0x18800, RZ ;  /* 0x0001880069699810 */ /* 0x000fc40007ffe0ff */
[----:B------:R-:W-:Y:S02]  /*a290*/  MOV R126, RZ ;  /* 0x000000ff007e7202 */ /* 0x000fe40000000f00 */
[----:B------:R0:W2:Y:S01]  /*a2a0*/  @!P4 LDG.E.CONSTANT R124, [R16.64] ;  /* 0x00000004107cc981 */ /* 0x0000a2000c1e9900 */
[-C--:B-1----:R-:W-:Y:S01]  /*a2b0*/  @!P5 IMAD.WIDE R12, R19, R6.reuse, c[0x0][0x160] ;  /* 0x00005800130cd625 */ /* 0x082fe200078e0206 */
[----:B------:R-:W-:Y:S01]  /*a2c0*/  @!P0 IADD3 R19, R104, 0x18800, RZ ;  /* 0x0001880068138810 */ /* 0x000fe20007ffe0ff */
[----:B------:R-:W-:Y:S01]  /*a2d0*/  HFMA2.MMA R104, -RZ, RZ, 0, 0 ;  /* 0x00000000ff687435 */ /* 0x000fe200000001ff */
[----:B------:R1:W2:Y:S04]  /*a2e0*/  @!P3 LDG.E.CONSTANT R108, [R14.64] ;  /* 0x000000040e6cb981 */ /* 0x0002a8000c1e9900 */
[----:B------:R1:W2:Y:S01]  /*a2f0*/  @!P5 LDG.E.CONSTANT R106, [R12.64] ;  /* 0x000000040c6ad981 */ /* 0x0002a2000c1e9900 */
[----:B0-----:R-:W-:-:S04]  /*a300*/  @!P0 IMAD.WIDE R16, R19, R6, c[0x0][0x160] ;  /* 0x0000580013108625 */ /* 0x001fc800078e0206 */
[----:B-1----:R-:W-:Y:S01]  /*a310*/  @!P1 IMAD.WIDE R14, R105, R6, c[0x0][0x160] ;  /* 0x00005800690e9625 */ /* 0x002fe200078e0206 */
[----:B------:R-:W-:-:S04]  /*a320*/  IADD3 R13, R9, 0x79, RZ ;  /* 0x00000079090d7810 */ /* 0x000fc80007ffe0ff */
[----:B------:R0:W2:Y:S01]  /*a330*/  @!P1 LDG.E.CONSTANT R126, [R14.64] ;  /* 0x000000040e7e9981 */ /* 0x0000a2000c1e9900 */
[----:B------:R-:W-:Y:S01]  /*a340*/  IMAD.WIDE R12, R13, R6, c[0x0][0x168] ;  /* 0x00005a000d0c7625 */ /* 0x000fe200078e0206 */
[----:B------:R-:W-:Y:S02]  /*a350*/  ISETP.NE.AND P3, PT, R22, RZ, PT ;  /* 0x000000ff1600720c */ /* 0x000fe40003f65270 */
[----:B------:R1:W2:Y:S01]  /*a360*/  @!P0 LDG.E.CONSTANT R104, [R16.64] ;  /* 0x0000000410688981 */ /* 0x0002a2000c1e9900 */
[----:B------:R-:W-:-:S03]  /*a370*/  ISETP.NE.AND P5, PT, R24, RZ, PT ;  /* 0x000000ff1800720c */ /* 0x000fc60003fa5270 */
[----:B0-----:R-:W2:Y:S04]  /*a380*/  LDG.E.CONSTANT R14, [R12.64] ;  /* 0x000000040c0e7981 */ /* 0x001ea8000c1e9900 */
[----:B------:R-:W3:Y:S04]  /*a390*/  LDG.E.CONSTANT R20, [R12.64+0x5ac] ;  /* 0x0005ac040c147981 */ /* 0x000ee8000c1e9900 */
[----:B------:R-:W4:Y:S04]  /*a3a0*/  LDG.E.CONSTANT R22, [R12.64+0xb58] ;  /* 0x000b58040c167981 */ /* 0x000f28000c1e9900 */
[----:B------:R-:W5:Y:S04]  /*a3b0*/  LDG.E.CONSTANT R24, [R12.64+0x1104] ;  /* 0x001104040c187981 */ /* 0x000f68000c1e9900 */
[----:B-1----:R-:W5:Y:S04]  /*a3c0*/  LDG.E.CONSTANT R16, [R12.64+0x16b0] ;  /* 0x0016b0040c107981 */ /* 0x002f68000c1e9900 */
[----:B------:R-:W5:Y:S04]  /*a3d0*/  LDG.E.CONSTANT R26, [R12.64+0x1c5c] ;  /* 0x001c5c040c1a7981 */ /* 0x000f68000c1e9900 */
[----:B------:R-:W5:Y:S04]  /*a3e0*/  LDG.E.CONSTANT R28, [R12.64+0x2208] ;  /* 0x002208040c1c7981 */ /* 0x000f68000c1e9900 */
[----:B------:R-:W5:Y:S04]  /*a3f0*/  LDG.E.CONSTANT R30, [R12.64+0x27b4] ;  /* 0x0027b4040c1e7981 */ /* 0x000f68000c1e9900 */
[----:B------:R-:W5:Y:S04]  /*a400*/  LDG.E.CONSTANT R36, [R12.64+0x2d60] ;  /* 0x002d60040c247981 */ /* 0x000f68000c1e9900 */
[----:B------:R-:W5:Y:S04]  /*a410*/  LDG.E.CONSTANT R38, [R12.64+0x330c] ;  /* 0x00330c040c267981 */ /* 0x000f68000c1e9900 */
[----:B------:R-:W5:Y:S04]  /*a420*/  LDG.E.CONSTANT R48, [R12.64+0x38b8] ;  /* 0x0038b8040c307981 */ /* 0x000f68000c1e9900 */
[----:B------:R-:W5:Y:S01]  /*a430*/  LDG.E.CONSTANT R52, [R12.64+0x3e64] ;  /* 0x003e64040c347981 */ /* 0x000f62000c1e9900 */
[----:B------:R-:W-:-:S02]  /*a440*/  @!P6 IADD3 R19, R103, 0x18800, RZ ;  /* 0x000188006713e810 */ /* 0x000fc40007ffe0ff */
[----:B------:R-:W-:-:S03]  /*a450*/  MOV R128, RZ ;  /* 0x000000ff00807202 */ /* 0x000fc60000000f00 */
[----:B------:R-:W-:Y:S01]  /*a460*/  @!P6 IMAD.WIDE R18, R19, R6, c[0x0][0x160] ;  /* 0x000058001312e625 */ /* 0x000fe200078e0206 */
[----:B------:R-:W-:Y:S02]  /*a470*/  ISETP.NE.AND P2, PT, R21, RZ, PT ;  /* 0x000000ff1500720c */ /* 0x000fe40003f45270 */
[----:B------:R-:W-:Y:S02]  /*a480*/  ISETP.NE.AND P4, PT, R23, RZ, PT ;  /* 0x000000ff1700720c */ /* 0x000fe40003f85270 */
[----:B------:R0:W5:Y:S04]  /*a490*/  @!P6 LDG.E.CONSTANT R128, [R18.64] ;  /* 0x000000041280e981 */ /* 0x000168000c1e9900 */
[----:B--2---:R-:W-:Y:S04]  /*a4a0*/  STS [R3.X4+0x28a4], R14 ;  /* 0x0028a40e03007388 */ /* 0x004fe80000004800 */
[----:B---3--:R-:W-:Y:S04]  /*a4b0*/  STS [R3.X4+0x2a88], R20 ;  /* 0x002a881403007388 */ /* 0x008fe80000004800 */
[----:B----4-:R-:W-:Y:S04]  /*a4c0*/  STS [R3.X4+0x2c6c], R22 ;  /* 0x002c6c1603007388 */ /* 0x010fe80000004800 */
        /* <DEDUP_REMOVED lines=11> */
[----:B------:R-:W1:Y:S04]  /*a580*/  LDS.128 R44, [0x3030] ;  /* 0x00303000ff2c7984 */ /* 0x000e680000000c00 */
[----:B------:R-:W2:Y:S04]  /*a590*/  LDS.128 R12, [0x2e50] ;  /* 0x002e5000ff0c7984 */ /* 0x000ea80000000c00 */
[----:B------:R-:W3:Y:S04]  /*a5a0*/  LDS.128 R60, [0x2c60] ;  /* 0x002c6000ff3c7984 */ /* 0x000ee80000000c00 */
[----:B------:R-:W4:Y:S04]  /*a5b0*/  LDS.128 R20, [0x28a0] ;  /* 0x0028a000ff147984 */ /* 0x000f280000000c00 */
[----:B------:R-:W5:Y:S04]  /*a5c0*/  LDS.128 R24, [0x2c70] ;  /* 0x002c7000ff187984 */ /* 0x000f680000000c00 */
[----:B------:R-:W5:Y:S04]  /*a5d0*/  LDS.128 R48, [0x33f0] ;  /* 0x0033f000ff307984 */ /* 0x000f680000000c00 */
[----:B0-----:R-:W0:Y:S04]  /*a5e0*/  LDS.128 R16, [0x35e0] ;  /* 0x0035e000ff107984 */ /* 0x001e280000000c00 */
[----:B------:R-:W0:Y:S04]  /*a5f0*/  LDS.128 R40, [0x37c0] ;  /* 0x0037c000ff287984 */ /* 0x000e280000000c00 */
[----:B------:R-:W0:Y:S04]  /*a600*/  LDS.128 R68, [0x3d70] ;  /* 0x003d7000ff447984 */ /* 0x000e280000000c00 */
[----:B------:R-:W0:Y:S04]  /*a610*/  LDS.128 R36, [0x2a80] ;  /* 0x002a8000ff247984 */ /* 0x000e280000000c00 */
[----:B------:R-:W0:Y:S01]  /*a620*/  LDS.128 R80, [0x2a90] ;  /* 0x002a9000ff507984 */ /* 0x000e220000000c00 */
[----:B-1----:R-:W-:-:S02]  /*a630*/  FFMA R33, R76, R45, R33 ;  /* 0x0000002d4c217223 */ /* 0x002fc40000000021 */
[C---:B--2---:R-:W-:Y:S01]  /*a640*/  FFMA R12, R76.reuse, R12, R29 ;  /* 0x0000000c4c0c7223 */ /* 0x044fe2000000001d */
[----:B------:R-:W1:Y:S01]  /*a650*/  LDS.128 R56, [0x3b80] ;  /* 0x003b8000ff387984 */ /* 0x000e620000000c00 */
[C---:B------:R-:W-:Y:S02]  /*a660*/  FFMA R33, R77.reuse, R46, R33 ;  /* 0x0000002e4d217223 */ /* 0x040fe40000000021 */
[----:B---3--:R-:W-:Y:S01]  /*a670*/  FFMA R35, R76, R63, R35 ;  /* 0x0000003f4c237223 */ /* 0x008fe20000000023 */
[----:B------:R-:W-:Y:S01]  /*a680*/  LDS.128 R52, [0x39a0] ;  /* 0x0039a000ff347984 */ /* 0x000fe20000000c00 */
[----:B------:R-:W-:Y:S02]  /*a690*/  FFMA R13, R77, R13, R12 ;  /* 0x0000000d4d0d7223 */ /* 0x000fe4000000000c */
[----:B----4-:R-:W-:Y:S01]  /*a6a0*/  FFMA R21, R21, R76, R32 ;  /* 0x0000004c15157223 */ /* 0x010fe20000000020 */
[----:B------:R-:W-:Y:S01]  /*a6b0*/  LDS.128 R88, [0x3c50] ;  /* 0x003c5000ff587984 */ /* 0x000fe20000000c00 */
[----:B------:R-:W-:-:S02]  /*a6c0*/  FFMA R47, R78, R47, R33 ;  /* 0x0000002f4e2f7223 */ /* 0x000fc40000000021 */
[----:B-----5:R-:W-:Y:S02]  /*a6d0*/  FFMA R24, R24, R77, R35 ;  /* 0x0000004d18187223 */ /* 0x020fe40000000023 */
[----:B------:R-:W-:Y:S02]  /*a6e0*/  FFMA R51, R76, R51, R34 ;  /* 0x000000334c337223 */ /* 0x000fe40000000022 */
[----:B------:R-:W2:Y:S01]  /*a6f0*/  LDS.128 R32, [0x3210] ;  /* 0x00321000ff207984 */ /* 0x000ea20000000c00 */
[----:B------:R-:W-:Y:S02]  /*a700*/  FFMA R14, R78, R14, R13 ;  /* 0x0000000e4e0e7223 */ /* 0x000fe4000000000d */
[C---:B0-----:R-:W-:Y:S02]  /*a710*/  FFMA R16, R76.reuse, R16, R31 ;  /* 0x000000104c107223 */ /* 0x041fe4000000001f */
[----:B------:R-:W-:Y:S01]  /*a720*/  FFMA R65, R76, R41, R65 ;  /* 0x000000294c417223 */ /* 0x000fe20000000041 */
[----:B------:R-:W-:Y:S01]  /*a730*/  LDS.128 R28, [0x3400] ;  /* 0x00340000ff1c7984 */ /* 0x000fe20000000c00 */
[----:B------:R-:W-:-:S02]  /*a740*/  FFMA R17, R77, R17, R16 ;  /* 0x000000114d117223 */ /* 0x000fc40000000010 */
[----:B------:R-:W-:Y:S02]  /*a750*/  FFMA R87, R79, R15, R14 ;  /* 0x0000000f4f577223 */ /* 0x000fe4000000000e */
[----:B------:R-:W-:Y:S01]  /*a760*/  FFMA R68, R76, R68, R85 ;  /* 0x000000444c447223 */ /* 0x000fe20000000055 */
[----:B------:R-:W0:Y:S01]  /*a770*/  LDS.128 R12, [0x3220] ;  /* 0x00322000ff0c7984 */ /* 0x000e220000000c00 */
[C---:B------:R-:W-:Y:S02]  /*a780*/  FFMA R42, R77.reuse, R42, R65 ;  /* 0x0000002a4d2a7223 */ /* 0x040fe40000000041 */
[----:B------:R-:W-:Y:S01]  /*a790*/  FFMA R18, R78, R18, R17 ;  /* 0x000000124e127223 */ /* 0x000fe20000000011 */
[----:B------:R-:W3:Y:S01]  /*a7a0*/  LDS.128 R64, [0x3b90] ;  /* 0x003b9000ff407984 */ /* 0x000ee20000000c00 */
[----:B------:R-:W-:Y:S02]  /*a7b0*/  FFMA R38, R76, R38, R11 ;  /* 0x000000264c267223 */ /* 0x000fe4000000000b */
[----:B------:R-:W-:-:S02]  /*a7c0*/  FFMA R69, R77, R69, R68 ;  /* 0x000000454d457223 */ /* 0x000fc40000000044 */
[----:B------:R-:W-:Y:S02]  /*a7d0*/  FFMA R45, R79, R19, R18 ;  /* 0x000000134f2d7223 */ /* 0x000fe40000000012 */
[----:B------:R-:W-:Y:S01]  /*a7e0*/  FFMA R39, R77, R39, R38 ;  /* 0x000000274d277223 */ /* 0x000fe20000000026 */
[----:B------:R-:W4:Y:S01]  /*a7f0*/  LDS.128 R16, [R8.X4+0x10] ;  /* 0x0000100008107984 */ /* 0x000f220000004c00 */
[----:B------:R-:W-:Y:S02]  /*a800*/  FFMA R70, R78, R70, R69 ;  /* 0x000000464e467223 */ /* 0x000fe40000000045 */
[----:B------:R-:W-:Y:S02]  /*a810*/  FFMA R80, R80, R78, R39 ;  /* 0x0000004e50507223 */ /* 0x000fe40000000027 */
[----:B------:R-:W-:Y:S02]  /*a820*/  FFMA R39, R79, R71, R70 ;  /* 0x000000474f277223 */ /* 0x000fe40000000046 */
[----:B------:R-:W5:Y:S01]  /*a830*/  LDS.128 R68, [0x37d0] ;  /* 0x0037d000ff447984 */ /* 0x000f620000000c00 */
[----:B-1----:R-:W-:-:S02]  /*a840*/  FFMA R59, R76, R59, R72 ;  /* 0x0000003b4c3b7223 */ /* 0x002fc40000000048 */
[----:B--2---:R-:W-:-:S04]  /*a850*/  FFMA R34, R76, R34, R73 ;  /* 0x000000224c227223 */ /* 0x004fc80000000049 */
[----:B------:R-:W-:Y:S02]  /*a860*/  FFMA R35, R77, R35, R34 ;  /* 0x000000234d237223 */ /* 0x000fe40000000022 */
[----:B------:R-:W-:Y:S02]  /*a870*/  FFMA R21, R22, R77, R21 ;  /* 0x0000004d16157223 */ /* 0x000fe40000000015 */
[----:B------:R-:W-:Y:S02]  /*a880*/  FFMA R24, R78, R25, R24 ;  /* 0x000000194e187223 */ /* 0x000fe40000000018 */
[----:B0-----:R-:W-:Y:S02]  /*a890*/  FFMA R12, R12, R78, R35 ;  /* 0x0000004e0c0c7223 */ /* 0x001fe40000000023 */
[----:B---3--:R-:W-:Y:S02]  /*a8a0*/  FFMA R59, R64, R77, R59 ;  /* 0x0000004d403b7223 */ /* 0x008fe4000000003b */
[----:B------:R-:W-:-:S02]  /*a8b0*/  FFMA R13, R79, R13, R12 ;  /* 0x0000000d4f0d7223 */ /* 0x000fc4000000000c */
[----:B------:R-:W-:Y:S02]  /*a8c0*/  FFMA R41, R23, R78, R21 ;  /* 0x0000004e17297223 */ /* 0x000fe40000000015 */
[----:B------:R-:W-:Y:S01]  /*a8d0*/  FFMA R59, R78, R65, R59 ;  /* 0x000000414e3b7223 */ /* 0x000fe2000000003b */
[----:B------:R-:W0:Y:S01]  /*a8e0*/  LDS.128 R20, [0x39b0] ;  /* 0x0039b000ff147984 */ /* 0x000e220000000c00 */
[----:B------:R-:W-:Y:S02]  /*a8f0*/  FFMA R24, R79, R26, R24 ;  /* 0x0000001a4f187223 */ /* 0x000fe40000000018 */
[----:B----4-:R-:W-:Y:S02]  /*a900*/  FFMA R14, R16, R14, R13 ;  /* 0x0000000e100e7223 */ /* 0x010fe4000000000d */
[----:B------:R-:W-:Y:S02]  /*a910*/  FFMA R43, R78, R43, R42 ;  /* 0x0000002b4e2b7223 */ /* 0x000fe4000000002a */
[----:B------:R-:W-:-:S02]  /*a920*/  FFMA R54, R76, R54, R75 ;  /* 0x000000364c367223 */ /* 0x000fc4000000004b */
[----:B------:R-:W-:Y:S01]  /*a930*/  FFMA R42, R79, R66, R59 ;  /* 0x000000424f2a7223 */ /* 0x000fe2000000003b */
[----:B------:R-:W1:Y:S01]  /*a940*/  LDS.128 R72, [0x28b0] ;  /* 0x0028b000ff487984 */ /* 0x000e620000000c00 */
[----:B------:R-:W-:Y:S02]  /*a950*/  FFMA R28, R28, R77, R51 ;  /* 0x0000004d1c1c7223 */ /* 0x000fe40000000033 */
[----:B------:R-:W-:Y:S02]  /*a960*/  FFMA R34, R16, R27, R24 ;  /* 0x0000001b10227223 */ /* 0x000fe40000000018 */
[----:B------:R-:W-:Y:S01]  /*a970*/  FFMA R35, R15, R17, R14 ;  /* 0x000000110f237223 */ /* 0x000fe2000000000e */
[----:B------:R-:W2:Y:S01]  /*a980*/  LDS.128 R24, [0x2e60] ;  /* 0x002e6000ff187984 */ /* 0x000ea20000000c00 */
[----:B-----5:R-:W-:Y:S02]  /*a990*/  FFMA R68, R68, R79, R43 ;  /* 0x0000004f44447223 */ /* 0x020fe4000000002b */
[----:B------:R-:W-:Y:S01]  /*a9a0*/  FFMA R42, R16, R67, R42 ;  /* 0x00000043102a7223 */ /* 0x000fe2000000002a */
[----:B------:R-:W3:Y:S01]  /*a9b0*/  LDS.128 R12, [0x3d80] ;  /* 0x003d8000ff0c7984 */ /* 0x000ee20000000c00 */
[----:B------:R-:W-:-:S03]  /*a9c0*/  FFMA R28, R78, R29, R28 ;  /* 0x0000001d4e1c7223 */ /* 0x000fc6000000001c */
[----:B------:R-:W4:Y:S01]  /*a9d0*/  LDS.128 R64, [0x3040] ;  /* 0x00304000ff407984 */ /* 0x000f220000000c00 */
[----:B------:R-:W-:Y:S02]  /*a9e0*/  FFMA R68, R16, R69, R68 ;  /* 0x0000004510447223 */ /* 0x000fe40000000044 */
[----:B------:R-:W-:Y:S02]  /*a9f0*/  FFMA R28, R79, R30, R28 ;  /* 0x0000001e4f1c7223 */ /* 0x000fe4000000001c */
[----:B------:R-:W-:Y:S02]  /*aa00*/  FFMA R51, R70, R17, R68 ;  /* 0x0000001146337223 */ /* 0x000fe40000000044 */
[----:B------:R-:W-:Y:S02]  /*aa10*/  FFMA R38, R16, R31, R28 ;  /* 0x0000001f10267223 */ /* 0x000fe4000000001c */
[----:B------:R-:W-:Y:S01]  /*aa20*/  FFMA R51, R71, R18, R51 ;  /* 0x0000001247337223 */ /* 0x000fe20000000033 */
[----:B------:R-:W5:Y:S04]  /*aa30*/  LDS.128 R28, [0x35f0] ;  /* 0x0035f000ff1c7984 */ /* 0x000f680000000c00 */
[----:B------:R-:W5:Y:S01]  /*aa40*/  LDS.128 R68, [0x2aa0] ;  /* 0x002aa000ff447984 */ /* 0x000f620000000c00 */
[----:B------:R-:W-:-:S04]  /*aa50*/  FFMA R55, R77, R55, R54 ;  /* 0x000000374d377223 */ /* 0x000fc80000000036 */
[----:B0-----:R-:W-:Y:S02]  /*aa60*/  FFMA R20, R20, R78, R55 ;  /* 0x0000004e14147223 */ /* 0x001fe40000000037 */
[C---:B------:R-:W-:Y:S02]  /*aa70*/  FFMA R81, R79.reuse, R81, R80 ;  /* 0x000000514f517223 */ /* 0x040fe40000000050 */
[----:B------:R-:W-:Y:S02]  /*aa80*/  FFMA R21, R79, R21, R20 ;  /* 0x000000154f157223 */ /* 0x000fe40000000014 */
[----:B-1----:R-:W-:Y:S02]  /*aa90*/  FFMA R41, R72, R79, R41 ;  /* 0x0000004f48297223 */ /* 0x002fe40000000029 */
[C---:B------:R-:W-:Y:S02]  /*aaa0*/  FFMA R82, R16.reuse, R82, R81 ;  /* 0x0000005210527223 */ /* 0x040fe40000000051 */
[----:B------:R-:W-:-:S02]  /*aab0*/  FFMA R22, R16, R22, R21 ;  /* 0x0000001610167223 */ /* 0x000fc40000000015 */
[C---:B--2---:R-:W-:Y:S02]  /*aac0*/  FFMA R24, R16.reuse, R24, R87 ;  /* 0x0000001810187223 */ /* 0x044fe40000000057 */
[C---:B------:R-:W-:Y:S01]  /*aad0*/  FFMA R41, R16.reuse, R73, R41 ;  /* 0x0000004910297223 */ /* 0x040fe20000000029 */
[----:B------:R-:W0:Y:S01]  /*aae0*/  LDS.128 R84, [0x3ba0] ;  /* 0x003ba000ff547984 */ /* 0x000e220000000c00 */
[----:B---3--:R-:W-:Y:S02]  /*aaf0*/  FFMA R12, R16, R12, R39 ;  /* 0x0000000c100c7223 */ /* 0x008fe40000000027 */
[----:B----4-:R-:W-:Y:S02]  /*ab00*/  FFMA R47, R64, R79, R47 ;  /* 0x0000004f402f7223 */ /* 0x010fe4000000002f */
[C---:B------:R-:W-:Y:S01]  /*ab10*/  FFMA R25, R17.reuse, R25, R24 ;  /* 0x0000001911197223 */ /* 0x040fe20000000018 */
[----:B------:R-:W-:Y:S01]  /*ab20*/  LDS.128 R76, [0x39c0] ;  /* 0x0039c000ff4c7984 */ /* 0x000fe20000000c00 */
[----:B------:R-:W-:-:S02]  /*ab30*/  FFMA R13, R17, R13, R12 ;  /* 0x0000000d110d7223 */ /* 0x000fc4000000000c */
[-C--:B------:R-:W-:Y:S02]  /*ab40*/  FFMA R11, R83, R17.reuse, R82 ;  /* 0x00000011530b7223 */ /* 0x080fe40000000052 */
[-C--:B------:R-:W-:Y:S01]  /*ab50*/  FFMA R43, R23, R17.reuse, R22 ;  /* 0x00000011172b7223 */ /* 0x080fe20000000016 */
[----:B------:R-:W1:Y:S01]  /*ab60*/  LDS.128 R80, [0x3410] ;  /* 0x00341000ff507984 */ /* 0x000e620000000c00 */
[----:B------:R-:W-:Y:S02]  /*ab70*/  FFMA R41, R74, R17, R41 ;  /* 0x000000114a297223 */ /* 0x000fe40000000029 */
[----:B------:R-:W-:Y:S01]  /*ab80*/  FFMA R47, R16, R65, R47 ;  /* 0x00000041102f7223 */ /* 0x000fe2000000002f */
[----:B------:R-:W2:Y:S01]  /*ab90*/  LDS.128 R20, [0x2c80] ;  /* 0x002c8000ff147984 */ /* 0x000ea20000000c00 */
[C---:B------:R-:W-:Y:S02]  /*aba0*/  FFMA R26, R18.reuse, R26, R25 ;  /* 0x0000001a121a7223 */ /* 0x040fe40000000019 */
[----:B------:R-:W-:-:S02]  /*abb0*/  FFMA R14, R18, R14, R13 ;  /* 0x0000000e120e7223 */ /* 0x000fc4000000000d */
[----:B------:R-:W-:Y:S02]  /*abc0*/  FFMA R41, R75, R18, R41 ;  /* 0x000000124b297223 */ /* 0x000fe40000000029 */
[----:B------:R-:W-:Y:S01]  /*abd0*/  FFMA R46, R66, R17, R47 ;  /* 0x00000011422e7223 */ /* 0x000fe2000000002f */
[----:B------:R-:W3:Y:S01]  /*abe0*/  LDS.128 R72, [0x3230] ;  /* 0x00323000ff487984 */ /* 0x000ee20000000c00 */
[----:B-----5:R-:W-:Y:S02]  /*abf0*/  FFMA R28, R16, R28, R45 ;  /* 0x0000001c101c7223 */ /* 0x020fe4000000002d */
[-C--:B------:R-:W-:Y:S02]  /*ac00*/  FFMA R68, R68, R18.reuse, R11 ;  /* 0x0000001244447223 */ /* 0x080fe4000000000b */
[----:B------:R-:W-:Y:S02]  /*ac10*/  FFMA R46, R67, R18, R46 ;  /* 0x00000012432e7223 */ /* 0x000fe4000000002e */
[C---:B------:R-:W-:Y:S01]  /*ac20*/  FFMA R45, R19.reuse, R27, R26 ;  /* 0x0000001b132d7223 */ /* 0x040fe2000000001a */
[----:B------:R-:W-:Y:S01]  /*ac30*/  LDS.128 R64, [0x3050] ;  /* 0x00305000ff407984 */ /* 0x000fe20000000c00 */
[----:B------:R-:W-:-:S03]  /*ac40*/  FFMA R11, R19, R15, R14 ;  /* 0x0000000f130b7223 */ /* 0x000fc6000000000e */
[----:B------:R-:W4:Y:S01]  /*ac50*/  LDS.128 R24, [0x28c0] ;  /* 0x0028c000ff187984 */ /* 0x000f220000000c00 */
[----:B------:R-:W-:-:S03]  /*ac60*/  FFMA R29, R17, R29, R28 ;  /* 0x0000001d111d7223 */ /* 0x000fc6000000001c */
[----:B------:R-:W5:Y:S01]  /*ac70*/  LDS.128 R12, [0x37e0] ;  /* 0x0037e000ff0c7984 */ /* 0x000f620000000c00 */
[----:B------:R-:W-:-:S04]  /*ac80*/  FFMA R30, R18, R30, R29 ;  /* 0x0000001e121e7223 */ /* 0x000fc8000000001d */
[----:B------:R-:W-:Y:S02]  /*ac90*/  FFMA R47, R19, R31, R30 ;  /* 0x0000001f132f7223 */ /* 0x000fe4000000001e */
[----:B------:R-:W5:Y:S01]  /*aca0*/  LDS.128 R28, [R8.X4+0x20] ;  /* 0x00002000081c7984 */ /* 0x000f620000004c00 */
[-C--:B0-----:R-:W-:Y:S02]  /*acb0*/  FFMA R42, R84, R17.reuse, R42 ;  /* 0x00000011542a7223 */ /* 0x081fe4000000002a */
[-C--:B-1----:R-:W-:Y:S02]  /*acc0*/  FFMA R38, R80, R17.reuse, R38 ;  /* 0x0000001150267223 */ /* 0x082fe40000000026 */
[----:B--2---:R-:W-:Y:S02]  /*acd0*/  FFMA R20, R20, R17, R34 ;  /* 0x0000001114147223 */ /* 0x004fe40000000022 */
[C---:B------:R-:W-:Y:S01]  /*ace0*/  FFMA R38, R18.reuse, R81, R38 ;  /* 0x0000005112267223 */ /* 0x040fe20000000026 */
[----:B------:R-:W-:Y:S01]  /*acf0*/  LDS R34, [R8.X4+0xcc] ;  /* 0x0000cc0008227984 */ /* 0x000fe20000004800 */
[----:B------:R-:W-:-:S02]  /*ad00*/  FFMA R20, R18, R21, R20 ;  /* 0x0000001512147223 */ /* 0x000fc40000000014 */
[----:B------:R-:W-:Y:S02]  /*ad10*/  FFMA R42, R18, R85, R42 ;  /* 0x00000055122a7223 */ /* 0x000fe4000000002a */
[-C--:B---3--:R-:W-:Y:S02]  /*ad20*/  FFMA R72, R72, R18.reuse, R35 ;  /* 0x0000001248487223 */ /* 0x088fe40000000023 */
[----:B------:R-:W-:Y:S02]  /*ad30*/  FFMA R76, R76, R18, R43 ;  /* 0x000000124c4c7223 */ /* 0x000fe4000000002b */
[C---:B------:R-:W-:Y:S02]  /*ad40*/  FFMA R20, R19.reuse, R22, R20 ;  /* 0x0000001613147223 */ /* 0x040fe40000000014 */
[C---:B------:R-:W-:Y:S02]  /*ad50*/  FFMA R82, R19.reuse, R82, R38 ;  /* 0x0000005213527223 */ /* 0x040fe40000000026 */
[----:B------:R-:W-:-:S02]  /*ad60*/  FFMA R42, R19, R86, R42 ;  /* 0x00000056132a7223 */ /* 0x000fc4000000002a */
[C---:B------:R-:W-:Y:S02]  /*ad70*/  FFMA R69, R19.reuse, R69, R68 ;  /* 0x0000004513457223 */ /* 0x040fe40000000044 */
[C---:B------:R-:W-:Y:S02]  /*ad80*/  FFMA R73, R19.reuse, R73, R72 ;  /* 0x0000004913497223 */ /* 0x040fe40000000048 */
[----:B------:R-:W-:Y:S02]  /*ad90*/  FFMA R77, R19, R77, R76 ;  /* 0x0000004d134d7223 */ /* 0x000fe4000000004c */
[-C--:B----4-:R-:W-:Y:S02]  /*ada0*/  FFMA R24, R24, R19.reuse, R41 ;  /* 0x0000001318187223 */ /* 0x090fe40000000029 */
[-C--:B------:R-:W-:Y:S02]  /*adb0*/  FFMA R46, R64, R19.reuse, R46 ;  /* 0x00000013402e7223 */ /* 0x080fe4000000002e */
[----:B-----5:R-:W-:-:S02]  /*adc0*/  FFMA R12, R12, R19, R51 ;  /* 0x000000130c0c7223 */ /* 0x020fc40000000033 */
[----:B------:R-:W0:Y:S01]  /*add0*/  LDS.128 R16, [0x2e70] ;  /* 0x002e7000ff107984 */ /* 0x000e220000000c00 */
[----:B------:R-:W-:-:S03]  /*ade0*/  FFMA R38, R28, R23, R20 ;  /* 0x000000171c267223 */ /* 0x000fc60000000014 */
[----:B------:R-:W1:Y:S01]  /*adf0*/  LDS.128 R20, [0x3600] ;  /* 0x00360000ff147984 */ /* 0x000e620000000c00 */
[----:B------:R-:W-:-:S04]  /*ae00*/  FFMA R12, R28, R13, R12 ;  /* 0x0000000d1c0c7223 */ /* 0x000fc8000000000c */
[----:B------:R-:W-:Y:S02]  /*ae10*/  FFMA R12, R14, R29, R12 ;  /* 0x0000001d0e0c7223 */ /* 0x000fe4000000000c */
[C---:B------:R-:W-:Y:S02]  /*ae20*/  FFMA R41, R28.reuse, R83, R82 ;  /* 0x000000531c297223 */ /* 0x040fe40000000052 */
[----:B------:R-:W-:Y:S01]  /*ae30*/  FFMA R39, R15, R30, R12 ;  /* 0x0000001e0f277223 */ /* 0x000fe2000000000c */
[----:B------:R-:W-:Y:S04]  /*ae40*/  LDS.128 R80, [0x3420] ;  /* 0x00342000ff507984 */ /* 0x000fe80000000c00 */
[----:B------:R-:W2:Y:S01]  /*ae50*/  LDS.128 R12, [0x3bb0] ;  /* 0x003bb000ff0c7984 */ /* 0x000ea20000000c00 */
[----:B------:R-:W-:-:S02]  /*ae60*/  FFMA R74, R28, R74, R73 ;  /* 0x0000004a1c4a7223 */ /* 0x000fc40000000049 */
[C---:B------:R-:W-:Y:S02]  /*ae70*/  FFMA R24, R28.reuse, R25, R24 ;  /* 0x000000191c187223 */ /* 0x040fe40000000018 */
[----:B------:R-:W-:Y:S02]  /*ae80*/  FFMA R78, R28, R78, R77 ;  /* 0x0000004e1c4e7223 */ /* 0x000fe4000000004d */
[-C--:B------:R-:W-:Y:S02]  /*ae90*/  FFMA R24, R26, R29.reuse, R24 ;  /* 0x0000001d1a187223 */ /* 0x080fe40000000018 */
[-C--:B------:R-:W-:Y:S02]  /*aea0*/  FFMA R51, R75, R29.reuse, R74 ;  /* 0x0000001d4b337223 */ /* 0x080fe4000000004a */
[----:B------:R-:W3:Y:S01]  /*aeb0*/  LDS.128 R72, [R8.X4+0xd0] ;  /* 0x0000d00008487984 */ /* 0x000ee20000004c00 */
[----:B------:R-:W-:Y:S02]  /*aec0*/  FFMA R70, R28, R70, R69 ;  /* 0x000000461c467223 */ /* 0x000fe40000000045 */
[----:B------:R-:W-:-:S02]  /*aed0*/  FFMA R55, R79, R29, R78 ;  /* 0x0000001d4f377223 */ /* 0x000fc4000000004e */
[C---:B------:R-:W-:Y:S01]  /*aee0*/  FFMA R46, R28.reuse, R65, R46 ;  /* 0x000000411c2e7223 */ /* 0x040fe2000000002e */
[----:B------:R-:W4:Y:S01]  /*aef0*/  LDS.128 R76, [0x2ab0] ;  /* 0x002ab000ff4c7984 */ /* 0x000f220000000c00 */
[----:B0-----:R-:W-:Y:S02]  /*af00*/  FFMA R16, R28, R16, R45 ;  /* 0x000000101c107223 */ /* 0x001fe4000000002d */
[----:B------:R-:W-:Y:S02]  /*af10*/  FFMA R43, R27, R30, R24 ;  /* 0x0000001e1b2b7223 */ /* 0x000fe40000000018 */
[----:B------:R-:W-:Y:S01]  /*af20*/  FFMA R17, R29, R17, R16 ;  /* 0x000000111d117223 */ /* 0x000fe20000000010 */
[----:B------:R-:W0:Y:S01]  /*af30*/  LDS.128 R24, [0x3d90] ;  /* 0x003d9000ff187984 */ /* 0x000e220000000c00 */
[-C--:B------:R-:W-:Y:S02]  /*af40*/  FFMA R31, R71, R29.reuse, R70 ;  /* 0x0000001d471f7223 */ /* 0x080fe40000000046 */
[----:B------:R-:W-:Y:S01]  /*af50*/  FFMA R17, R30, R18, R17 ;  /* 0x000000121e117223 */ /* 0x000fe20000000011 */
[----:B------:R-:W5:Y:S01]  /*af60*/  LDS.128 R68, [0x2c90] ;  /* 0x002c9000ff447984 */ /* 0x000f620000000c00 */
[----:B------:R-:W-:-:S02]  /*af70*/  FFMA R35, R66, R29, R46 ;  /* 0x0000001d42237223 */ /* 0x000fc4000000002e */
[----:B-1----:R-:W-:Y:S02]  /*af80*/  FFMA R20, R28, R20, R47 ;  /* 0x000000141c147223 */ /* 0x002fe4000000002f */
[----:B------:R-:W-:Y:S02]  /*af90*/  FFMA R35, R67, R30, R35 ;  /* 0x0000001e43237223 */ /* 0x000fe40000000023 */
[----:B------:R-:W-:Y:S01]  /*afa0*/  FFMA R47, R34, R19, R17 ;  /* 0x00000013222f7223 */ /* 0x000fe20000000011 */
[----:B------:R-:W1:Y:S04]  /*afb0*/  LDS.128 R64, [0x3240] ;  /* 0x00324000ff407984 */ /* 0x000e680000000c00 */
[----:B------:R-:W1:Y:S01]  /*afc0*/  LDS.128 R16, [0x39d0] ;  /* 0x0039d000ff107984 */ /* 0x000e620000000c00 */
[----:B------:R-:W-:-:S02]  /*afd0*/  FFMA R21, R29, R21, R20 ;  /* 0x000000151d157223 */ /* 0x000fc40000000014 */
[----:B------:R-:W-:Y:S02]  /*afe0*/  FFMA R87, R28, R87, R42 ;  /* 0x000000571c577223 */ /* 0x000fe4000000002a */
[----:B------:R-:W-:Y:S02]  /*aff0*/  FFMA R21, R30, R22, R21 ;  /* 0x000000161e157223 */ /* 0x000fe40000000015 */
[-C--:B--2---:R-:W-:Y:S02]  /*b000*/  FFMA R12, R12, R29.reuse, R87 ;  /* 0x0000001d0c0c7223 */ /* 0x084fe40000000057 */
[----:B------:R-:W-:Y:S01]  /*b010*/  FFMA R80, R80, R29, R41 ;  /* 0x0000001d50507223 */ /* 0x000fe20000000029 */
[----:B------:R-:W-:Y:S01]  /*b020*/  LDS.128 R84, [R8.X4+0x1a0] ;  /* 0x0001a00008547984 */ /* 0x000fe20000004c00 */
[----:B------:R-:W-:Y:S02]  /*b030*/  FFMA R41, R34, R23, R21 ;  /* 0x0000001722297223 */ /* 0x000fe40000000015 */
[----:B------:R-:W-:Y:S01]  /*b040*/  FFMA R13, R30, R13, R12 ;  /* 0x0000000d1e0d7223 */ /* 0x000fe2000000000c */
[----:B------:R-:W2:Y:S03]  /*b050*/  LDS.128 R20, [0x28d0] ;  /* 0x0028d000ff147984 */ /* 0x000ea60000000c00 */
[----:B------:R-:W-:-:S04]  /*b060*/  FFMA R13, R34, R14, R13 ;  /* 0x0000000e220d7223 */ /* 0x000fc8000000000d */
[----:B---3--:R-:W-:Y:S02]  /*b070*/  FFMA R46, R72, R15, R13 ;  /* 0x0000000f482e7223 */ /* 0x008fe4000000000d */
[----:B------:R-:W3:Y:S01]  /*b080*/  LDS.128 R12, [0x3610] ;  /* 0x00361000ff0c7984 */ /* 0x000ee20000000c00 */
[----:B----4-:R-:W-:Y:S02]  /*b090*/  FFMA R31, R76, R30, R31 ;  /* 0x0000001e4c1f7223 */ /* 0x010fe4000000001f */
[----:B0-----:R-:W-:Y:S02]  /*b0a0*/  FFMA R24, R28, R24, R11 ;  /* 0x000000181c187223 */ /* 0x001fe4000000000b */
[----:B------:R-:W-:Y:S02]  /*b0b0*/  FFMA R31, R34, R77, R31 ;  /* 0x0000004d221f7223 */ /* 0x000fe4000000001f */
[----:B-----5:R-:W-:Y:S02]  /*b0c0*/  FFMA R38, R68, R29, R38 ;  /* 0x0000001d44267223 */ /* 0x020fe40000000026 */
[----:B------:R-:W-:-:S02]  /*b0d0*/  FFMA R25, R29, R25, R24 ;  /* 0x000000191d197223 */ /* 0x000fc40000000018 */
[C---:B------:R-:W-:Y:S02]  /*b0e0*/  FFMA R69, R30.reuse, R69, R38 ;  /* 0x000000451e457223 */ /* 0x040fe40000000026 */
[C---:B------:R-:W-:Y:S02]  /*b0f0*/  FFMA R81, R30.reuse, R81, R80 ;  /* 0x000000511e517223 */ /* 0x040fe40000000050 */
[----:B------:R-:W-:Y:S02]  /*b100*/  FFMA R25, R30, R26, R25 ;  /* 0x0000001a1e197223 */ /* 0x000fe40000000019 */
[----:B-1----:R-:W-:Y:S02]  /*b110*/  FFMA R51, R64, R30, R51 ;  /* 0x0000001e40337223 */ /* 0x002fe40000000033 */
[----:B------:R-:W-:Y:S02]  /*b120*/  FFMA R78, R72, R78, R31 ;  /* 0x0000004e484e7223 */ /* 0x000fe4000000001f */
[----:B------:R-:W-:-:S02]  /*b130*/  FFMA R16, R16, R30, R55 ;  /* 0x0000001e10107223 */ /* 0x000fc40000000037 */
[----:B------:R-:W0:Y:S01]  /*b140*/  LDS.128 R28, [0x3060] ;  /* 0x00306000ff1c7984 */ /* 0x000e220000000c00 */
[----:B------:R-:W-:-:S04]  /*b150*/  FFMA R42, R34, R70, R69 ;  /* 0x00000046222a7223 */ /* 0x000fc80000000045 */
[----:B------:R-:W-:Y:S02]  /*b160*/  FFMA R42, R72, R71, R42 ;  /* 0x00000047482a7223 */ /* 0x000fe4000000002a */
[----:B------:R-:W1:Y:S01]  /*b170*/  LDS.128 R68, [0x37f0] ;  /* 0x0037f000ff447984 */ /* 0x000e620000000c00 */
[----:B--2---:R-:W-:Y:S02]  /*b180*/  FFMA R20, R20, R34, R43 ;  /* 0x0000002214147223 */ /* 0x004fe4000000002b */
[C---:B------:R-:W-:Y:S02]  /*b190*/  FFMA R51, R34.reuse, R65, R51 ;  /* 0x0000004122337223 */ /* 0x040fe40000000033 */
[----:B------:R-:W-:Y:S02]  /*b1a0*/  FFMA R17, R34, R17, R16 ;  /* 0x0000001122117223 */ /* 0x000fe40000000010 */
[C---:B------:R-:W-:Y:S02]  /*b1b0*/  FFMA R20, R72.reuse, R21, R20 ;  /* 0x0000001548147223 */ /* 0x040fe40000000014 */
[----:B------:R-:W-:-:S02]  /*b1c0*/  FFMA R66, R72, R66, R51 ;  /* 0x0000004248427223 */ /* 0x000fc40000000033 */
[----:B------:R-:W-:Y:S02]  /*b1d0*/  FFMA R18, R72, R18, R17 ;  /* 0x0000001248127223 */ /* 0x000fe40000000011 */
[----:B------:R-:W-:Y:S02]  /*b1e0*/  FFMA R45, R34, R27, R25 ;  /* 0x0000001b222d7223 */ /* 0x000fe40000000019 */
[-C--:B------:R-:W-:Y:S01]  /*b1f0*/  FFMA R11, R22, R73.reuse, R20 ;  /* 0x00000049160b7223 */ /* 0x080fe20000000014 */
[----:B------:R-:W2:Y:S01]  /*b200*/  LDS.128 R24, [0x2e80] ;  /* 0x002e8000ff187984 */ /* 0x000ea20000000c00 */
[----:B------:R-:W-:Y:S02]  /*b210*/  FFMA R38, R34, R82, R81 ;  /* 0x0000005222267223 */ /* 0x000fe40000000051 */
[----:B---3--:R-:W-:Y:S02]  /*b220*/  FFMA R12, R72, R12, R41 ;  /* 0x0000000c480c7223 */ /* 0x008fe40000000029 */
[----:B------:R-:W-:-:S02]  /*b230*/  FFMA R43, R67, R73, R66 ;  /* 0x00000049432b7223 */ /* 0x000fc40000000042 */
[----:B------:R-:W-:Y:S01]  /*b240*/  FFMA R51, R19, R73, R18 ;  /* 0x0000004913337223 */ /* 0x000fe20000000012 */
[----:B------:R-:W3:Y:S01]  /*b250*/  LDS.128 R64, [0x2ca0] ;  /* 0x002ca000ff407984 */ /* 0x000ee20000000c00 */
[----:B------:R-:W-:-:S03]  /*b260*/  FFMA R11, R23, R74, R11 ;  /* 0x0000004a170b7223 */ /* 0x000fc6000000000b */
[----:B------:R-:W4:Y:S01]  /*b270*/  LDS.128 R16, [0x3da0] ;  /* 0x003da000ff107984 */ /* 0x000f220000000c00 */
[----:B------:R-:W-:-:S03]  /*b280*/  FFMA R38, R72, R83, R38 ;  /* 0x0000005348267223 */ /* 0x000fc60000000026 */
[----:B------:R-:W5:Y:S01]  /*b290*/  LDS.128 R20, [0x3430] ;  /* 0x00343000ff147984 */ /* 0x000f620000000c00 */
[----:B------:R-:W-:-:S03]  /*b2a0*/  FFMA R13, R73, R13, R12 ;  /* 0x0000000d490d7223 */ /* 0x000fc6000000000c */
[----:B------:R-:W5:Y:S01]  /*b2b0*/  LDS.128 R80, [0x3bc0] ;  /* 0x003bc000ff507984 */ /* 0x000f620000000c00 */
[----:B------:R-:W-:Y:S02]  /*b2c0*/  FFMA R14, R74, R14, R13 ;  /* 0x0000000e4a0e7223 */ /* 0x000fe4000000000d */
[C---:B0-----:R-:W-:Y:S02]  /*b2d0*/  FFMA R28, R34.reuse, R28, R35 ;  /* 0x0000001c221c7223 */ /* 0x041fe40000000023 */
[----:B------:R-:W-:Y:S02]  /*b2e0*/  FFMA R35, R75, R15, R14 ;  /* 0x0000000f4b237223 */ /* 0x000fe4000000000e */
[----:B------:R-:W0:Y:S01]  /*b2f0*/  LDS.128 R12, [R8.X4+0xe0] ;  /* 0x0000e000080c7984 */ /* 0x000e220000004c00 */
[----:B-1----:R-:W-:-:S04]  /*b300*/  FFMA R39, R34, R68, R39 ;  /* 0x0000004422277223 */ /* 0x002fc80000000027 */
[----:B------:R-:W-:-:S04]  /*b310*/  FFMA R39, R72, R69, R39 ;  /* 0x0000004548277223 */ /* 0x000fc80000000027 */
[----:B------:R-:W-:Y:S02]  /*b320*/  FFMA R39, R70, R73, R39 ;  /* 0x0000004946277223 */ /* 0x000fe40000000027 */
[C---:B--2---:R-:W-:Y:S02]  /*b330*/  FFMA R24, R72.reuse, R24, R47 ;  /* 0x0000001848187223 */ /* 0x044fe4000000002f */
[----:B------:R-:W-:Y:S02]  /*b340*/  FFMA R41, R71, R74, R39 ;  /* 0x0000004a47297223 */ /* 0x000fe40000000027 */
[----:B------:R-:W-:Y:S01]  /*b350*/  FFMA R28, R72, R29, R28 ;  /* 0x0000001d481c7223 */ /* 0x000fe2000000001c */
[----:B------:R-:W1:Y:S01]  /*b360*/  LDS.128 R68, [0x2ac0] ;  /* 0x002ac000ff447984 */ /* 0x000e620000000c00 */
[----:B------:R-:W-:Y:S02]  /*b370*/  FFMA R25, R73, R25, R24 ;  /* 0x0000001949197223 */ /* 0x000fe40000000018 */
[----:B---3--:R-:W-:-:S02]  /*b380*/  FFMA R42, R64, R73, R42 ;  /* 0x00000049402a7223 */ /* 0x008fc4000000002a */
[----:B----4-:R-:W-:Y:S02]  /*b390*/  FFMA R16, R72, R16, R45 ;  /* 0x0000001048107223 */ /* 0x010fe4000000002d */
[-C--:B-----5:R-:W-:Y:S02]  /*b3a0*/  FFMA R20, R20, R73.reuse, R38 ;  /* 0x0000004914147223 */ /* 0x0a0fe40000000026 */
[-C--:B------:R-:W-:Y:S02]  /*b3b0*/  FFMA R28, R30, R73.reuse, R28 ;  /* 0x000000491e1c7223 */ /* 0x080fe4000000001c */
[----:B------:R-:W-:Y:S02]  /*b3c0*/  FFMA R46, R80, R73, R46 ;  /* 0x00000049502e7223 */ /* 0x000fe4000000002e */
[C---:B------:R-:W-:Y:S02]  /*b3d0*/  FFMA R26, R74.reuse, R26, R25 ;  /* 0x0000001a4a1a7223 */ /* 0x040fe40000000019 */
[----:B------:R-:W-:-:S02]  /*b3e0*/  FFMA R42, R74, R65, R42 ;  /* 0x000000414a2a7223 */ /* 0x000fc4000000002a */
[----:B------:R-:W-:Y:S02]  /*b3f0*/  FFMA R17, R73, R17, R16 ;  /* 0x0000001149117223 */ /* 0x000fe40000000010 */
[C---:B------:R-:W-:Y:S02]  /*b400*/  FFMA R20, R74.reuse, R21, R20 ;  /* 0x000000154a147223 */ /* 0x040fe40000000014 */
[C---:B------:R-:W-:Y:S02]  /*b410*/  FFMA R46, R74.reuse, R81, R46 ;  /* 0x000000514a2e7223 */ /* 0x040fe4000000002e */
[C---:B------:R-:W-:Y:S02]  /*b420*/  FFMA R42, R75.reuse, R66, R42 ;  /* 0x000000424b2a7223 */ /* 0x040fe4000000002a */
[----:B------:R-:W-:Y:S02]  /*b430*/  FFMA R18, R74, R18, R17 ;  /* 0x000000124a127223 */ /* 0x000fe40000000011 */
[----:B------:R-:W-:-:S02]  /*b440*/  FFMA R20, R75, R22, R20 ;  /* 0x000000164b147223 */ /* 0x000fc40000000014 */
[----:B------:R-:W-:Y:S02]  /*b450*/  FFMA R34, R31, R74, R28 ;  /* 0x0000004a1f227223 */ /* 0x000fe4000000001c */
[C---:B------:R-:W-:Y:S01]  /*b460*/  FFMA R39, R75.reuse, R27, R26 ;  /* 0x0000001b4b277223 */ /* 0x040fe2000000001a */
[----:B------:R-:W2:Y:S01]  /*b470*/  LDS.128 R28, [0x3250] ;  /* 0x00325000ff1c7984 */ /* 0x000ea20000000c00 */
[----:B------:R-:W-:-:S03]  /*b480*/  FFMA R38, R75, R82, R46 ;  /* 0x000000524b267223 */ /* 0x000fc6000000002e */
[----:B------:R-:W3:Y:S01]  /*b490*/  LDS.128 R24, [0x39e0] ;  /* 0x0039e000ff187984 */ /* 0x000ee20000000c00 */
[C---:B0-----:R-:W-:Y:S02]  /*b4a0*/  FFMA R46, R12.reuse, R67, R42 ;  /* 0x000000430c2e7223 */ /* 0x041fe4000000002a */
[----:B------:R-:W-:Y:S01]  /*b4b0*/  FFMA R45, R75, R19, R18 ;  /* 0x000000134b2d7223 */ /* 0x000fe20000000012 */
[----:B------:R-:W-:Y:S01]  /*b4c0*/  LDS.128 R64, [0x3800] ;  /* 0x00380000ff407984 */ /* 0x000fe20000000c00 */
[----:B------:R-:W-:-:S03]  /*b4d0*/  FFMA R42, R12, R23, R20 ;  /* 0x000000170c2a7223 */ /* 0x000fc60000000014 */
[----:B------:R-:W0:Y:S04]  /*b4e0*/  LDS.128 R16, [0x28e0] ;  /* 0x0028e000ff107984 */ /* 0x000e280000000c00 */
[----:B------:R-:W4:Y:S01]  /*b4f0*/  LDS.128 R20, [0x3070] ;  /* 0x00307000ff147984 */ /* 0x000f220000000c00 */
[----:B------:R-:W-:-:S04]  /*b500*/  FFMA R79, R79, R73, R78 ;  /* 0x000000494f4f7223 */ /* 0x000fc8000000004e */
[----:B-1----:R-:W-:Y:S02]  /*b510*/  FFMA R68, R68, R74, R79 ;  /* 0x0000004a44447223 */ /* 0x002fe4000000004f */
[----:B------:R-:W1:Y:S02]  /*b520*/  LDS.128 R76, [0x2e90] ;  /* 0x002e9000ff4c7984 */ /* 0x000e640000000c00 */
[----:B------:R-:W-:-:S04]  /*b530*/  FFMA R69, R75, R69, R68 ;  /* 0x000000454b457223 */ /* 0x000fc80000000044 */
[----:B------:R-:W-:Y:S02]  /*b540*/  FFMA R70, R12, R70, R69 ;  /* 0x000000460c467223 */ /* 0x000fe40000000045 */
[-C--:B--2---:R-:W-:Y:S02]  /*b550*/  FFMA R28, R28, R74.reuse, R43 ;  /* 0x0000004a1c1c7223 */ /* 0x084fe4000000002b */
[----:B---3--:R-:W-:Y:S02]  /*b560*/  FFMA R24, R24, R74, R51 ;  /* 0x0000004a18187223 */ /* 0x008fe40000000033 */
[----:B------:R-:W-:Y:S02]  /*b570*/  FFMA R51, R71, R13, R70 ;  /* 0x0000000d47337223 */ /* 0x000fe40000000046 */
[C---:B------:R-:W-:Y:S01]  /*b580*/  FFMA R29, R75.reuse, R29, R28 ;  /* 0x0000001d4b1d7223 */ /* 0x040fe2000000001c */
[----:B------:R-:W2:Y:S01]  /*b590*/  LDS.128 R68, [0x3db0] ;  /* 0x003db000ff447984 */ /* 0x000ea20000000c00 */
[----:B------:R-:W-:-:S02]  /*b5a0*/  FFMA R25, R75, R25, R24 ;  /* 0x000000194b197223 */ /* 0x000fc40000000018 */
[-C--:B0-----:R-:W-:Y:S02]  /*b5b0*/  FFMA R11, R16, R75.reuse, R11 ;  /* 0x0000004b100b7223 */ /* 0x081fe4000000000b */
[-C--:B------:R-:W-:Y:S02]  /*b5c0*/  FFMA R41, R64, R75.reuse, R41 ;  /* 0x0000004b40297223 */ /* 0x080fe40000000029 */
[----:B----4-:R-:W-:Y:S02]  /*b5d0*/  FFMA R20, R20, R75, R34 ;  /* 0x0000004b14147223 */ /* 0x010fe40000000022 */
[----:B------:R-:W0:Y:S01]  /*b5e0*/  LDS.128 R72, [0x3620] ;  /* 0x00362000ff487984 */ /* 0x000e220000000c00 */
[----:B------:R-:W-:-:S03]  /*b5f0*/  FFMA R38, R12, R83, R38 ;  /* 0x000000530c267223 */ /* 0x000fc60000000026 */
[----:B------:R-:W3:Y:S01]  /*b600*/  LDS.128 R80, [0x2ad0] ;  /* 0x002ad000ff507984 */ /* 0x000ee20000000c00 */
[C---:B------:R-:W-:Y:S02]  /*b610*/  FFMA R41, R12.reuse, R65, R41 ;  /* 0x000000410c297223 */ /* 0x040fe40000000029 */
[C---:B------:R-:W-:Y:S02]  /*b620*/  FFMA R30, R12.reuse, R30, R29 ;  /* 0x0000001e0c1e7223 */ /* 0x040fe4000000001d */
[C---:B------:R-:W-:Y:S02]  /*b630*/  FFMA R26, R12.reuse, R26, R25 ;  /* 0x0000001a0c1a7223 */ /* 0x040fe40000000019 */
[C---:B------:R-:W-:Y:S02]  /*b640*/  FFMA R20, R12.reuse, R21, R20 ;  /* 0x000000150c147223 */ /* 0x040fe40000000014 */
[C---:B-1----:R-:W-:Y:S02]  /*b650*/  FFMA R76, R12.reuse, R76, R39 ;  /* 0x0000004c0c4c7223 */ /* 0x042fe40000000027 */
[----:B------:R-:W-:-:S02]  /*b660*/  FFMA R11, R12, R17, R11 ;  /* 0x000000110c0b7223 */ /* 0x000fc4000000000b */
[----:B------:R-:W-:Y:S02]  /*b670*/  FFMA R54, R66, R13, R41 ;  /* 0x0000000d42367223 */ /* 0x000fe40000000029 */
[----:B------:R-:W-:Y:S02]  /*b680*/  FFMA R77, R13, R77, R76 ;  /* 0x0000004d0d4d7223 */ /* 0x000fe4000000004c */
[-C--:B------:R-:W-:Y:S02]  /*b690*/  FFMA R20, R22, R13.reuse, R20 ;  /* 0x0000000d16147223 */ /* 0x080fe40000000014 */
[-C--:B------:R-:W-:Y:S02]  /*b6a0*/  FFMA R43, R31, R13.reuse, R30 ;  /* 0x0000000d1f2b7223 */ /* 0x080fe4000000001e */
[----:B------:R-:W-:Y:S01]  /*b6b0*/  FFMA R47, R27, R13, R26 ;  /* 0x0000000d1b2f7223 */ /* 0x000fe2000000001a */
[----:B------:R-:W-:Y:S01]  /*b6c0*/  LDS.128 R28, [0x3440] ;  /* 0x00344000ff1c7984 */ /* 0x000fe20000000c00 */
[----:B--2---:R-:W-:-:S03]  /*b6d0*/  FFMA R68, R12, R68, R45 ;  /* 0x000000440c447223 */ /* 0x004fc6000000002d */
[----:B------:R-:W1:Y:S01]  /*b6e0*/  LDS.128 R24, [0x2cb0] ;  /* 0x002cb000ff187984 */ /* 0x000e620000000c00 */
[----:B------:R-:W-:Y:S02]  /*b6f0*/  FFMA R11, R18, R13, R11 ;  /* 0x0000000d120b7223 */ /* 0x000fe4000000000b */
[----:B------:R-:W-:Y:S02]  /*b700*/  FFMA R69, R13, R69, R68 ;  /* 0x000000450d457223 */ /* 0x000fe40000000044 */
[----:B0-----:R-:W-:Y:S02]  /*b710*/  FFMA R72, R12, R72, R35 ;  /* 0x000000480c487223 */ /* 0x001fe40000000023 */
[----:B------:R-:W-:Y:S01]  /*b720*/  FFMA R54, R67, R14, R54 ;  /* 0x0000000e43367223 */ /* 0x000fe20000000036 */
[----:B------:R-:W-:Y:S01]  /*b730*/  LDS.64 R34, [R8.X4+0xf0] ;  /* 0x0000f00008227984 */ /* 0x000fe20000004a00 */
[----:B------:R-:W-:Y:S02]  /*b740*/  FFMA R73, R13, R73, R72 ;  /* 0x000000490d497223 */ /* 0x000fe40000000048 */
[C---:B------:R-:W-:Y:S01]  /*b750*/  FFMA R70, R14.reuse, R70, R69 ;  /* 0x000000460e467223 */ /* 0x040fe20000000045 */
[----:B------:R-:W0:Y:S01]  /*b760*/  LDS.128 R64, [0x3bd0] ;  /* 0x003bd000ff407984 */ /* 0x000e220000000c00 */
[----:B------:R-:W-:-:S02]  /*b770*/  FFMA R78, R14, R78, R77 ;  /* 0x0000004e0e4e7223 */ /* 0x000fc4000000004d */
[----:B------:R-:W-:Y:S02]  /*b780*/  FFMA R74, R14, R74, R73 ;  /* 0x0000004a0e4a7223 */ /* 0x000fe40000000049 */
[-C--:B------:R-:W-:Y:S02]  /*b790*/  FFMA R39, R19, R14.reuse, R11 ;  /* 0x0000000e13277223 */ /* 0x080fe4000000000b */
[-C--:B------:R-:W-:Y:S01]  /*b7a0*/  FFMA R41, R23, R14.reuse, R20 ;  /* 0x0000000e17297223 */ /* 0x080fe20000000014 */
[----:B------:R-:W2:Y:S01]  /*b7b0*/  LDS.128 R16, [0x3260] ;  /* 0x00326000ff107984 */ /* 0x000ea20000000c00 */
[----:B---3--:R-:W-:-:S03]  /*b7c0*/  FFMA R80, R80, R14, R51 ;  /* 0x0000000e50507223 */ /* 0x008fc60000000033 */
[----:B------:R-:W3:Y:S01]  /*b7d0*/  LDS.128 R20, [0x39f0] ;  /* 0x0039f000ff147984 */ /* 0x000ee20000000c00 */
[C---:B------:R-:W-:Y:S02]  /*b7e0*/  FFMA R51, R15.reuse, R71, R70 ;  /* 0x000000470f337223 */ /* 0x040fe40000000046 */
[C---:B------:R-:W-:Y:S01]  /*b7f0*/  FFMA R11, R15.reuse, R79, R78 ;  /* 0x0000004f0f0b7223 */ /* 0x040fe2000000004e */
[----:B------:R-:W4:Y:S01]  /*b800*/  LDS.128 R68, [0x28f0] ;  /* 0x0028f000ff447984 */ /* 0x000f220000000c00 */
[----:B------:R-:W-:-:S03]  /*b810*/  FFMA R45, R15, R75, R74 ;  /* 0x0000004b0f2d7223 */ /* 0x000fc6000000004a */
[----:B------:R-:W5:Y:S04]  /*b820*/  LDS.128 R72, [0x3080] ;  /* 0x00308000ff487984 */ /* 0x000f680000000c00 */
[----:B------:R-:W5:Y:S01]  /*b830*/  LDS.128 R76, [0x3810] ;  /* 0x00381000ff4c7984 */ /* 0x000f620000000c00 */
[-C--:B-1----:R-:W-:Y:S02]  /*b840*/  FFMA R24, R24, R13.reuse, R46 ;  /* 0x0000000d18187223 */ /* 0x082fe4000000002e */
[----:B------:R-:W-:Y:S02]  /*b850*/  FFMA R28, R28, R13, R42 ;  /* 0x0000000d1c1c7223 */ /* 0x000fe4000000002a */
[C---:B------:R-:W-:Y:S02]  /*b860*/  FFMA R24, R14.reuse, R25, R24 ;  /* 0x000000190e187223 */ /* 0x040fe40000000018 */
[----:B------:R-:W-:-:S02]  /*b870*/  FFMA R28, R14, R29, R28 ;  /* 0x0000001d0e1c7223 */ /* 0x000fc4000000001c */
[----:B0-----:R-:W-:-:S04]  /*b880*/  FFMA R38, R64, R13, R38 ;  /* 0x0000000d40267223 */ /* 0x001fc80000000026 */
[----:B------:R-:W-:Y:S02]  /*b890*/  FFMA R38, R14, R65, R38 ;  /* 0x000000410e267223 */ /* 0x000fe40000000026 */
[-C--:B--2---:R-:W-:Y:S02]  /*b8a0*/  FFMA R16, R16, R14.reuse, R43 ;  /* 0x0000000e10107223 */ /* 0x084fe4000000002b */
[----:B---3--:R-:W-:Y:S02]  /*b8b0*/  FFMA R20, R20, R14, R47 ;  /* 0x0000000e14147223 */ /* 0x008fe4000000002f */
[C---:B------:R-:W-:Y:S02]  /*b8c0*/  FFMA R24, R15.reuse, R26, R24 ;  /* 0x0000001a0f187223 */ /* 0x040fe40000000018 */
[----:B----4-:R-:W-:Y:S02]  /*b8d0*/  FFMA R39, R68, R15, R39 ;  /* 0x0000000f44277223 */ /* 0x010fe40000000027 */
[----:B------:R-:W-:-:S02]  /*b8e0*/  FFMA R28, R15, R30, R28 ;  /* 0x0000001e0f1c7223 */ /* 0x000fc4000000001c */
[C---:B------:R-:W-:Y:S02]  /*b8f0*/  FFMA R81, R15.reuse, R81, R80 ;  /* 0x000000510f517223 */ /* 0x040fe40000000050 */
[C---:B------:R-:W-:Y:S02]  /*b900*/  FFMA R17, R15.reuse, R17, R16 ;  /* 0x000000110f117223 */ /* 0x040fe40000000010 */
[C---:B------:R-:W-:Y:S02]  /*b910*/  FFMA R21, R15.reuse, R21, R20 ;  /* 0x000000150f157223 */ /* 0x040fe40000000014 */
[----:B------:R-:W-:Y:S02]  /*b920*/  FFMA R38, R15, R66, R38 ;  /* 0x000000420f267223 */ /* 0x000fe40000000026 */
[-C--:B-----5:R-:W-:Y:S02]  /*b930*/  FFMA R72, R72, R15.reuse, R41 ;  /* 0x0000000f48487223 */ /* 0x0a0fe40000000029 */
[----:B------:R-:W-:-:S02]  /*b940*/  FFMA R54, R76, R15, R54 ;  /* 0x0000000f4c367223 */ /* 0x000fc40000000036 */
[----:B------:R-:W0:Y:S01]  /*b950*/  LDS.128 R12, [0x2ea0] ;  /* 0x002ea000ff0c7984 */ /* 0x000e220000000c00 */
[C---:B------:R-:W-:Y:S02]  /*b960*/  FFMA R39, R34.reuse, R69, R39 ;  /* 0x0000004522277223 */ /* 0x040fe40000000027 */
[C---:B------:R-:W-:Y:S02]  /*b970*/  FFMA R18, R34.reuse, R18, R17 ;  /* 0x0000001222127223 */ /* 0x040fe40000000011 */
[C---:B------:R-:W-:Y:S02]  /*b980*/  FFMA R22, R34.reuse, R22, R21 ;  /* 0x0000001622167223 */ /* 0x040fe40000000015 */
[C---:B------:R-:W-:Y:S02]  /*b990*/  FFMA R42, R34.reuse, R27, R24 ;  /* 0x0000001b222a7223 */ /* 0x040fe40000000018 */
[C---:B------:R-:W-:Y:S01]  /*b9a0*/  FFMA R46, R34.reuse, R31, R28 ;  /* 0x0000001f222e7223 */ /* 0x040fe2000000001c */
[----:B------:R-:W1:Y:S01]  /*b9b0*/  LDS.128 R24, [0x3630] ;  /* 0x00363000ff187984 */ /* 0x000e620000000c00 */
[----:B------:R-:W-:-:S02]  /*b9c0*/  FFMA R47, R34, R67, R38 ;  /* 0x00000043222f7223 */ /* 0x000fc40000000026 */
[-C--:B------:R-:W-:Y:S01]  /*b9d0*/  FFMA R70, R70, R35.reuse, R39 ;  /* 0x0000002346467223 */ /* 0x080fe20000000027 */
[----:B------:R-:W2:Y:S01]  /*b9e0*/  LDS.128 R28, [0x3dc0] ;  /* 0x003dc000ff1c7984 */ /* 0x000ea20000000c00 */
[----:B------:R-:W-:-:S03]  /*b9f0*/  FFMA R41, R19, R35, R18 ;  /* 0x0000002313297223 */ /* 0x000fc60000000012 */
[----:B------:R-:W3:Y:S01]  /*ba00*/  LDS.64 R38, [R8.X4+0x198] ;  /* 0x0001980008267984 */ /* 0x000ee20000004a00 */
[----:B------:R-:W-:-:S03]  /*ba10*/  FFMA R43, R23, R35, R22 ;  /* 0x00000023172b7223 */ /* 0x000fc60000000016 */
[----:B------:R-:W4:Y:S04]  /*ba20*/  LDS.128 R16, [0x2cc0] ;  /* 0x002cc000ff107984 */ /* 0x000f280000000c00 */
[----:B------:R-:W5:Y:S04]  /*ba30*/  LDS.128 R20, [0x3450] ;  /* 0x00345000ff147984 */ /* 0x000f680000000c00 */
[----:B------:R-:W4:Y:S01]  /*ba40*/  LDS.128 R64, [0x3be0] ;  /* 0x003be000ff407984 */ /* 0x000f220000000c00 */
[C---:B------:R-:W-:Y:S02]  /*ba50*/  FFMA R82, R34.reuse, R82, R81 ;  /* 0x0000005222527223 */ /* 0x040fe40000000051 */
[----:B0-----:R-:W-:-:S04]  /*ba60*/  FFMA R12, R34, R12, R11 ;  /* 0x0000000c220c7223 */ /* 0x001fc8000000000b */
[----:B------:R-:W-:Y:S02]  /*ba70*/  FFMA R13, R35, R13, R12 ;  /* 0x0000000d230d7223 */ /* 0x000fe4000000000c */
[C---:B------:R-:W-:Y:S02]  /*ba80*/  FFMA R72, R34.reuse, R73, R72 ;  /* 0x0000004922487223 */ /* 0x040fe40000000048 */
[C---:B------:R-:W-:Y:S02]  /*ba90*/  FFMA R54, R34.reuse, R77, R54 ;  /* 0x0000004d22367223 */ /* 0x040fe40000000036 */
[C---:B-1----:R-:W-:Y:S02]  /*baa0*/  FFMA R24, R34.reuse, R24, R45 ;  /* 0x0000001822187223 */ /* 0x042fe4000000002d */
[----:B--2---:R-:W-:Y:S02]  /*bab0*/  FFMA R28, R34, R28, R51 ;  /* 0x0000001c221c7223 */ /* 0x004fe40000000033 */
[----:B---3--:R-:W-:-:S02]  /*bac0*/  FFMA R14, R38, R14, R13 ;  /* 0x0000000e260e7223 */ /* 0x008fc4000000000d */
[-C--:B------:R-:W-:Y:S02]  /*bad0*/  FFMA R83, R83, R35.reuse, R82 ;  /* 0x0000002353537223 */ /* 0x080fe40000000052 */
[-C--:B------:R-:W-:Y:S02]  /*bae0*/  FFMA R72, R74, R35.reuse, R72 ;  /* 0x000000234a487223 */ /* 0x080fe40000000048 */
[----:B------:R-:W-:Y:S02]  /*baf0*/  FFMA R54, R78, R35, R54 ;  /* 0x000000234e367223 */ /* 0x000fe40000000036 */
[C---:B------:R-:W-:Y:S02]  /*bb00*/  FFMA R25, R35.reuse, R25, R24 ;  /* 0x0000001923197223 */ /* 0x040fe40000000018 */
[----:B------:R-:W-:Y:S02]  /*bb10*/  FFMA R29, R35, R29, R28 ;  /* 0x0000001d231d7223 */ /* 0x000fe4000000001c */
[----:B----4-:R-:W-:-:S02]  /*bb20*/  FFMA R16, R16, R35, R42 ;  /* 0x0000002310107223 */ /* 0x010fc4000000002a */
[-C--:B-----5:R-:W-:Y:S02]  /*bb30*/  FFMA R20, R20, R35.reuse, R46 ;  /* 0x0000002314147223 */ /* 0x0a0fe4000000002e */
[----:B------:R-:W-:Y:S02]  /*bb40*/  FFMA R64, R64, R35, R47 ;  /* 0x0000002340407223 */ /* 0x000fe4000000002f */
[----:B------:R-:W-:Y:S02]  /*bb50*/  FFMA R35, R15, R39, R14 ;  /* 0x000000270f237223 */ /* 0x000fe4000000000e */
[----:B------:R-:W0:Y:S01]  /*bb60*/  LDS.128 R12, [0x2900] ;  /* 0x00290000ff0c7984 */ /* 0x000e220000000c00 */
[C---:B------:R-:W-:Y:S02]  /*bb70*/  FFMA R34, R38.reuse, R71, R70 ;  /* 0x0000004726227223 */ /* 0x040fe40000000046 */
[C---:B------:R-:W-:Y:S01]  /*bb80*/  FFMA R11, R38.reuse, R75, R72 ;  /* 0x0000004b260b7223 */ /* 0x040fe20000000048 */
[----:B------:R-:W1:Y:S01]  /*bb90*/  LDS.128 R68, [0x2ae0] ;  /* 0x002ae000ff447984 */ /* 0x000e620000000c00 */
[----:B------:R-:W-:-:S03]  /*bba0*/  FFMA R45, R38, R79, R54 ;  /* 0x0000004f262d7223 */ /* 0x000fc60000000036 */
[----:B------:R-:W2:Y:S04]  /*bbb0*/  LDS.128 R72, [0x3270] ;  /* 0x00327000ff487984 */ /* 0x000ea80000000c00 */
[----:B------:R-:W3:Y:S01]  /*bbc0*/  LDS.128 R76, [0x3a00] ;  /* 0x003a0000ff4c7984 */ /* 0x000ee20000000c00 */
[C---:B------:R-:W-:Y:S02]  /*bbd0*/  FFMA R26, R38.reuse, R26, R25 ;  /* 0x0000001a261a7223 */ /* 0x040fe40000000019 */
[C---:B------:R-:W-:Y:S02]  /*bbe0*/  FFMA R30, R38.reuse, R30, R29 ;  /* 0x0000001e261e7223 */ /* 0x040fe4000000001d */
[----:B------:R-:W-:Y:S02]  /*bbf0*/  FFMA R64, R38, R65, R64 ;  /* 0x0000004126407223 */ /* 0x000fe40000000040 */
[----:B------:R-:W-:-:S02]  /*bc00*/  FFMA R47, R27, R39, R26 ;  /* 0x000000271b2f7223 */ /* 0x000fc4000000001a */
[----:B------:R-:W4:Y:S01]  /*bc10*/  LDS.128 R24, [0x3090] ;  /* 0x00309000ff187984 */ /* 0x000f220000000c00 */
[----:B------:R-:W-:Y:S02]  /*bc20*/  FFMA R16, R38, R17, R16 ;  /* 0x0000001126107223 */ /* 0x000fe40000000010 */
[-C--:B------:R-:W-:Y:S02]  /*bc30*/  FFMA R51, R31, R39.reuse, R30 ;  /* 0x000000271f337223 */ /* 0x080fe4000000001e */
[-C--:B------:R-:W-:Y:S01]  /*bc40*/  FFMA R64, R66, R39.reuse, R64 ;  /* 0x0000002742407223 */ /* 0x080fe20000000040 */
[----:B------:R-:W5:Y:S01]  /*bc50*/  LDS.128 R28, [0x3820] ;  /* 0x00382000ff1c7984 */ /* 0x000f620000000c00 */
[----:B------:R-:W-:Y:S02]  /*bc60*/  FFMA R16, R18, R39, R16 ;  /* 0x0000002712107223 */ /* 0x000fe40000000010 */
[----:B------:R-:W-:Y:S02]  /*bc70*/  FFMA R20, R38, R21, R20 ;  /* 0x0000001526147223 */ /* 0x000fe40000000014 */
[----:B0-----:R-:W-:-:S02]  /*bc80*/  FFMA R12, R12, R39, R34 ;  /* 0x000000270c0c7223 */ /* 0x001fc40000000022 */
[----:B------:R-:W-:Y:S02]  /*bc90*/  FFMA R34, R84, R67, R64 ;  /* 0x0000004354227223 */ /* 0x000fe40000000040 */
[----:B------:R-:W0:Y:S01]  /*bca0*/  LDS.128 R64, [0x3dd0] ;  /* 0x003dd000ff407984 */ /* 0x000e220000000c00 */
[C---:B-1----:R-:W-:Y:S02]  /*bcb0*/  FFMA R68, R38.reuse, R68, R83 ;  /* 0x0000004426447223 */ /* 0x042fe40000000053 */
[C---:B--2---:R-:W-:Y:S01]  /*bcc0*/  FFMA R72, R38.reuse, R72, R41 ;  /* 0x0000004826487223 */ /* 0x044fe20000000029 */
[----:B------:R-:W-:Y:S01]  /*bcd0*/  LDS.128 R80, [0x3a10] ;  /* 0x003a1000ff507984 */ /* 0x000fe20000000c00 */
[----:B---3--:R-:W-:Y:S02]  /*bce0*/  FFMA R76, R38, R76, R43 ;  /* 0x0000004c264c7223 */ /* 0x008fe4000000002b */
[----:B------:R-:W-:Y:S02]  /*bcf0*/  FFMA R38, R84, R19, R16 ;  /* 0x0000001354267223 */ /* 0x000fe40000000010 */
[----:B------:R-:W1:Y:S01]  /*bd00*/  LDS.128 R16, [0x2eb0] ;  /* 0x002eb000ff107984 */ /* 0x000e620000000c00 */
[----:B------:R-:W-:-:S02]  /*bd10*/  FFMA R20, R22, R39, R20 ;  /* 0x0000002716147223 */ /* 0x000fc40000000014 */
[C---:B------:R-:W-:Y:S02]  /*bd20*/  FFMA R12, R84.reuse, R13, R12 ;  /* 0x0000000d540c7223 */ /* 0x040fe4000000000c */
[----:B------:R-:W-:Y:S02]  /*bd30*/  FFMA R42, R84, R23, R20 ;  /* 0x00000017542a7223 */ /* 0x000fe40000000014 */
[----:B----4-:R-:W-:Y:S01]  /*bd40*/  FFMA R11, R24, R39, R11 ;  /* 0x00000027180b7223 */ /* 0x010fe2000000000b */
[----:B------:R-:W2:Y:S01]  /*bd50*/  LDS.128 R20, [0x3640] ;  /* 0x00364000ff147984 */ /* 0x000ea20000000c00 */
[----:B------:R-:W-:Y:S02]  /*bd60*/  FFMA R12, R14, R85, R12 ;  /* 0x000000550e0c7223 */ /* 0x000fe4000000000c */
[----:B-----5:R-:W-:Y:S02]  /*bd70*/  FFMA R28, R28, R39, R45 ;  /* 0x000000271c1c7223 */ /* 0x020fe4000000002d */
[----:B------:R-:W-:-:S02]  /*bd80*/  FFMA R25, R84, R25, R11 ;  /* 0x0000001954197223 */ /* 0x000fc4000000000b */
[----:B------:R-:W-:Y:S02]  /*bd90*/  FFMA R28, R84, R29, R28 ;  /* 0x0000001d541c7223 */ /* 0x000fe4000000001c */
[-C--:B------:R-:W-:Y:S02]  /*bda0*/  FFMA R25, R26, R85.reuse, R25 ;  /* 0x000000551a197223 */ /* 0x080fe40000000019 */
[----:B------:R-:W-:Y:S02]  /*bdb0*/  FFMA R11, R15, R86, R12 ;  /* 0x000000560f0b7223 */ /* 0x000fe4000000000c */
[----:B------:R-:W3:Y:S01]  /*bdc0*/  LDS.128 R12, [0x2cd0] ;  /* 0x002cd000ff0c7984 */ /* 0x000ee20000000c00 */
[----:B------:R-:W-:Y:S02]  /*bdd0*/  FFMA R28, R30, R85, R28 ;  /* 0x000000551e1c7223 */ /* 0x000fe4000000001c */
[----:B0-----:R-:W-:-:S04]  /*bde0*/  FFMA R64, R84, R64, R51 ;  /* 0x0000004054407223 */ /* 0x001fc80000000033 */
[----:B------:R-:W-:Y:S02]  /*bdf0*/  FFMA R65, R85, R65, R64 ;  /* 0x0000004155417223 */ /* 0x000fe40000000040 */
[----:B------:R-:W-:Y:S02]  /*be00*/  FFMA R43, R31, R86, R28 ;  /* 0x000000561f2b7223 */ /* 0x000fe4000000001c */
[----:B------:R-:W-:Y:S01]  /*be10*/  FFMA R66, R86, R66, R65 ;  /* 0x0000004256427223 */ /* 0x000fe20000000041 */
[----:B------:R-:W-:Y:S01]  /*be20*/  LDS.128 R28, [0x3280] ;  /* 0x00328000ff1c7984 */ /* 0x000fe20000000c00 */
[----:B-1----:R-:W-:Y:S02]  /*be30*/  FFMA R16, R84, R16, R35 ;  /* 0x0000001054107223 */ /* 0x002fe40000000023 */
[----:B------:R-:W-:Y:S02]  /*be40*/  FFMA R35, R27, R86, R25 ;  /* 0x000000561b237223 */ /* 0x000fe40000000019 */
[----:B------:R-:W0:Y:S01]  /*be50*/  LDS.128 R24, [0x2af0] ;  /* 0x002af000ff187984 */ /* 0x000e220000000c00 */
[----:B------:R-:W-:-:S02]  /*be60*/  FFMA R73, R39, R73, R72 ;  /* 0x0000004927497223 */ /* 0x000fc40000000048 */
[----:B------:R-:W-:Y:S02]  /*be70*/  FFMA R51, R87, R67, R66 ;  /* 0x0000004357337223 */ /* 0x000fe40000000042 */
[----:B------:R-:W-:Y:S01]  /*be80*/  FFMA R74, R84, R74, R73 ;  /* 0x0000004a544a7223 */ /* 0x000fe20000000049 */
[----:B------:R-:W1:Y:S03]  /*be90*/  LDS.128 R64, [R8.X4+0x1b0] ;  /* 0x0001b00008407984 */ /* 0x000e660000004c00 */
[----:B------:R-:W-:Y:S02]  /*bea0*/  FFMA R41, R75, R85, R74 ;  /* 0x000000554b297223 */ /* 0x000fe4000000004a */
[----:B------:R-:W4:Y:S01]  /*beb0*/  LDS.128 R72, [0x3bf0] ;  /* 0x003bf000ff487984 */ /* 0x000f220000000c00 */
[----:B------:R-:W-:-:S04]  /*bec0*/  FFMA R69, R39, R69, R68 ;  /* 0x0000004527457223 */ /* 0x000fc80000000044 */
[C---:B------:R-:W-:Y:S02]  /*bed0*/  FFMA R70, R84.reuse, R70, R69 ;  /* 0x0000004654467223 */ /* 0x040fe40000000045 */
[----:B------:R-:W-:Y:S02]  /*bee0*/  FFMA R77, R39, R77, R76 ;  /* 0x0000004d274d7223 */ /* 0x000fe4000000004c */
[----:B------:R-:W-:Y:S02]  /*bef0*/  FFMA R39, R71, R85, R70 ;  /* 0x0000005547277223 */ /* 0x000fe40000000046 */
[----:B------:R-:W5:Y:S01]  /*bf00*/  LDS.128 R68, [0x3460] ;  /* 0x00346000ff447984 */ /* 0x000f620000000c00 */
[----:B--2---:R-:W-:Y:S02]  /*bf10*/  FFMA R20, R84, R20, R47 ;  /* 0x0000001454147223 */ /* 0x004fe4000000002f */
[C---:B------:R-:W-:Y:S02]  /*bf20*/  FFMA R17, R85.reuse, R17, R16 ;  /* 0x0000001155117223 */ /* 0x040fe40000000010 */
[----:B------:R-:W-:-:S02]  /*bf30*/  FFMA R21, R85, R21, R20 ;  /* 0x0000001555157223 */ /* 0x000fc40000000014 */
[C---:B------:R-:W-:Y:S02]  /*bf40*/  FFMA R18, R86.reuse, R18, R17 ;  /* 0x0000001256127223 */ /* 0x040fe40000000011 */
[----:B------:R-:W-:Y:S02]  /*bf50*/  FFMA R22, R86, R22, R21 ;  /* 0x0000001656167223 */ /* 0x000fe40000000015 */
[----:B---3--:R-:W-:Y:S02]  /*bf60*/  FFMA R12, R12, R85, R38 ;  /* 0x000000550c0c7223 */ /* 0x008fe40000000026 */
[C---:B------:R-:W-:Y:S02]  /*bf70*/  FFMA R45, R87.reuse, R19, R18 ;  /* 0x00000013572d7223 */ /* 0x040fe40000000012 */
[----:B------:R-:W2:Y:S01]  /*bf80*/  LDS.128 R16, [0x2910] ;  /* 0x00291000ff107984 */ /* 0x000ea20000000c00 */
[----:B------:R-:W-:Y:S02]  /*bf90*/  FFMA R12, R86, R13, R12 ;  /* 0x0000000d560c7223 */ /* 0x000fe4000000000c */
[----:B------:R-:W-:-:S02]  /*bfa0*/  FFMA R47, R87, R23, R22 ;  /* 0x00000017572f7223 */ /* 0x000fc40000000016 */
[----:B0-----:R-:W-:Y:S01]  /*bfb0*/  FFMA R24, R24, R86, R39 ;  /* 0x0000005618187223 */ /* 0x001fe20000000027 */
[----:B------:R-:W0:Y:S01]  /*bfc0*/  LDS.128 R20, [0x30a0] ;  /* 0x0030a000ff147984 */ /* 0x000e220000000c00 */
[----:B------:R-:W-:Y:S02]  /*bfd0*/  FFMA R78, R84, R78, R77 ;  /* 0x0000004e544e7223 */ /* 0x000fe4000000004d */
[----:B------:R-:W-:Y:S02]  /*bfe0*/  FFMA R28, R28, R86, R41 ;  /* 0x000000561c1c7223 */ /* 0x000fe40000000029 */
[C---:B------:R-:W-:Y:S02]  /*bff0*/  FFMA R12, R87.reuse, R14, R12 ;  /* 0x0000000e570c7223 */ /* 0x040fe4000000000c */
[----:B------:R-:W-:Y:S02]  /*c000*/  FFMA R25, R87, R25, R24 ;  /* 0x0000001957197223 */ /* 0x000fe40000000018 */
[----:B------:R-:W-:-:S02]  /*c010*/  FFMA R79, R79, R85, R78 ;  /* 0x000000554f4f7223 */ /* 0x000fc4000000004e */
[----:B------:R-:W-:Y:S02]  /*c020*/  FFMA R29, R87, R29, R28 ;  /* 0x0000001d571d7223 */ /* 0x000fe4000000001c */
[C---:B-1----:R-:W-:Y:S02]  /*c030*/  FFMA R28, R64.reuse, R26, R25 ;  /* 0x0000001a401c7223 */ /* 0x042fe40000000019 */
[----:B------:R-:W-:Y:S02]  /*c040*/  FFMA R25, R64, R15, R12 ;  /* 0x0000000f40197223 */ /* 0x000fe4000000000c */
[----:B------:R-:W-:Y:S01]  /*c050*/  FFMA R80, R80, R86, R79 ;  /* 0x0000005650507223 */ /* 0x000fe2000000004f */
[----:B------:R-:W1:Y:S01]  /*c060*/  LDS.128 R12, [0x2ec0] ;  /* 0x002ec000ff0c7984 */ /* 0x000e620000000c00 */
[----:B----4-:R-:W-:-:S03]  /*c070*/  FFMA R34, R72, R85, R34 ;  /* 0x0000005548227223 */ /* 0x010fc60000000022 */
[----:B------:R-:W3:Y:S01]  /*c080*/  LDS.128 R76, [0x3830] ;  /* 0x00383000ff4c7984 */ /* 0x000ee20000000c00 */
[----:B------:R-:W-:-:S04]  /*c090*/  FFMA R34, R86, R73, R34 ;  /* 0x0000004956227223 */ /* 0x000fc80000000022 */
[----:B------:R-:W-:Y:S02]  /*c0a0*/  FFMA R24, R87, R74, R34 ;  /* 0x0000004a57187223 */ /* 0x000fe40000000022 */
[----:B-----5:R-:W-:Y:S02]  /*c0b0*/  FFMA R42, R68, R85, R42 ;  /* 0x00000055442a7223 */ /* 0x020fe4000000002a */
[----:B------:R-:W-:Y:S02]  /*c0c0*/  FFMA R24, R64, R75, R24 ;  /* 0x0000004b40187223 */ /* 0x000fe40000000018 */
[----:B------:R-:W4:Y:S01]  /*c0d0*/  LDS.128 R72, [0x3de0] ;  /* 0x003de000ff487984 */ /* 0x000f220000000c00 */
[----:B------:R-:W-:-:S04]  /*c0e0*/  FFMA R42, R86, R69, R42 ;  /* 0x00000045562a7223 */ /* 0x000fc8000000002a */
[----:B------:R-:W-:Y:S02]  /*c0f0*/  FFMA R42, R87, R70, R42 ;  /* 0x00000046572a7223 */ /* 0x000fe4000000002a */
[----:B--2---:R-:W-:Y:S02]  /*c100*/  FFMA R11, R16, R87, R11 ;  /* 0x00000057100b7223 */ /* 0x004fe4000000000b */
[----:B------:R-:W-:Y:S02]  /*c110*/  FFMA R26, R64, R71, R42 ;  /* 0x00000047401a7223 */ /* 0x000fe4000000002a */
[----:B------:R-:W2:Y:S01]  /*c120*/  LDS.128 R68, [0x3650] ;  /* 0x00365000ff447984 */ /* 0x000ea20000000c00 */
[----:B0-----:R-:W-:Y:S02]  /*c130*/  FFMA R20, R20, R87, R35 ;  /* 0x0000005714147223 */ /* 0x001fe40000000023 */
[C---:B------:R-:W-:Y:S02]  /*c140*/  FFMA R11, R64.reuse, R17, R11 ;  /* 0x00000011400b7223 */ /* 0x040fe4000000000b */
[----:B------:R-:W-:-:S02]  /*c150*/  FFMA R20, R64, R21, R20 ;  /* 0x0000001540147223 */ /* 0x000fc40000000014 */
[----:B------:R-:W-:Y:S02]  /*c160*/  FFMA R30, R64, R30, R29 ;  /* 0x0000001e401e7223 */ /* 0x000fe4000000001d */
[-C--:B------:R-:W-:Y:S02]  /*c170*/  FFMA R11, R18, R65.reuse, R11 ;  /* 0x00000041120b7223 */ /* 0x080fe4000000000b */
[----:B------:R-:W-:Y:S02]  /*c180*/  FFMA R22, R22, R65, R20 ;  /* 0x0000004116167223 */ /* 0x000fe40000000014 */
[----:B------:R-:W-:Y:S02]  /*c190*/  FFMA R81, R87, R81, R80 ;  /* 0x0000005157517223 */ /* 0x000fe40000000050 */
[----:B-1----:R-:W-:Y:S02]  /*c1a0*/  FFMA R20, R64, R12, R45 ;  /* 0x0000000c40147223 */ /* 0x002fe4000000002d */
[----:B------:R-:W-:-:S02]  /*c1b0*/  FFMA R35, R27, R65, R28 ;  /* 0x000000411b237223 */ /* 0x000fc4000000001c */
[----:B---3--:R-:W-:Y:S02]  /*c1c0*/  FFMA R43, R76, R87, R43 ;  /* 0x000000574c2b7223 */ /* 0x008fe4000000002b */
[----:B------:R-:W-:Y:S01]  /*c1d0*/  FFMA R39, R31, R65, R30 ;  /* 0x000000411f277223 */ /* 0x000fe2000000001e */
[----:B------:R-:W0:Y:S01]  /*c1e0*/  LDS.128 R84, [0x3c00] ;  /* 0x003c0000ff547984 */ /* 0x000e220000000c00 */
[----:B------:R-:W-:-:S03]  /*c1f0*/  FFMA R11, R19, R66, R11 ;  /* 0x00000042130b7223 */ /* 0x000fc6000000000b */
[----:B------:R-:W1:Y:S01]  /*c200*/  LDS.128 R16, [0x2ce0] ;  /* 0x002ce000ff107984 */ /* 0x000e620000000c00 */
[----:B------:R-:W-:-:S03]  /*c210*/  FFMA R12, R23, R66, R22 ;  /* 0x00000042170c7223 */ /* 0x000fc60000000016 */
[----:B------:R-:W3:Y:S01]  /*c220*/  LDS.128 R28, [0x3470] ;  /* 0x00347000ff1c7984 */ /* 0x000ee20000000c00 */
[----:B------:R-:W-:-:S03]  /*c230*/  FFMA R13, R65, R13, R20 ;  /* 0x0000000d410d7223 */ /* 0x000fc60000000014 */
[----:B------:R-:W5:Y:S01]  /*c240*/  LDS.128 R20, [0x2b00] ;  /* 0x002b0000ff147984 */ /* 0x000f620000000c00 */
[----:B----4-:R-:W-:-:S04]  /*c250*/  FFMA R72, R64, R72, R51 ;  /* 0x0000004840487223 */ /* 0x010fc80000000033 */
[----:B------:R-:W-:-:S04]  /*c260*/  FFMA R73, R65, R73, R72 ;  /* 0x0000004941497223 */ /* 0x000fc80000000048 */
[----:B------:R-:W-:Y:S02]  /*c270*/  FFMA R74, R66, R74, R73 ;  /* 0x0000004a424a7223 */ /* 0x000fe40000000049 */
[C---:B--2---:R-:W-:Y:S02]  /*c280*/  FFMA R68, R64.reuse, R68, R47 ;  /* 0x0000004440447223 */ /* 0x044fe4000000002f */
[----:B------:R-:W-:Y:S02]  /*c290*/  FFMA R47, R67, R75, R74 ;  /* 0x0000004b432f7223 */ /* 0x000fe4000000004a */
[----:B------:R-:W2:Y:S01]  /*c2a0*/  LDS.128 R72, [0x30b0] ;  /* 0x0030b000ff487984 */ /* 0x000ea20000000c00 */
[C---:B------:R-:W-:Y:S02]  /*c2b0*/  FFMA R43, R64.reuse, R77, R43 ;  /* 0x0000004d402b7223 */ /* 0x040fe4000000002b */
[----:B------:R-:W-:Y:S02]  /*c2c0*/  FFMA R82, R64, R82, R81 ;  /* 0x0000005240527223 */ /* 0x000fe40000000051 */
[----:B------:R-:W-:-:S02]  /*c2d0*/  FFMA R69, R65, R69, R68 ;  /* 0x0000004541457223 */ /* 0x000fc40000000044 */
[-C--:B------:R-:W-:Y:S02]  /*c2e0*/  FFMA R43, R78, R65.reuse, R43 ;  /* 0x000000414e2b7223 */ /* 0x080fe4000000002b */
[C---:B------:R-:W-:Y:S02]  /*c2f0*/  FFMA R14, R66.reuse, R14, R13 ;  /* 0x0000000e420e7223 */ /* 0x040fe4000000000d */
[----:B------:R-:W-:Y:S02]  /*c300*/  FFMA R70, R66, R70, R69 ;  /* 0x0000004642467223 */ /* 0x000fe40000000045 */
[-C--:B------:R-:W-:Y:S02]  /*c310*/  FFMA R41, R83, R65.reuse, R82 ;  /* 0x0000004153297223 */ /* 0x080fe40000000052 */
[-C--:B0-----:R-:W-:Y:S01]  /*c320*/  FFMA R84, R84, R65.reuse, R24 ;  /* 0x0000004154547223 */ /* 0x081fe20000000018 */
[----:B------:R-:W0:Y:S01]  /*c330*/  LDS.128 R80, [0x3a20] ;  /* 0x003a2000ff507984 */ /* 0x000e220000000c00 */
[----:B-1----:R-:W-:-:S02]  /*c340*/  FFMA R13, R16, R65, R25 ;  /* 0x00000041100d7223 */ /* 0x002fc40000000019 */
[----:B------:R-:W-:Y:S02]  /*c350*/  FFMA R16, R79, R66, R43 ;  /* 0x000000424f107223 */ /* 0x000fe4000000002b */
[----:B---3--:R-:W-:Y:S01]  /*c360*/  FFMA R28, R28, R65, R26 ;  /* 0x000000411c1c7223 */ /* 0x008fe2000000001a */
[----:B------:R-:W1:Y:S01]  /*c370*/  LDS.128 R76, [0x3840] ;  /* 0x00384000ff4c7984 */ /* 0x000e620000000c00 */
[----:B------:R-:W-:-:S03]  /*c380*/  FFMA R43, R67, R15, R14 ;  /* 0x0000000f432b7223 */ /* 0x000fc6000000000e */
[----:B------:R-:W3:Y:S01]  /*c390*/  LDS.128 R24, [0x3290] ;  /* 0x00329000ff187984 */ /* 0x000ee20000000c00 */
[C---:B------:R-:W-:Y:S02]  /*c3a0*/  FFMA R45, R67.reuse, R71, R70 ;  /* 0x00000047432d7223 */ /* 0x040fe40000000046 */
[----:B-----5:R-:W-:Y:S01]  /*c3b0*/  FFMA R14, R20, R66, R35 ;  /* 0x00000042140e7223 */ /* 0x020fe20000000023 */
[----:B------:R-:W4:Y:S04]  /*c3c0*/  LDS.128 R68, [0x2920] ;  /* 0x00292000ff447984 */ /* 0x000f280000000c00 */
[----:B------:R-:W5:Y:S01]  /*c3d0*/  LDS R20, [R8.X4+0x1c0] ;  /* 0x0001c00008147984 */ /* 0x000f620000004800 */
[----:B------:R-:W-:Y:S02]  /*c3e0*/  FFMA R13, R66, R17, R13 ;  /* 0x00000011420d7223 */ /* 0x000fe4000000000d */
[----:B------:R-:W-:-:S02]  /*c3f0*/  FFMA R21, R67, R21, R14 ;  /* 0x0000001543157223 */ /* 0x000fc4000000000e */
[C---:B------:R-:W-:Y:S02]  /*c400*/  FFMA R18, R67.reuse, R18, R13 ;  /* 0x0000001243127223 */ /* 0x040fe4000000000d */
[----:B--2---:R-:W-:Y:S02]  /*c410*/  FFMA R72, R72, R67, R12 ;  /* 0x0000004348487223 */ /* 0x004fe4000000000c */
[----:B------:R-:W2:Y:S01]  /*c420*/  LDS.128 R12, [R8.X4+0x260] ;  /* 0x00026000080c7984 */ /* 0x000ea20000004c00 */
[C---:B------:R-:W-:Y:S02]  /*c430*/  FFMA R28, R66.reuse, R29, R28 ;  /* 0x0000001d421c7223 */ /* 0x040fe4000000001c */
[----:B------:R-:W-:Y:S02]  /*c440*/  FFMA R84, R66, R85, R84 ;  /* 0x0000005542547223 */ /* 0x000fe40000000054 */
[C---:B------:R-:W-:Y:S02]  /*c450*/  FFMA R28, R67.reuse, R30, R28 ;  /* 0x0000001e431c7223 */ /* 0x040fe4000000001c */
[----:B------:R-:W-:-:S02]  /*c460*/  FFMA R84, R67, R86, R84 ;  /* 0x0000005643547223 */ /* 0x000fc40000000054 */
[----:B0-----:R-:W-:-:S04]  /*c470*/  FFMA R80, R80, R66, R41 ;  /* 0x0000004250507223 */ /* 0x001fc80000000029 */
[----:B------:R-:W-:Y:S02]  /*c480*/  FFMA R81, R67, R81, R80 ;  /* 0x0000005143517223 */ /* 0x000fe40000000050 */
[----:B-1----:R-:W-:Y:S02]  /*c490*/  FFMA R76, R76, R67, R16 ;  /* 0x000000434c4c7223 */ /* 0x002fe40000000010 */
[----:B---3--:R-:W-:-:S04]  /*c4a0*/  FFMA R24, R24, R66, R39 ;  /* 0x0000004218187223 */ /* 0x008fc80000000027 */
[----:B------:R-:W-:Y:S02]  /*c4b0*/  FFMA R25, R67, R25, R24 ;  /* 0x0000001943197223 */ /* 0x000fe40000000018 */
[----:B----4-:R-:W-:Y:S02]  /*c4c0*/  FFMA R11, R68, R67, R11 ;  /* 0x00000043440b7223 */ /* 0x010fe4000000000b */
[C---:B-----5:R-:W-:Y:S01]  /*c4d0*/  FFMA R34, R20.reuse, R19, R18 ;  /* 0x0000001314227223 */ /* 0x060fe20000000012 */
[----:B------:R-:W0:Y:S01]  /*c4e0*/  LDS.128 R64, [0x3df0] ;  /* 0x003df000ff407984 */ /* 0x000e220000000c00 */
[----:B------:R-:W-:-:S03]  /*c4f0*/  FFMA R42, R20, R31, R28 ;  /* 0x0000001f142a7223 */ /* 0x000fc6000000001c */
[----:B------:R-:W1:Y:S04]  /*c500*/  LDS.128 R16, [0x2ed0] ;  /* 0x002ed000ff107984 */ /* 0x000e680000000c00 */
[----:B------:R-:W3:Y:S01]  /*c510*/  LDS.128 R28, [0x3660] ;  /* 0x00366000ff1c7984 */ /* 0x000ee20000000c00 */
[----:B------:R-:W-:-:S04]  /*c520*/  FFMA R82, R20, R82, R81 ;  /* 0x0000005214527223 */ /* 0x000fc80000000051 */
[----:B--2---:R-:W-:Y:S02]  /*c530*/  FFMA R39, R13, R83, R82 ;  /* 0x000000530d277223 */ /* 0x004fe40000000052 */
[----:B------:R-:W2:Y:S01]  /*c540*/  LDS.128 R80, [0x3c10] ;  /* 0x003c1000ff507984 */ /* 0x000ea20000000c00 */
[C---:B------:R-:W-:Y:S02]  /*c550*/  FFMA R22, R20.reuse, R22, R21 ;  /* 0x0000001614167223 */ /* 0x040fe40000000015 */
[C---:B------:R-:W-:Y:S02]  /*c560*/  FFMA R26, R20.reuse, R26, R25 ;  /* 0x0000001a141a7223 */ /* 0x040fe40000000019 */
[C---:B------:R-:W-:Y:S02]  /*c570*/  FFMA R11, R20.reuse, R69, R11 ;  /* 0x00000045140b7223 */ /* 0x040fe4000000000b */
[C---:B------:R-:W-:Y:S02]  /*c580*/  FFMA R72, R20.reuse, R73, R72 ;  /* 0x0000004914487223 */ /* 0x040fe40000000048 */
[----:B------:R-:W-:-:S02]  /*c590*/  FFMA R76, R20, R77, R76 ;  /* 0x0000004d144c7223 */ /* 0x000fc4000000004c */
[C---:B------:R-:W-:Y:S02]  /*c5a0*/  FFMA R84, R20.reuse, R87, R84 ;  /* 0x0000005714547223 */ /* 0x040fe40000000054 */
[C---:B------:R-:W-:Y:S02]  /*c5b0*/  FFMA R11, R13.reuse, R70, R11 ;  /* 0x000000460d0b7223 */ /* 0x040fe4000000000b */
[C---:B------:R-:W-:Y:S02]  /*c5c0*/  FFMA R12, R13.reuse, R74, R72 ;  /* 0x0000004a0d0c7223 */ /* 0x040fe40000000048 */
[C---:B------:R-:W-:Y:S02]  /*c5d0*/  FFMA R38, R13.reuse, R78, R76 ;  /* 0x0000004e0d267223 */ /* 0x040fe4000000004c */
[----:B------:R-:W-:Y:S02]  /*c5e0*/  FFMA R41, R13, R23, R22 ;  /* 0x000000170d297223 */ /* 0x000fe40000000016 */
[----:B0-----:R-:W-:-:S02]  /*c5f0*/  FFMA R64, R20, R64, R47 ;  /* 0x0000004014407223 */ /* 0x001fc4000000002f */
[C---:B-1----:R-:W-:Y:S02]  /*c600*/  FFMA R16, R20.reuse, R16, R43 ;  /* 0x0000001014107223 */ /* 0x042fe4000000002b */
[----:B---3--:R-:W-:Y:S02]  /*c610*/  FFMA R28, R20, R28, R45 ;  /* 0x0000001c141c7223 */ /* 0x008fe4000000002d */
[C---:B------:R-:W-:Y:S01]  /*c620*/  FFMA R17, R13.reuse, R17, R16 ;  /* 0x000000110d117223 */ /* 0x040fe20000000010 */
[----:B------:R-:W0:Y:S01]  /*c630*/  LDS.128 R20, [0x2cf0] ;  /* 0x002cf000ff147984 */ /* 0x000e220000000c00 */
[C---:B------:R-:W-:Y:S02]  /*c640*/  FFMA R29, R13.reuse, R29, R28 ;  /* 0x0000001d0d1d7223 */ /* 0x040fe4000000001c */
[C---:B------:R-:W-:Y:S02]  /*c650*/  FFMA R65, R13.reuse, R65, R64 ;  /* 0x000000410d417223 */ /* 0x040fe40000000040 */
[----:B------:R-:W-:-:S02]  /*c660*/  FFMA R35, R13, R27, R26 ;  /* 0x0000001b0d237223 */ /* 0x000fc4000000001a */
[----:B------:R-:W1:Y:S01]  /*c670*/  LDS.128 R24, [0x3480] ;  /* 0x00348000ff187984 */ /* 0x000e620000000c00 */
[-C--:B------:R-:W-:Y:S02]  /*c680*/  FFMA R18, R18, R14.reuse, R17 ;  /* 0x0000000e12127223 */ /* 0x080fe40000000011 */
[-C--:B------:R-:W-:Y:S02]  /*c690*/  FFMA R30, R30, R14.reuse, R29 ;  /* 0x0000000e1e1e7223 */ /* 0x080fe4000000001d */
[-C--:B------:R-:W-:Y:S02]  /*c6a0*/  FFMA R66, R66, R14.reuse, R65 ;  /* 0x0000000e42427223 */ /* 0x080fe40000000041 */
[-C--:B------:R-:W-:Y:S02]  /*c6b0*/  FFMA R11, R71, R14.reuse, R11 ;  /* 0x0000000e470b7223 */ /* 0x080fe4000000000b */
[-C--:B------:R-:W-:Y:S01]  /*c6c0*/  FFMA R12, R75, R14.reuse, R12 ;  /* 0x0000000e4b0c7223 */ /* 0x080fe2000000000c */
[----:B------:R-:W3:Y:S01]  /*c6d0*/  LDS.128 R68, [0x2b10] ;  /* 0x002b1000ff447984 */ /* 0x000ee20000000c00 */
[----:B------:R-:W-:-:S03]  /*c6e0*/  FFMA R38, R79, R14, R38 ;  /* 0x0000000e4f267223 */ /* 0x000fc60000000026 */
[----:B------:R-:W4:Y:S01]  /*c6f0*/  LDS.128 R72, [0x32a0] ;  /* 0x0032a000ff487984 */ /* 0x000f220000000c00 */
[----:B------:R-:W-:-:S03]  /*c700*/  FFMA R43, R19, R15, R18 ;  /* 0x0000000f132b7223 */ /* 0x000fc60000000012 */
[----:B------:R-:W5:Y:S01]  /*c710*/  LDS.128 R76, [0x3a30] ;  /* 0x003a3000ff4c7984 */ /* 0x000f620000000c00 */
[-C--:B------:R-:W-:Y:S02]  /*c720*/  FFMA R45, R31, R15.reuse, R30 ;  /* 0x0000000f1f2d7223 */ /* 0x080fe4000000001e */
[----:B------:R-:W-:Y:S01]  /*c730*/  FFMA R47, R67, R15, R66 ;  /* 0x0000000f432f7223 */ /* 0x000fe20000000042 */
[----:B------:R-:W5:Y:S04]  /*c740*/  LDS.128 R16, [0x2930] ;  /* 0x00293000ff107984 */ /* 0x000f680000000c00 */
[----:B------:R-:W5:Y:S04]  /*c750*/  LDS.128 R28, [0x30c0] ;  /* 0x0030c000ff1c7984 */ /* 0x000f680000000c00 */
[----:B------:R-:W5:Y:S01]  /*c760*/  LDS.128 R64, [0x3850] ;  /* 0x00385000ff407984 */ /* 0x000f620000000c00 */
[----:B--2---:R-:W-:-:S03]  /*c770*/  FFMA R80, R13, R80, R84 ;  /* 0x000000500d507223 */ /* 0x004fc60000000054 */
[----:B------:R-:W2:Y:S01]  /*c780*/  LDS.128 R84, [R8.X4+0x270] ;  /* 0x0002700008547984 */ /* 0x000ea20000004c00 */
[C---:B0-----:R-:W-:Y:S02]  /*c790*/  FFMA R20, R13.reuse, R20, R34 ;  /* 0x000000140d147223 */ /* 0x041fe40000000022 */
[----:B-1----:R-:W-:Y:S02]  /*c7a0*/  FFMA R24, R13, R24, R42 ;  /* 0x000000180d187223 */ /* 0x002fe4000000002a */
[C---:B------:R-:W-:Y:S02]  /*c7b0*/  FFMA R20, R14.reuse, R21, R20 ;  /* 0x000000150e147223 */ /* 0x040fe40000000014 */
[C---:B------:R-:W-:Y:S02]  /*c7c0*/  FFMA R24, R14.reuse, R25, R24 ;  /* 0x000000190e187223 */ /* 0x040fe40000000018 */
[----:B------:R-:W-:Y:S02]  /*c7d0*/  FFMA R80, R14, R81, R80 ;  /* 0x000000510e507223 */ /* 0x000fe40000000050 */
[----:B---3--:R-:W-:-:S02]  /*c7e0*/  FFMA R68, R68, R14, R41 ;  /* 0x0000000e44447223 */ /* 0x008fc40000000029 */
[-C--:B----4-:R-:W-:Y:S02]  /*c7f0*/  FFMA R72, R72, R14.reuse, R35 ;  /* 0x0000000e48487223 */ /* 0x090fe40000000023 */
[----:B-----5:R-:W-:Y:S02]  /*c800*/  FFMA R76, R76, R14, R39 ;  /* 0x0000000e4c4c7223 */ /* 0x020fe40000000027 */
[C---:B------:R-:W-:Y:S02]  /*c810*/  FFMA R20, R15.reuse, R22, R20 ;  /* 0x000000160f147223 */ /* 0x040fe40000000014 */
[C---:B------:R-:W-:Y:S02]  /*c820*/  FFMA R24, R15.reuse, R26, R24 ;  /* 0x0000001a0f187223 */ /* 0x040fe40000000018 */
[C---:B------:R-:W-:Y:S02]  /*c830*/  FFMA R69, R15.reuse, R69, R68 ;  /* 0x000000450f457223 */ /* 0x040fe40000000044 */
[----:B------:R-:W-:-:S02]  /*c840*/  FFMA R73, R15, R73, R72 ;  /* 0x000000490f497223 */ /* 0x000fc40000000048 */
[C---:B------:R-:W-:Y:S02]  /*c850*/  FFMA R77, R15.reuse, R77, R76 ;  /* 0x0000004d0f4d7223 */ /* 0x040fe4000000004c */
[----:B------:R-:W-:Y:S02]  /*c860*/  FFMA R80, R15, R82, R80 ;  /* 0x000000520f507223 */ /* 0x000fe40000000050 */
[-C--:B------:R-:W-:Y:S02]  /*c870*/  FFMA R11, R16, R15.reuse, R11 ;  /* 0x0000000f100b7223 */ /* 0x080fe4000000000b */
[-C--:B------:R-:W-:Y:S02]  /*c880*/  FFMA R28, R28, R15.reuse, R12 ;  /* 0x0000000f1c1c7223 */ /* 0x080fe4000000000c */
[----:B------:R-:W-:Y:S02]  /*c890*/  FFMA R38, R64, R15, R38 ;  /* 0x0000000f40267223 */ /* 0x000fe40000000026 */
[----:B------:R-:W0:Y:S01]  /*c8a0*/  LDS.128 R12, [0x2ee0] ;  /* 0x002ee000ff0c7984 */ /* 0x000e220000000c00 */
[----:B--2---:R-:W-:-:S02]  /*c8b0*/  FFMA R74, R84, R74, R73 ;  /* 0x0000004a544a7223 */ /* 0x004fc40000000049 */
[----:B------:R-:W-:Y:S02]  /*c8c0*/  FFMA R34, R84, R23, R20 ;  /* 0x0000001754227223 */ /* 0x000fe40000000014 */
[----:B------:R-:W1:Y:S01]  /*c8d0*/  LDS.128 R20, [0x3670] ;  /* 0x00367000ff147984 */ /* 0x000e620000000c00 */
[----:B------:R-:W-:-:S03]  /*c8e0*/  FFMA R39, R75, R85, R74 ;  /* 0x000000554b277223 */ /* 0x000fc6000000004a */
[----:B------:R-:W2:Y:S01]  /*c8f0*/  LDS.128 R72, [0x3c20] ;  /* 0x003c2000ff487984 */ /* 0x000ea20000000c00 */
[----:B------:R-:W-:-:S03]  /*c900*/  FFMA R42, R84, R27, R24 ;  /* 0x0000001b542a7223 */ /* 0x000fc60000000018 */
[----:B------:R-:W3:Y:S01]  /*c910*/  LDS.128 R24, [0x3e00] ;  /* 0x003e0000ff187984 */ /* 0x000ee20000000c00 */
[C---:B------:R-:W-:Y:S02]  /*c920*/  FFMA R11, R84.reuse, R17, R11 ;  /* 0x00000011540b7223 */ /* 0x040fe4000000000b */
[----:B------:R-:W-:Y:S02]  /*c930*/  FFMA R83, R84, R83, R80 ;  /* 0x0000005354537223 */ /* 0x000fe40000000050 */
[----:B------:R-:W-:Y:S02]  /*c940*/  FFMA R11, R18, R85, R11 ;  /* 0x00000055120b7223 */ /* 0x000fe4000000000b */
[C---:B------:R-:W-:Y:S02]  /*c950*/  FFMA R28, R84.reuse, R29, R28 ;  /* 0x0000001d541c7223 */ /* 0x040fe4000000001c */
[C---:B------:R-:W-:Y:S02]  /*c960*/  FFMA R38, R84.reuse, R65, R38 ;  /* 0x0000004154267223 */ /* 0x040fe40000000026 */
[----:B0-----:R-:W-:-:S04]  /*c970*/  FFMA R12, R84, R12, R43 ;  /* 0x0000000c540c7223 */ /* 0x001fc8000000002b */
[----:B------:R-:W-:-:S04]  /*c980*/  FFMA R13, R85, R13, R12 ;  /* 0x0000000d550d7223 */ /* 0x000fc8000000000c */
[----:B------:R-:W-:Y:S02]  /*c990*/  FFMA R14, R86, R14, R13 ;  /* 0x0000000e560e7223 */ /* 0x000fe4000000000d */
[----:B-1----:R-:W-:Y:S02]  /*c9a0*/  FFMA R20, R84, R20, R45 ;  /* 0x0000001454147223 */ /* 0x002fe4000000002d */
[----:B------:R-:W-:Y:S02]  /*c9b0*/  FFMA R45, R87, R15, R14 ;  /* 0x0000000f572d7223 */ /* 0x000fe4000000000e */
[----:B------:R-:W0:Y:S01]  /*c9c0*/  LDS.128 R12, [0x2940] ;  /* 0x00294000ff0c7984 */ /* 0x000e220000000c00 */
[----:B--2---:R-:W-:Y:S02]  /*c9d0*/  FFMA R72, R72, R85, R83 ;  /* 0x0000005548487223 */ /* 0x004fe40000000053 */
[----:B------:R-:W-:Y:S01]  /*c9e0*/  FFMA R70, R84, R70, R69 ;  /* 0x0000004654467223 */ /* 0x000fe20000000045 */
[----:B------:R-:W1:Y:S01]  /*c9f0*/  LDS.128 R80, [R8.X4+0x280] ;  /* 0x0002800008507984 */ /* 0x000e620000004c00 */
[----:B------:R-:W-:-:S02]  /*ca00*/  FFMA R11, R19, R86, R11 ;  /* 0x00000056130b7223 */ /* 0x000fc4000000000b */
[-C--:B------:R-:W-:Y:S01]  /*ca10*/  FFMA R28, R30, R85.reuse, R28 ;  /* 0x000000551e1c7223 */ /* 0x080fe2000000001c */
[----:B------:R-:W2:Y:S01]  /*ca20*/  LDS.128 R16, [0x2d00] ;  /* 0x002d0000ff107984 */ /* 0x000ea20000000c00 */
[-C--:B------:R-:W-:Y:S02]  /*ca30*/  FFMA R43, R66, R85.reuse, R38 ;  /* 0x00000055422b7223 */ /* 0x080fe40000000026 */
[----:B------:R-:W-:Y:S02]  /*ca40*/  FFMA R35, R71, R85, R70 ;  /* 0x0000005547237223 */ /* 0x000fe40000000046 */
[----:B------:R-:W4:Y:S01]  /*ca50*/  LDS.128 R68, [0x3490] ;  /* 0x00349000ff447984 */ /* 0x000f220000000c00 */
[-C--:B------:R-:W-:Y:S02]  /*ca60*/  FFMA R38, R31, R86.reuse, R28 ;  /* 0x000000561f267223 */ /* 0x080fe4000000001c */
[----:B------:R-:W-:Y:S01]  /*ca70*/  FFMA R43, R67, R86, R43 ;  /* 0x00000056432b7223 */ /* 0x000fe2000000002b */
[----:B------:R-:W5:Y:S01]  /*ca80*/  LDS.128 R28, [0x2b20] ;  /* 0x002b2000ff1c7984 */ /* 0x000f620000000c00 */
[----:B---3--:R-:W-:-:S03]  /*ca90*/  FFMA R24, R84, R24, R47 ;  /* 0x0000001854187223 */ /* 0x008fc6000000002f */
[----:B------:R-:W3:Y:S01]  /*caa0*/  LDS.128 R64, [0x32b0] ;  /* 0x0032b000ff407984 */ /* 0x000ee20000000c00 */
[----:B------:R-:W-:Y:S02]  /*cab0*/  FFMA R78, R84, R78, R77 ;  /* 0x0000004e544e7223 */ /* 0x000fe4000000004d */
[C---:B------:R-:W-:Y:S02]  /*cac0*/  FFMA R21, R85.reuse, R21, R20 ;  /* 0x0000001555157223 */ /* 0x040fe40000000014 */
[----:B------:R-:W-:Y:S02]  /*cad0*/  FFMA R25, R85, R25, R24 ;  /* 0x0000001955197223 */ /* 0x000fe40000000018 */
[C---:B------:R-:W-:Y:S02]  /*cae0*/  FFMA R22, R86.reuse, R22, R21 ;  /* 0x0000001656167223 */ /* 0x040fe40000000015 */
[----:B------:R-:W-:Y:S02]  /*caf0*/  FFMA R26, R86, R26, R25 ;  /* 0x0000001a561a7223 */ /* 0x000fe40000000019 */
[----:B------:R-:W-:-:S02]  /*cb00*/  FFMA R41, R79, R85, R78 ;  /* 0x000000554f297223 */ /* 0x000fc4000000004e */
[----:B------:R-:W3:Y:S01]  /*cb10*/  LDS.128 R76, [0x3a40] ;  /* 0x003a4000ff4c7984 */ /* 0x000ee20000000c00 */
[C---:B------:R-:W-:Y:S02]  /*cb20*/  FFMA R47, R87.reuse, R23, R22 ;  /* 0x00000017572f7223 */ /* 0x040fe40000000016 */
[----:B------:R-:W-:Y:S01]  /*cb30*/  FFMA R51, R87, R27, R26 ;  /* 0x0000001b57337223 */ /* 0x000fe2000000001a */
[----:B------:R-:W3:Y:S04]  /*cb40*/  LDS.128 R20, [0x30d0] ;  /* 0x0030d000ff147984 */ /* 0x000ee80000000c00 */
[----:B------:R-:W3:Y:S01]  /*cb50*/  LDS.128 R24, [0x3860] ;  /* 0x00386000ff187984 */ /* 0x000ee20000000c00 */
[----:B0-----:R-:W-:Y:S02]  /*cb60*/  FFMA R11, R12, R87, R11 ;  /* 0x000000570c0b7223 */ /* 0x001fe4000000000b */
[----:B------:R-:W-:-:S02]  /*cb70*/  FFMA R72, R86, R73, R72 ;  /* 0x0000004956487223 */ /* 0x000fc40000000048 */
[----:B-1----:R-:W-:Y:S02]  /*cb80*/  FFMA R11, R80, R13, R11 ;  /* 0x0000000d500b7223 */ /* 0x002fe4000000000b */
[----:B--2---:R-:W-:Y:S02]  /*cb90*/  FFMA R16, R16, R85, R34 ;  /* 0x0000005510107223 */ /* 0x004fe40000000022 */
[----:B------:R-:W-:Y:S02]  /*cba0*/  FFMA R34, R87, R74, R72 ;  /* 0x0000004a57227223 */ /* 0x000fe40000000048 */
[----:B------:R-:W-:Y:S02]  /*cbb0*/  FFMA R11, R14, R81, R11 ;  /* 0x000000510e0b7223 */ /* 0x000fe4000000000b */
[----:B----4-:R-:W-:Y:S02]  /*cbc0*/  FFMA R42, R68, R85, R42 ;  /* 0x00000055442a7223 */ /* 0x010fe4000000002a */
[----:B------:R-:W-:-:S02]  /*cbd0*/  FFMA R16, R86, R17, R16 ;  /* 0x0000001156107223 */ /* 0x000fc40000000010 */
[-C--:B-----5:R-:W-:Y:S02]  /*cbe0*/  FFMA R28, R28, R86.reuse, R35 ;  /* 0x000000561c1c7223 */ /* 0x0a0fe40000000023 */
[----:B---3--:R-:W-:Y:S02]  /*cbf0*/  FFMA R64, R64, R86, R39 ;  /* 0x0000005640407223 */ /* 0x008fe40000000027 */
[----:B------:R-:W-:Y:S02]  /*cc00*/  FFMA R34, R80, R75, R34 ;  /* 0x0000004b50227223 */ /* 0x000fe40000000022 */
[----:B------:R-:W-:Y:S01]  /*cc10*/  FFMA R11, R15, R82, R11 ;  /* 0x000000520f0b7223 */ /* 0x000fe2000000000b */
[----:B------:R-:W0:Y:S01]  /*cc20*/  LDS.128 R72, [0x3e10] ;  /* 0x003e1000ff487984 */ /* 0x000e220000000c00 */
[C---:B------:R-:W-:Y:S02]  /*cc30*/  FFMA R16, R87.reuse, R18, R16 ;  /* 0x0000001257107223 */ /* 0x040fe40000000010 */
[----:B------:R-:W-:Y:S01]  /*cc40*/  FFMA R42, R86, R69, R42 ;  /* 0x00000045562a7223 */ /* 0x000fe2000000002a */
[----:B------:R-:W1:Y:S01]  /*cc50*/  LDS.128 R12, [0x2d10] ;  /* 0x002d1000ff0c7984 */ /* 0x000e620000000c00 */
[----:B------:R-:W-:-:S02]  /*cc60*/  FFMA R29, R87, R29, R28 ;  /* 0x0000001d571d7223 */ /* 0x000fc4000000001c */
[C---:B------:R-:W-:Y:S02]  /*cc70*/  FFMA R65, R87.reuse, R65, R64 ;  /* 0x0000004157417223 */ /* 0x040fe40000000040 */
[----:B------:R-:W-:Y:S02]  /*cc80*/  FFMA R46, R87, R70, R42 ;  /* 0x00000046572e7223 */ /* 0x000fe4000000002a */
[C---:B------:R-:W-:Y:S02]  /*cc90*/  FFMA R30, R80.reuse, R30, R29 ;  /* 0x0000001e501e7223 */ /* 0x040fe4000000001d */
[C---:B------:R-:W-:Y:S02]  /*cca0*/  FFMA R66, R80.reuse, R66, R65 ;  /* 0x0000004250427223 */ /* 0x040fe40000000041 */
[----:B------:R-:W-:Y:S02]  /*ccb0*/  FFMA R42, R80, R19, R16 ;  /* 0x00000013502a7223 */ /* 0x000fe40000000010 */
[----:B------:R-:W2:Y:S01]  /*ccc0*/  LDS.128 R16, [0x2ef0] ;  /* 0x002ef000ff107984 */ /* 0x000ea20000000c00 */
[----:B------:R-:W-:-:S02]  /*ccd0*/  FFMA R76, R76, R86, R41 ;  /* 0x000000564c4c7223 */ /* 0x000fc40000000029 */
[-C--:B------:R-:W-:Y:S02]  /*cce0*/  FFMA R35, R31, R81.reuse, R30 ;  /* 0x000000511f237223 */ /* 0x080fe4000000001e */
[----:B------:R-:W-:Y:S01]  /*ccf0*/  FFMA R39, R67, R81, R66 ;  /* 0x0000005143277223 */ /* 0x000fe20000000042 */
[----:B------:R-:W3:Y:S01]  /*cd00*/  LDS.128 R28, [0x34a0] ;  /* 0x0034a000ff1c7984 */ /* 0x000ee20000000c00 */
[----:B------:R-:W-:Y:S02]  /*cd10*/  FFMA R77, R87, R77, R76 ;  /* 0x0000004d574d7223 */ /* 0x000fe4000000004c */
[-C--:B------:R-:W-:Y:S01]  /*cd20*/  FFMA R20, R20, R87.reuse, R38 ;  /* 0x0000005714147223 */ /* 0x080fe20000000026 */
[----:B------:R-:W4:Y:S01]  /*cd30*/  LDS.128 R64, [0x3c30] ;  /* 0x003c3000ff407984 */ /* 0x000f220000000c00 */
[----:B------:R-:W-:Y:S02]  /*cd40*/  FFMA R24, R24, R87, R43 ;  /* 0x0000005718187223 */ /* 0x000fe4000000002b */
[C---:B------:R-:W-:Y:S01]  /*cd50*/  FFMA R46, R80.reuse, R71, R46 ;  /* 0x00000047502e7223 */ /* 0x040fe2000000002e */
[----:B------:R-:W5:Y:S04]  /*cd60*/  LDS.128 R84, [R8.X4+0x330] ;  /* 0x0003300008547984 */ /* 0x000f680000004c00 */
[----:B------:R-:W5:Y:S01]  /*cd70*/  LDS.128 R68, [0x3680] ;  /* 0x00368000ff447984 */ /* 0x000f620000000c00 */
[----:B------:R-:W-:-:S04]  /*cd80*/  FFMA R24, R80, R25, R24 ;  /* 0x0000001950187223 */ /* 0x000fc80000000018 */
[-C--:B------:R-:W-:Y:S02]  /*cd90*/  FFMA R24, R26, R81.reuse, R24 ;  /* 0x000000511a187223 */ /* 0x080fe40000000018 */
[----:B0-----:R-:W-:Y:S02]  /*cda0*/  FFMA R72, R80, R72, R51 ;  /* 0x0000004850487223 */ /* 0x001fe40000000033 */
[----:B-1----:R-:W-:Y:S02]  /*cdb0*/  FFMA R12, R12, R81, R42 ;  /* 0x000000510c0c7223 */ /* 0x002fe4000000002a */
[----:B------:R-:W-:Y:S02]  /*cdc0*/  FFMA R43, R27, R82, R24 ;  /* 0x000000521b2b7223 */ /* 0x000fe40000000018 */
[----:B------:R-:W0:Y:S01]  /*cdd0*/  LDS.128 R24, [0x32c0] ;  /* 0x0032c000ff187984 */ /* 0x000e220000000c00 */
[----:B------:R-:W-:Y:S02]  /*cde0*/  FFMA R73, R81, R73, R72 ;  /* 0x0000004951497223 */ /* 0x000fe40000000048 */
[----:B------:R-:W-:-:S02]  /*cdf0*/  FFMA R12, R82, R13, R12 ;  /* 0x0000000d520c7223 */ /* 0x000fc4000000000c */
[----:B------:R-:W-:Y:S02]  /*ce00*/  FFMA R74, R82, R74, R73 ;  /* 0x0000004a524a7223 */ /* 0x000fe40000000049 */
[C---:B------:R-:W-:Y:S02]  /*ce10*/  FFMA R12, R83.reuse, R14, R12 ;  /* 0x0000000e530c7223 */ /* 0x040fe4000000000c */
[----:B--2---:R-:W-:Y:S02]  /*ce20*/  FFMA R16, R80, R16, R45 ;  /* 0x0000001050107223 */ /* 0x004fe4000000002d */
[----:B------:R-:W-:Y:S02]  /*ce30*/  FFMA R51, R83, R75, R74 ;  /* 0x0000004b53337223 */ /* 0x000fe4000000004a */
[----:B------:R-:W-:Y:S01]  /*ce40*/  FFMA R17, R81, R17, R16 ;  /* 0x0000001151117223 */ /* 0x000fe20000000010 */
[----:B------:R-:W1:Y:S01]  /*ce50*/  LDS.128 R72, [0x3870] ;  /* 0x00387000ff487984 */ /* 0x000e620000000c00 */
[----:B---3--:R-:W-:-:S02]  /*ce60*/  FFMA R28, R28, R81, R46 ;  /* 0x000000511c1c7223 */ /* 0x008fc4000000002e */
[----:B------:R-:W-:Y:S02]  /*ce70*/  FFMA R20, R80, R21, R20 ;  /* 0x0000001550147223 */ /* 0x000fe40000000014 */
[----:B----4-:R-:W-:Y:S02]  /*ce80*/  FFMA R34, R64, R81, R34 ;  /* 0x0000005140227223 */ /* 0x010fe40000000022 */
[----:B------:R-:W-:Y:S02]  /*ce90*/  FFMA R18, R82, R18, R17 ;  /* 0x0000001252127223 */ /* 0x000fe40000000011 */
[----:B-----5:R-:W-:Y:S02]  /*cea0*/  FFMA R42, R84, R15, R12 ;  /* 0x0000000f542a7223 */ /* 0x020fe4000000000c */
[----:B------:R-:W2:Y:S01]  /*ceb0*/  LDS.128 R12, [0x2f00] ;  /* 0x002f0000ff0c7984 */ /* 0x000ea20000000c00 */
[----:B------:R-:W-:Y:S02]  /*cec0*/  FFMA R68, R80, R68, R47 ;  /* 0x0000004450447223 */ /* 0x000fe4000000002f */
[----:B------:R-:W-:-:S02]  /*ced0*/  FFMA R28, R82, R29, R28 ;  /* 0x0000001d521c7223 */ /* 0x000fc4000000001c */
[----:B------:R-:W-:Y:S02]  /*cee0*/  FFMA R34, R82, R65, R34 ;  /* 0x0000004152227223 */ /* 0x000fe40000000022 */
[----:B------:R-:W-:Y:S02]  /*cef0*/  FFMA R78, R80, R78, R77 ;  /* 0x0000004e504e7223 */ /* 0x000fe4000000004d */
[----:B------:R-:W-:Y:S02]  /*cf00*/  FFMA R20, R22, R81, R20 ;  /* 0x0000005116147223 */ /* 0x000fe40000000014 */
[----:B------:R-:W-:Y:S02]  /*cf10*/  FFMA R69, R81, R69, R68 ;  /* 0x0000004551457223 */ /* 0x000fe40000000044 */
[C---:B------:R-:W-:Y:S02]  /*cf20*/  FFMA R45, R83.reuse, R19, R18 ;  /* 0x00000013532d7223 */ /* 0x040fe40000000012 */
[C---:B------:R-:W-:Y:S01]  /*cf30*/  FFMA R28, R83.reuse, R30, R28 ;  /* 0x0000001e531c7223 */ /* 0x040fe2000000001c */
[----:B------:R-:W3:Y:S01]  /*cf40*/  LDS.128 R16, [0x2950] ;  /* 0x00295000ff107984 */ /* 0x000ee20000000c00 */
[----:B------:R-:W-:-:S02]  /*cf50*/  FFMA R34, R83, R66, R34 ;  /* 0x0000004253227223 */ /* 0x000fc40000000022 */
[----:B------:R-:W-:Y:S02]  /*cf60*/  FFMA R70, R82, R70, R69 ;  /* 0x0000004652467223 */ /* 0x000fe40000000045 */
[----:B------:R-:W-:Y:S02]  /*cf70*/  FFMA R41, R79, R81, R78 ;  /* 0x000000514f297223 */ /* 0x000fe4000000004e */
[----:B------:R-:W-:Y:S01]  /*cf80*/  FFMA R38, R23, R82, R20 ;  /* 0x0000005217267223 */ /* 0x000fe20000000014 */
[----:B------:R-:W-:Y:S01]  /*cf90*/  LDS.128 R76, [0x3a50] ;  /* 0x003a5000ff4c7984 */ /* 0x000fe20000000c00 */
[C---:B------:R-:W-:Y:S02]  /*cfa0*/  FFMA R34, R84.reuse, R67, R34 ;  /* 0x0000004354227223 */ /* 0x040fe40000000022 */
[----:B------:R-:W-:Y:S01]  /*cfb0*/  FFMA R46, R84, R31, R28 ;  /* 0x0000001f542e7223 */ /* 0x000fe2000000001c */
[----:B------:R-:W4:Y:S01]  /*cfc0*/  LDS.128 R20, [0x2b30] ;  /* 0x002b3000ff147984 */ /* 0x000f220000000c00 */
[----:B------:R-:W-:-:S03]  /*cfd0*/  FFMA R47, R83, R71, R70 ;  /* 0x00000047532f7223 */ /* 0x000fc60000000046 */
[----:B------:R-:W5:Y:S04]  /*cfe0*/  LDS.128 R64, [0x3e20] ;  /* 0x003e2000ff407984 */ /* 0x000f680000000c00 */
[----:B------:R-:W5:Y:S04]  /*cff0*/  LDS.128 R28, [0x3690] ;  /* 0x00369000ff1c7984 */ /* 0x000f680000000c00 */
[----:B------:R-:W5:Y:S01]  /*d000*/  LDS.128 R68, [0x30e0] ;  /* 0x0030e000ff447984 */ /* 0x000f620000000c00 */
[----:B0-----:R-:W-:-:S04]  /*d010*/  FFMA R24, R24, R82, R39 ;  /* 0x0000005218187223 */ /* 0x001fc80000000027 */
[----:B------:R-:W-:-:S04]  /*d020*/  FFMA R25, R83, R25, R24 ;  /* 0x0000001953197223 */ /* 0x000fc80000000018 */
[----:B------:R-:W-:Y:S02]  /*d030*/  FFMA R26, R84, R26, R25 ;  /* 0x0000001a541a7223 */ /* 0x000fe40000000019 */
[----:B-1----:R-:W-:Y:S02]  /*d040*/  FFMA R43, R72, R83, R43 ;  /* 0x00000053482b7223 */ /* 0x002fe4000000002b */
[C---:B--2---:R-:W-:Y:S02]  /*d050*/  FFMA R12, R84.reuse, R12, R45 ;  /* 0x0000000c540c7223 */ /* 0x044fe4000000002d */
[----:B------:R-:W-:Y:S02]  /*d060*/  FFMA R39, R27, R85, R26 ;  /* 0x000000551b277223 */ /* 0x000fe4000000001a */
[----:B------:R-:W0:Y:S01]  /*d070*/  LDS.128 R24, [0x3c40] ;  /* 0x003c4000ff187984 */ /* 0x000e220000000c00 */
[----:B------:R-:W-:Y:S02]  /*d080*/  FFMA R43, R84, R73, R43 ;  /* 0x00000049542b7223 */ /* 0x000fe4000000002b */
[----:B------:R-:W-:-:S02]  /*d090*/  FFMA R13, R85, R13, R12 ;  /* 0x0000000d550d7223 */ /* 0x000fc4000000000c */
[----:B---3--:R-:W-:Y:S02]  /*d0a0*/  FFMA R11, R16, R83, R11 ;  /* 0x00000053100b7223 */ /* 0x008fe4000000000b */
[----:B------:R-:W-:Y:S02]  /*d0b0*/  FFMA R43, R74, R85, R43 ;  /* 0x000000554a2b7223 */ /* 0x000fe4000000002b */
[----:B------:R-:W-:Y:S02]  /*d0c0*/  FFMA R14, R86, R14, R13 ;  /* 0x0000000e560e7223 */ /* 0x000fe4000000000d */
[-C--:B----4-:R-:W-:Y:S02]  /*d0d0*/  FFMA R20, R20, R82.reuse, R35 ;  /* 0x0000005214147223 */ /* 0x090fe40000000023 */
[----:B------:R-:W-:Y:S02]  /*d0e0*/  FFMA R76, R76, R82, R41 ;  /* 0x000000524c4c7223 */ /* 0x000fe40000000029 */
[----:B------:R-:W-:-:S02]  /*d0f0*/  FFMA R11, R84, R17, R11 ;  /* 0x00000011540b7223 */ /* 0x000fc4000000000b */
[C---:B-----5:R-:W-:Y:S02]  /*d100*/  FFMA R64, R84.reuse, R64, R51 ;  /* 0x0000004054407223 */ /* 0x060fe40000000033 */
[----:B------:R-:W-:Y:S02]  /*d110*/  FFMA R28, R84, R28, R47 ;  /* 0x0000001c541c7223 */ /* 0x000fe4000000002f */
[----:B------:R-:W-:Y:S02]  /*d120*/  FFMA R51, R75, R86, R43 ;  /* 0x000000564b337223 */ /* 0x000fe4000000002b */
[----:B------:R-:W-:Y:S01]  /*d130*/  FFMA R43, R87, R15, R14 ;  /* 0x0000000f572b7223 */ /* 0x000fe2000000000e */
[----:B------:R-:W1:Y:S01]  /*d140*/  LDS.128 R72, [0x32d0] ;  /* 0x0032d000ff487984 */ /* 0x000e620000000c00 */
[C---:B------:R-:W-:Y:S02]  /*d150*/  FFMA R21, R83.reuse, R21, R20 ;  /* 0x0000001553157223 */ /* 0x040fe40000000014 */
[----:B------:R-:W-:Y:S01]  /*d160*/  FFMA R77, R83, R77, R76 ;  /* 0x0000004d534d7223 */ /* 0x000fe2000000004c */
[----:B------:R-:W2:Y:S01]  /*d170*/  LDS.128 R12, [0x2960] ;  /* 0x00296000ff0c7984 */ /* 0x000ea20000000c00 */
[----:B------:R-:W-:-:S02]  /*d180*/  FFMA R38, R68, R83, R38 ;  /* 0x0000005344267223 */ /* 0x000fc40000000026 */
[----:B------:R-:W-:Y:S01]  /*d190*/  FFMA R11, R18, R85, R11 ;  /* 0x00000055120b7223 */ /* 0x000fe2000000000b */
[----:B------:R-:W3:Y:S01]  /*d1a0*/  LDS.128 R80, [R8.X4+0x340] ;  /* 0x0003400008507984 */ /* 0x000ee20000004c00 */
[----:B------:R-:W-:Y:S02]  /*d1b0*/  FFMA R29, R85, R29, R28 ;  /* 0x0000001d551d7223 */ /* 0x000fe4000000001c */
[----:B------:R-:W-:Y:S02]  /*d1c0*/  FFMA R11, R19, R86, R11 ;  /* 0x00000056130b7223 */ /* 0x000fe4000000000b */
[----:B------:R-:W-:Y:S01]  /*d1d0*/  FFMA R22, R84, R22, R21 ;  /* 0x0000001654167223 */ /* 0x000fe20000000015 */
[----:B------:R-:W4:Y:S01]  /*d1e0*/  LDS.128 R16, [0x2d20] ;  /* 0x002d2000ff107984 */ /* 0x000f220000000c00 */
[----:B------:R-:W-:Y:S02]  /*d1f0*/  FFMA R30, R86, R30, R29 ;  /* 0x0000001e561e7223 */ /* 0x000fe4000000001d */
[----:B------:R-:W-:-:S02]  /*d200*/  FFMA R35, R23, R85, R22 ;  /* 0x0000005517237223 */ /* 0x000fc40000000016 */
[----:B------:R-:W-:Y:S01]  /*d210*/  FFMA R45, R87, R31, R30 ;  /* 0x0000001f572d7223 */ /* 0x000fe2000000001e */
[----:B------:R-:W5:Y:S04]  /*d220*/  LDS.128 R20, [0x34b0] ;  /* 0x0034b000ff147984 */ /* 0x000f680000000c00 */
[----:B------:R-:W5:Y:S01]  /*d230*/  LDS.128 R28, [0x30f0] ;  /* 0x0030f000ff1c7984 */ /* 0x000f620000000c00 */
[----:B------:R-:W-:Y:S02]  /*d240*/  FFMA R78, R84, R78, R77 ;  /* 0x0000004e544e7223 */ /* 0x000fe4000000004d */
[-C--:B0-----:R-:W-:Y:S02]  /*d250*/  FFMA R24, R24, R85.reuse, R34 ;  /* 0x0000005518187223 */ /* 0x081fe40000000022 */
[----:B------:R-:W-:-:S02]  /*d260*/  FFMA R41, R79, R85, R78 ;  /* 0x000000554f297223 */ /* 0x000fc4000000004e */
[----:B------:R-:W0:Y:S01]  /*d270*/  LDS.128 R76, [0x3a60] ;  /* 0x003a6000ff4c7984 */ /* 0x000e220000000c00 */
[----:B------:R-:W-:-:S04]  /*d280*/  FFMA R24, R86, R25, R24 ;  /* 0x0000001956187223 */ /* 0x000fc80000000018 */
[----:B------:R-:W-:Y:S02]  /*d290*/  FFMA R24, R87, R26, R24 ;  /* 0x0000001a57187223 */ /* 0x000fe40000000018 */
[----:B------:R-:W-:Y:S02]  /*d2a0*/  FFMA R38, R84, R69, R38 ;  /* 0x0000004554267223 */ /* 0x000fe40000000026 */
[----:B-1----:R-:W-:Y:S02]  /*d2b0*/  FFMA R72, R72, R86, R39 ;  /* 0x0000005648487223 */ /* 0x002fe40000000027 */
[----:B--2---:R-:W-:Y:S02]  /*d2c0*/  FFMA R12, R12, R87, R11 ;  /* 0x000000570c0c7223 */ /* 0x004fe4000000000b */
[----:B---3--:R-:W-:Y:S02]  /*d2d0*/  FFMA R39, R80, R27, R24 ;  /* 0x0000001b50277223 */ /* 0x008fe40000000018 */
[----:B------:R-:W1:Y:S01]  /*d2e0*/  LDS.128 R24, [0x3e30] ;  /* 0x003e3000ff187984 */ /* 0x000e620000000c00 */
[----:B------:R-:W-:-:S02]  /*d2f0*/  FFMA R38, R70, R85, R38 ;  /* 0x0000005546267223 */ /* 0x000fc40000000026 */
[----:B------:R-:W-:Y:S02]  /*d300*/  FFMA R12, R80, R13, R12 ;  /* 0x0000000d500c7223 */ /* 0x000fe4000000000c */
[----:B----4-:R-:W-:Y:S02]  /*d310*/  FFMA R16, R16, R85, R42 ;  /* 0x0000005510107223 */ /* 0x010fe4000000002a */
[----:B------:R-:W-:Y:S02]  /*d320*/  FFMA R38, R71, R86, R38 ;  /* 0x0000005647267223 */ /* 0x000fe40000000026 */
[----:B------:R-:W-:Y:S01]  /*d330*/  FFMA R12, R14, R81, R12 ;  /* 0x000000510e0c7223 */ /* 0x000fe2000000000c */
[----:B------:R-:W-:Y:S01]  /*d340*/  LDS.128 R68, [0x2b40] ;  /* 0x002b4000ff447984 */ /* 0x000fe20000000c00 */
[----:B------:R-:W-:Y:S02]  /*d350*/  FFMA R16, R86, R17, R16 ;  /* 0x0000001156107223 */ /* 0x000fe40000000010 */
[----:B-----5:R-:W-:-:S02]  /*d360*/  FFMA R20, R20, R85, R46 ;  /* 0x0000005514147223 */ /* 0x020fc4000000002e */
[----:B------:R-:W-:Y:S02]  /*d370*/  FFMA R28, R28, R87, R38 ;  /* 0x000000571c1c7223 */ /* 0x000fe40000000026 */
[----:B------:R-:W-:Y:S02]  /*d380*/  FFMA R38, R15, R82, R12 ;  /* 0x000000520f267223 */ /* 0x000fe4000000000c */
[C---:B------:R-:W-:Y:S01]  /*d390*/  FFMA R16, R87.reuse, R18, R16 ;  /* 0x0000001257107223 */ /* 0x040fe20000000010 */
[----:B------:R-:W2:Y:S01]  /*d3a0*/  LDS.128 R12, [0x2d30] ;  /* 0x002d3000ff0c7984 */ /* 0x000ea20000000c00 */
[----:B------:R-:W-:Y:S02]  /*d3b0*/  FFMA R20, R86, R21, R20 ;  /* 0x0000001556147223 */ /* 0x000fe40000000014 */
[C---:B------:R-:W-:Y:S02]  /*d3c0*/  FFMA R11, R80.reuse, R19, R16 ;  /* 0x00000013500b7223 */ /* 0x040fe40000000010 */
[----:B------:R-:W-:Y:S01]  /*d3d0*/  FFMA R20, R87, R22, R20 ;  /* 0x0000001657147223 */ /* 0x000fe20000000014 */
[----:B------:R-:W3:Y:S03]  /*d3e0*/  LDS.128 R16, [0x2f10] ;  /* 0x002f1000ff107984 */ /* 0x000ee60000000c00 */
[----:B------:R-:W-:-:S02]  /*d3f0*/  FFMA R42, R80, R23, R20 ;  /* 0x00000017502a7223 */ /* 0x000fc40000000014 */
[----:B------:R-:W4:Y:S01]  /*d400*/  LDS.128 R20, [0x36a0] ;  /* 0x0036a000ff147984 */ /* 0x000f220000000c00 */
[----:B------:R-:W-:Y:S02]  /*d410*/  FFMA R65, R85, R65, R64 ;  /* 0x0000004155417223 */ /* 0x000fe40000000040 */
[----:B0-----:R-:W-:Y:S02]  /*d420*/  FFMA R76, R76, R86, R41 ;  /* 0x000000564c4c7223 */ /* 0x001fe40000000029 */
[----:B------:R-:W-:Y:S02]  /*d430*/  FFMA R66, R86, R66, R65 ;  /* 0x0000004256427223 */ /* 0x000fe40000000041 */
[C---:B------:R-:W-:Y:S02]  /*d440*/  FFMA R77, R87.reuse, R77, R76 ;  /* 0x0000004d574d7223 */ /* 0x040fe4000000004c */
[----:B------:R-:W-:Y:S02]  /*d450*/  FFMA R47, R87, R67, R66 ;  /* 0x00000043572f7223 */ /* 0x000fe40000000042 */
[C---:B------:R-:W-:Y:S01]  /*d460*/  FFMA R78, R80.reuse, R78, R77 ;  /* 0x0000004e504e7223 */ /* 0x040fe2000000004d */
[----:B------:R-:W-:Y:S01]  /*d470*/  LDS.128 R64, [0x3880] ;  /* 0x00388000ff407984 */ /* 0x000fe20000000c00 */
[----:B-1----:R-:W-:-:S02]  /*d480*/  FFMA R24, R80, R24, R47 ;  /* 0x0000001850187223 */ /* 0x002fc4000000002f */
[----:B------:R-:W-:Y:S02]  /*d490*/  FFMA R41, R79, R81, R78 ;  /* 0x000000514f297223 */ /* 0x000fe4000000004e */
[----:B------:R-:W0:Y:S01]  /*d4a0*/  LDS.128 R76, [0x32e0] ;  /* 0x0032e000ff4c7984 */ /* 0x000e220000000c00 */
[----:B------:R-:W-:-:S04]  /*d4b0*/  FFMA R25, R81, R25, R24 ;  /* 0x0000001951197223 */ /* 0x000fc80000000018 */
[----:B------:R-:W-:Y:S02]  /*d4c0*/  FFMA R26, R82, R26, R25 ;  /* 0x0000001a521a7223 */ /* 0x000fe40000000019 */
[----:B--2---:R-:W-:Y:S02]  /*d4d0*/  FFMA R12, R12, R81, R11 ;  /* 0x000000510c0c7223 */ /* 0x004fe4000000000b */
[----:B------:R-:W-:Y:S02]  /*d4e0*/  FFMA R11, R83, R27, R26 ;  /* 0x0000001b530b7223 */ /* 0x000fe4000000001a */
[----:B------:R-:W1:Y:S01]  /*d4f0*/  LDS.128 R24, [0x2b50] ;  /* 0x002b5000ff187984 */ /* 0x000e620000000c00 */
[----:B---3--:R-:W-:-:S04]  /*d500*/  FFMA R16, R80, R16, R43 ;  /* 0x0000001050107223 */ /* 0x008fc8000000002b */
[C---:B------:R-:W-:Y:S02]  /*d510*/  FFMA R17, R81.reuse, R17, R16 ;  /* 0x0000001151117223 */ /* 0x040fe40000000010 */
[----:B----4-:R-:W-:Y:S02]  /*d520*/  FFMA R20, R80, R20, R45 ;  /* 0x0000001450147223 */ /* 0x010fe4000000002d */
[----:B------:R-:W-:Y:S02]  /*d530*/  FFMA R18, R82, R18, R17 ;  /* 0x0000001252127223 */ /* 0x000fe40000000011 */
[----:B------:R-:W-:Y:S02]  /*d540*/  FFMA R21, R81, R21, R20 ;  /* 0x0000001551157223 */ /* 0x000fe40000000014 */
[----:B------:R-:W-:Y:S02]  /*d550*/  FFMA R28, R80, R29, R28 ;  /* 0x0000001d501c7223 */ /* 0x000fe4000000001c */
[----:B------:R-:W-:-:S02]  /*d560*/  FFMA R73, R87, R73, R72 ;  /* 0x0000004957497223 */ /* 0x000fc40000000048 */
[C---:B------:R-:W-:Y:S02]  /*d570*/  FFMA R43, R83.reuse, R19, R18 ;  /* 0x00000013532b7223 */ /* 0x040fe40000000012 */
[----:B------:R-:W-:Y:S01]  /*d580*/  FFMA R22, R82, R22, R21 ;  /* 0x0000001652167223 */ /* 0x000fe20000000015 */
[----:B------:R-:W2:Y:S01]  /*d590*/  LDS.128 R16, [0x3a70] ;  /* 0x003a7000ff107984 */ /* 0x000ea20000000c00 */
[----:B------:R-:W-:Y:S02]  /*d5a0*/  FFMA R28, R30, R81, R28 ;  /* 0x000000511e1c7223 */ /* 0x000fe4000000001c */
[----:B------:R-:W-:Y:S02]  /*d5b0*/  FFMA R74, R80, R74, R73 ;  /* 0x0000004a504a7223 */ /* 0x000fe40000000049 */
[----:B------:R-:W-:Y:S02]  /*d5c0*/  FFMA R68, R68, R86, R35 ;  /* 0x0000005644447223 */ /* 0x000fe40000000023 */
[----:B------:R-:W-:-:S02]  /*d5d0*/  FFMA R35, R83, R23, R22 ;  /* 0x0000001753237223 */ /* 0x000fc40000000016 */
[----:B------:R-:W-:Y:S01]  /*d5e0*/  FFMA R75, R75, R81, R74 ;  /* 0x000000514b4b7223 */ /* 0x000fe2000000004a */
[----:B------:R-:W3:Y:S01]  /*d5f0*/  LDS.128 R20, [0x2970] ;  /* 0x00297000ff147984 */ /* 0x000ee20000000c00 */
[----:B------:R-:W-:-:S03]  /*d600*/  FFMA R34, R31, R82, R28 ;  /* 0x000000521f227223 */ /* 0x000fc6000000001c */
[----:B------:R-:W4:Y:S01]  /*d610*/  LDS.128 R28, [R8.X4+0x350] ;  /* 0x00035000081c7984 */ /* 0x000f220000004c00 */
[----:B------:R-:W-:Y:S02]  /*d620*/  FFMA R69, R87, R69, R68 ;  /* 0x0000004557457223 */ /* 0x000fe40000000044 */
[----:B0-----:R-:W-:Y:S02]  /*d630*/  FFMA R76, R76, R82, R75 ;  /* 0x000000524c4c7223 */ /* 0x001fe4000000004b */
[----:B------:R-:W0:Y:S01]  /*d640*/  LDS.128 R72, [0x3890] ;  /* 0x00389000ff487984 */ /* 0x000e220000000c00 */
[----:B------:R-:W-:Y:S02]  /*d650*/  FFMA R70, R80, R70, R69 ;  /* 0x0000004650467223 */ /* 0x000fe40000000045 */
[----:B------:R-:W-:Y:S02]  /*d660*/  FFMA R51, R64, R87, R51 ;  /* 0x0000005740337223 */ /* 0x000fe40000000033 */
[----:B------:R-:W5:Y:S01]  /*d670*/  LDS.128 R84, [0x34c0] ;  /* 0x0034c000ff547984 */ /* 0x000f620000000c00 */
[----:B------:R-:W-:-:S04]  /*d680*/  FFMA R71, R71, R81, R70 ;  /* 0x0000005147477223 */ /* 0x000fc80000000046 */
[----:B-1----:R-:W-:Y:S02]  /*d690*/  FFMA R24, R24, R82, R71 ;  /* 0x0000005218187223 */ /* 0x002fe40000000047 */
[----:B------:R-:W1:Y:S01]  /*d6a0*/  LDS.128 R68, [0x3100] ;  /* 0x00310000ff447984 */ /* 0x000e620000000c00 */
[----:B------:R-:W-:Y:S02]  /*d6b0*/  FFMA R12, R82, R13, R12 ;  /* 0x0000000d520c7223 */ /* 0x000fe4000000000c */
[----:B------:R-:W-:Y:S02]  /*d6c0*/  FFMA R51, R80, R65, R51 ;  /* 0x0000004150337223 */ /* 0x000fe40000000033 */
[----:B------:R-:W-:Y:S02]  /*d6d0*/  FFMA R12, R83, R14, R12 ;  /* 0x0000000e530c7223 */ /* 0x000fe4000000000c */
[----:B--2---:R-:W-:Y:S02]  /*d6e0*/  FFMA R16, R16, R82, R41 ;  /* 0x0000005210107223 */ /* 0x004fe40000000029 */
[----:B------:R-:W-:-:S02]  /*d6f0*/  FFMA R45, R66, R81, R51 ;  /* 0x00000051422d7223 */ /* 0x000fc40000000033 */
[----:B------:R-:W-:Y:S02]  /*d700*/  FFMA R17, R83, R17, R16 ;  /* 0x0000001153117223 */ /* 0x000fe40000000010 */
[----:B------:R-:W-:Y:S02]  /*d710*/  FFMA R45, R67, R82, R45 ;  /* 0x00000052432d7223 */ /* 0x000fe4000000002d */
[----:B------:R-:W-:Y:S01]  /*d720*/  LDS.128 R64, [0x2f20] ;  /* 0x002f2000ff407984 */ /* 0x000fe20000000c00 */
[----:B---3--:R-:W-:Y:S02]  /*d730*/  FFMA R20, R20, R83, R38 ;  /* 0x0000005314147223 */ /* 0x008fe40000000026 */
[C---:B----4-:R-:W-:Y:S02]  /*d740*/  FFMA R38, R28.reuse, R15, R12 ;  /* 0x0000000f1c267223 */ /* 0x050fe4000000000c */
[----:B------:R-:W-:Y:S01]  /*d750*/  FFMA R18, R28, R18, R17 ;  /* 0x000000121c127223 */ /* 0x000fe20000000011 */
[----:B------:R-:W2:Y:S01]  /*d760*/  LDS.128 R12, [0x36b0] ;  /* 0x0036b000ff0c7984 */ /* 0x000ea20000000c00 */
[----:B0-----:R-:W-:-:S02]  /*d770*/  FFMA R72, R72, R83, R45 ;  /* 0x0000005348487223 */ /* 0x001fc4000000002d */
[----:B------:R-:W-:Y:S02]  /*d780*/  FFMA R45, R19, R29, R18 ;  /* 0x0000001d132d7223 */ /* 0x000fe40000000012 */
[----:B------:R-:W0:Y:S01]  /*d790*/  LDS.128 R16, [0x3e40] ;  /* 0x003e4000ff107984 */ /* 0x000e220000000c00 */
[-C--:B-----5:R-:W-:Y:S02]  /*d7a0*/  FFMA R42, R84, R81.reuse, R42 ;  /* 0x00000051542a7223 */ /* 0x0a0fe4000000002a */
[----:B------:R-:W-:Y:S02]  /*d7b0*/  FFMA R39, R88, R81, R39 ;  /* 0x0000005158277223 */ /* 0x000fe40000000027 */
[C---:B------:R-:W-:Y:S02]  /*d7c0*/  FFMA R42, R82.reuse, R85, R42 ;  /* 0x00000055522a7223 */ /* 0x040fe4000000002a */
[----:B------:R-:W-:Y:S02]  /*d7d0*/  FFMA R39, R82, R89, R39 ;  /* 0x0000005952277223 */ /* 0x000fe40000000027 */
[----:B------:R-:W-:-:S02]  /*d7e0*/  FFMA R42, R83, R86, R42 ;  /* 0x00000056532a7223 */ /* 0x000fc4000000002a */
[C---:B------:R-:W-:Y:S02]  /*d7f0*/  FFMA R39, R83.reuse, R90, R39 ;  /* 0x0000005a53277223 */ /* 0x040fe40000000027 */
[C---:B------:R-:W-:Y:S02]  /*d800*/  FFMA R25, R83.reuse, R25, R24 ;  /* 0x0000001953197223 */ /* 0x040fe40000000018 */
[----:B------:R-:W-:Y:S02]  /*d810*/  FFMA R77, R83, R77, R76 ;  /* 0x0000004d534d7223 */ /* 0x000fe4000000004c */
[----:B-1----:R-:W-:Y:S02]  /*d820*/  FFMA R34, R68, R83, R34 ;  /* 0x0000005344227223 */ /* 0x002fe40000000022 */
[----:B------:R-:W1:Y:S01]  /*d830*/  LDS.128 R80, [0x3c60] ;  /* 0x003c6000ff507984 */ /* 0x000e620000000c00 */
[C---:B------:R-:W-:Y:S02]  /*d840*/  FFMA R20, R28.reuse, R21, R20 ;  /* 0x000000151c147223 */ /* 0x040fe40000000014 */
[----:B------:R-:W-:-:S02]  /*d850*/  FFMA R34, R28, R69, R34 ;  /* 0x000000451c227223 */ /* 0x000fc40000000022 */
[C---:B------:R-:W-:Y:S02]  /*d860*/  FFMA R72, R28.reuse, R73, R72 ;  /* 0x000000491c487223 */ /* 0x040fe40000000048 */
[----:B------:R-:W-:Y:S02]  /*d870*/  FFMA R26, R28, R26, R25 ;  /* 0x0000001a1c1a7223 */ /* 0x000fe40000000019 */
[-C--:B------:R-:W-:Y:S02]  /*d880*/  FFMA R20, R22, R29.reuse, R20 ;  /* 0x0000001d16147223 */ /* 0x080fe40000000014 */
[-C--:B------:R-:W-:Y:S02]  /*d890*/  FFMA R34, R70, R29.reuse, R34 ;  /* 0x0000001d46227223 */ /* 0x080fe40000000022 */
[----:B------:R-:W-:Y:S02]  /*d8a0*/  FFMA R72, R74, R29, R72 ;  /* 0x0000001d4a487223 */ /* 0x000fe40000000048 */
[----:B--2---:R-:W-:-:S02]  /*d8b0*/  FFMA R12, R28, R12, R35 ;  /* 0x0000000c1c0c7223 */ /* 0x004fc40000000023 */
[C---:B------:R-:W-:Y:S02]  /*d8c0*/  FFMA R78, R28.reuse, R78, R77 ;  /* 0x0000004e1c4e7223 */ /* 0x040fe4000000004d */
[C---:B------:R-:W-:Y:S02]  /*d8d0*/  FFMA R91, R28.reuse, R91, R39 ;  /* 0x0000005b1c5b7223 */ /* 0x040fe40000000027 */
[-C--:B------:R-:W-:Y:S02]  /*d8e0*/  FFMA R35, R71, R30.reuse, R34 ;  /* 0x0000001e47237223 */ /* 0x080fe40000000022 */
[----:B------:R-:W-:Y:S01]  /*d8f0*/  FFMA R31, R27, R29, R26 ;  /* 0x0000001d1b1f7223 */ /* 0x000fe2000000001a */
[----:B------:R-:W2:Y:S01]  /*d900*/  LDS.128 R68, [0x2b60] ;  /* 0x002b6000ff447984 */ /* 0x000ea20000000c00 */
[----:B------:R-:W-:Y:S02]  /*d910*/  FFMA R39, R23, R30, R20 ;  /* 0x0000001e17277223 */ /* 0x000fe40000000014 */
[C---:B------:R-:W-:Y:S01]  /*d920*/  FFMA R64, R28.reuse, R64, R43 ;  /* 0x000000401c407223 */ /* 0x040fe2000000002b */
[----:B------:R-:W3:Y:S01]  /*d930*/  LDS.128 R20, [0x2d40] ;  /* 0x002d4000ff147984 */ /* 0x000ee20000000c00 */
[----:B------:R-:W-:-:S03]  /*d940*/  FFMA R87, R28, R87, R42 ;  /* 0x000000571c577223 */ /* 0x000fc6000000002a */
[----:B------:R-:W4:Y:S01]  /*d950*/  LDS.128 R24, [0x34d0] ;  /* 0x0034d000ff187984 */ /* 0x000f220000000c00 */
[----:B------:R-:W-:Y:S02]  /*d960*/  FFMA R43, R75, R30, R72 ;  /* 0x0000001e4b2b7223 */ /* 0x000fe40000000048 */
[----:B------:R-:W-:Y:S01]  /*d970*/  FFMA R41, R79, R29, R78 ;  /* 0x0000001d4f297223 */ /* 0x000fe2000000004e */
[----:B------:R-:W5:Y:S01]  /*d980*/  LDS.128 R72, [0x32f0] ;  /* 0x0032f000ff487984 */ /* 0x000f620000000c00 */
[----:B0-----:R-:W-:-:S03]  /*d990*/  FFMA R28, R28, R16, R11 ;  /* 0x000000101c1c7223 */ /* 0x001fc6000000000b */
[----:B------:R-:W0:Y:S04]  /*d9a0*/  LDS R16, [R8.X4+0x3fc] ;  /* 0x0003fc0008107984 */ /* 0x000e280000004800 */
[----:B------:R-:W0:Y:S01]  /*d9b0*/  LDS.128 R76, [0x3a80] ;  /* 0x003a8000ff4c7984 */ /* 0x000e220000000c00 */
[----:B-1----:R-:W-:-:S03]  /*d9c0*/  FFMA R80, R80, R29, R91 ;  /* 0x0000001d50507223 */ /* 0x002fc6000000005b */
[----:B------:R-:W1:Y:S01]  /*d9d0*/  LDS.128 R88, [R8.X4+0x400] ;  /* 0x0004000008587984 */ /* 0x000e620000004c00 */
[C---:B------:R-:W-:Y:S02]  /*d9e0*/  FFMA R13, R29.reuse, R13, R12 ;  /* 0x0000000d1d0d7223 */ /* 0x040fe4000000000c */
[C---:B------:R-:W-:Y:S02]  /*d9f0*/  FFMA R65, R29.reuse, R65, R64 ;  /* 0x000000411d417223 */ /* 0x040fe40000000040 */
[C---:B------:R-:W-:Y:S02]  /*da00*/  FFMA R13, R30.reuse, R14, R13 ;  /* 0x0000000e1e0d7223 */ /* 0x040fe4000000000d */
[C---:B------:R-:W-:Y:S02]  /*da10*/  FFMA R47, R30.reuse, R66, R65 ;  /* 0x000000421e2f7223 */ /* 0x040fe40000000041 */
[----:B------:R-:W-:Y:S02]  /*da20*/  FFMA R17, R29, R17, R28 ;  /* 0x000000111d117223 */ /* 0x000fe4000000001c */
[----:B------:R-:W-:-:S02]  /*da30*/  FFMA R81, R30, R81, R80 ;  /* 0x000000511e517223 */ /* 0x000fc40000000050 */
[-C--:B--2---:R-:W-:Y:S02]  /*da40*/  FFMA R31, R68, R30.reuse, R31 ;  /* 0x0000001e441f7223 */ /* 0x084fe4000000001f */
[-C--:B---3--:R-:W-:Y:S02]  /*da50*/  FFMA R20, R20, R29.reuse, R38 ;  /* 0x0000001d14147223 */ /* 0x088fe40000000026 */
[----:B----4-:R-:W-:Y:S02]  /*da60*/  FFMA R24, R24, R29, R87 ;  /* 0x0000001d18187223 */ /* 0x010fe40000000057 */
[----:B------:R-:W-:Y:S01]  /*da70*/  FFMA R21, R30, R21, R20 ;  /* 0x000000151e157223 */ /* 0x000fe20000000014 */
[----:B------:R-:W-:Y:S01]  /*da80*/  LDS.128 R84, [0x3c70] ;  /* 0x003c7000ff547984 */ /* 0x000fe20000000c00 */
[----:B-----5:R-:W-:Y:S02]  /*da90*/  FFMA R72, R72, R30, R41 ;  /* 0x0000001e48487223 */ /* 0x020fe40000000029 */
[----:B------:R-:W-:-:S02]  /*daa0*/  FFMA R25, R30, R25, R24 ;  /* 0x000000191e197223 */ /* 0x000fc40000000018 */
[----:B------:R-:W-:Y:S02]  /*dab0*/  FFMA R17, R30, R18, R17 ;  /* 0x000000121e117223 */ /* 0x000fe40000000011 */
[----:B0-----:R-:W-:Y:S02]  /*dac0*/  FFMA R47, R16, R67, R47 ;  /* 0x00000043102f7223 */ /* 0x001fe4000000002f */
[----:B------:R-:W-:Y:S01]  /*dad0*/  FFMA R45, R76, R30, R45 ;  /* 0x0000001e4c2d7223 */ /* 0x000fe2000000002d */
[----:B------:R-:W0:Y:S01]  /*dae0*/  LDS.128 R64, [0x2980] ;  /* 0x00298000ff407984 */ /* 0x000e220000000c00 */
[C---:B------:R-:W-:Y:S02]  /*daf0*/  FFMA R41, R16.reuse, R15, R13 ;  /* 0x0000000f10297223 */ /* 0x040fe4000000000d */
[C---:B------:R-:W-:Y:S01]  /*db00*/  FFMA R69, R16.reuse, R69, R31 ;  /* 0x0000004510457223 */ /* 0x040fe2000000001f */
[----:B------:R-:W2:Y:S04]  /*db10*/  LDS.128 R12, [0x3110] ;  /* 0x00311000ff0c7984 */ /* 0x000ea80000000c00 */
[----:B------:R-:W3:Y:S01]  /*db20*/  LDS.128 R28, [0x38a0] ;  /* 0x0038a000ff1c7984 */ /* 0x000ee20000000c00 */
[----:B------:R-:W-:-:S04]  /*db30*/  FFMA R45, R16, R77, R45 ;  /* 0x0000004d102d7223 */ /* 0x000fc8000000002d */
[----:B-1----:R-:W-:-:S04]  /*db40*/  FFMA R78, R88, R78, R45 ;  /* 0x0000004e584e7223 */ /* 0x002fc8000000002d */
[----:B------:R-:W-:Y:S02]  /*db50*/  FFMA R51, R79, R89, R78 ;  /* 0x000000594f337223 */ /* 0x000fe4000000004e */
[----:B------:R-:W1:Y:S01]  /*db60*/  LDS.128 R76, [0x2d50] ;  /* 0x002d5000ff4c7984 */ /* 0x000e620000000c00 */
        /* <DEDUP_REMOVED lines=8> */
[----:B------:R-:W-:Y:S01]  /*dbf0*/  FFMA R42, R88, R27, R25 ;  /* 0x0000001b582a7223 */ /* 0x000fe20000000019 */
[----:B------:R-:W4:Y:S01]  /*dc00*/  LDS.128 R20, [0x36c0] ;  /* 0x0036c000ff147984 */ /* 0x000f220000000c00 */
[----:B0-----:R-:W-:-:S03]  /*dc10*/  FFMA R39, R64, R16, R39 ;  /* 0x0000001040277223 */ /* 0x001fc60000000027 */
[----:B------:R-:W0:Y:S01]  /*dc20*/  LDS.128 R24, [0x3e50] ;  /* 0x003e5000ff187984 */ /* 0x000e220000000c00 */
[C---:B--2---:R-:W-:Y:S02]  /*dc30*/  FFMA R12, R16.reuse, R12, R35 ;  /* 0x0000000c100c7223 */ /* 0x044fe40000000023 */
[----:B---3--:R-:W-:Y:S02]  /*dc40*/  FFMA R28, R16, R28, R43 ;  /* 0x0000001c101c7223 */ /* 0x008fe4000000002b */
[----:B------:R-:W2:Y:S01]  /*dc50*/  LDS.128 R16, [0x2f30] ;  /* 0x002f3000ff107984 */ /* 0x000ea20000000c00 */
[C---:B------:R-:W-:Y:S02]  /*dc60*/  FFMA R65, R88.reuse, R65, R39 ;  /* 0x0000004158417223 */ /* 0x040fe40000000027 */
[----:B------:R-:W-:Y:S02]  /*dc70*/  FFMA R28, R88, R29, R28 ;  /* 0x0000001d581c7223 */ /* 0x000fe4000000001c */
[----:B------:R-:W-:-:S02]  /*dc80*/  FFMA R39, R71, R89, R70 ;  /* 0x0000005947277223 */ /* 0x000fc40000000046 */
[-C--:B------:R-:W-:Y:S01]  /*dc90*/  FFMA R43, R75, R89.reuse, R74 ;  /* 0x000000594b2b7223 */ /* 0x080fe2000000004a */
[----:B------:R-:W3:Y:S01]  /*dca0*/  LDS.128 R68, [0x2b70] ;  /* 0x002b7000ff447984 */ /* 0x000ee20000000c00 */
[----:B------:R-:W-:-:S03]  /*dcb0*/  FFMA R28, R30, R89, R28 ;  /* 0x000000591e1c7223 */ /* 0x000fc6000000001c */
[----:B------:R-:W5:Y:S01]  /*dcc0*/  LDS.128 R72, [0x3300] ;  /* 0x00330000ff487984 */ /* 0x000f620000000c00 */
[----:B-1----:R-:W-:Y:S02]  /*dcd0*/  FFMA R76, R76, R89, R38 ;  /* 0x000000594c4c7223 */ /* 0x002fe40000000026 */
[----:B------:R-:W-:Y:S02]  /*dce0*/  FFMA R38, R31, R90, R28 ;  /* 0x0000005a1f267223 */ /* 0x000fe4000000001c */
[----:B------:R-:W1:Y:S01]  /*dcf0*/  LDS.128 R28, [R8.X4+0x410] ;  /* 0x00041000081c7984 */ /* 0x000e620000004c00 */
[----:B------:R-:W-:-:S04]  /*dd00*/  FFMA R12, R88, R13, R12 ;  /* 0x0000000d580c7223 */ /* 0x000fc8000000000c */
[----:B------:R-:W-:-:S04]  /*dd10*/  FFMA R12, R14, R89, R12 ;  /* 0x000000590e0c7223 */ /* 0x000fc8000000000c */
[----:B------:R-:W-:Y:S02]  /*dd20*/  FFMA R34, R15, R90, R12 ;  /* 0x0000005a0f227223 */ /* 0x000fe4000000000c */
[C---:B----4-:R-:W-:Y:S01]  /*dd30*/  FFMA R20, R88.reuse, R20, R41 ;  /* 0x0000001458147223 */ /* 0x050fe20000000029 */
[----:B------:R-:W4:Y:S01]  /*dd40*/  LDS.128 R12, [0x3a90] ;  /* 0x003a9000ff0c7984 */ /* 0x000f220000000c00 */
[C---:B0-----:R-:W-:Y:S02]  /*dd50*/  FFMA R24, R88.reuse, R24, R55 ;  /* 0x0000001858187223 */ /* 0x041fe40000000037 */
[----:B------:R-:W-:Y:S02]  /*dd60*/  FFMA R21, R89, R21, R20 ;  /* 0x0000001559157223 */ /* 0x000fe40000000014 */
[----:B--2---:R-:W-:-:S04]  /*dd70*/  FFMA R16, R88, R16, R47 ;  /* 0x0000001058107223 */ /* 0x004fc8000000002f */
[C---:B------:R-:W-:Y:S02]  /*dd80*/  FFMA R17, R89.reuse, R17, R16 ;  /* 0x0000001159117223 */ /* 0x040fe40000000010 */
[----:B------:R-:W-:Y:S02]  /*dd90*/  FFMA R25, R89, R25, R24 ;  /* 0x0000001959197223 */ /* 0x000fe40000000018 */
[----:B------:R-:W-:Y:S02]  /*dda0*/  FFMA R45, R88, R83, R81 ;  /* 0x00000053582d7223 */ /* 0x000fe40000000051 */
[----:B------:R-:W-:Y:S01]  /*ddb0*/  FFMA R18, R90, R18, R17 ;  /* 0x000000125a127223 */ /* 0x000fe20000000011 */
[----:B------:R-:W0:Y:S01]  /*ddc0*/  LDS.128 R80, [0x34e0] ;  /* 0x0034e000ff507984 */ /* 0x000e220000000c00 */
[-C--:B---3--:R-:W-:Y:S02]  /*ddd0*/  FFMA R68, R68, R90.reuse, R39 ;  /* 0x0000005a44447223 */ /* 0x088fe40000000027 */
[----:B-----5:R-:W-:-:S02]  /*dde0*/  FFMA R72, R72, R90, R43 ;  /* 0x0000005a48487223 */ /* 0x020fc4000000002b */
[-C--:B------:R-:W-:Y:S02]  /*ddf0*/  FFMA R11, R66, R89.reuse, R65 ;  /* 0x00000059420b7223 */ /* 0x080fe40000000041 */
[C---:B------:R-:W-:Y:S02]  /*de00*/  FFMA R22, R90.reuse, R22, R21 ;  /* 0x000000165a167223 */ /* 0x040fe40000000015 */
[----:B------:R-:W-:Y:S02]  /*de10*/  FFMA R26, R90, R26, R25 ;  /* 0x0000001a5a1a7223 */ /* 0x000fe40000000019 */
[----:B------:R-:W-:Y:S02]  /*de20*/  FFMA R84, R84, R89, R45 ;  /* 0x0000005954547223 */ /* 0x000fe4000000002d */
[C---:B------:R-:W-:Y:S02]  /*de30*/  FFMA R69, R91.reuse, R69, R68 ;  /* 0x000000455b457223 */ /* 0x040fe40000000044 */
[----:B------:R-:W-:-:S02]  /*de40*/  FFMA R73, R91, R73, R72 ;  /* 0x000000495b497223 */ /* 0x000fc40000000048 */
[----:B------:R-:W-:Y:S02]  /*de50*/  FFMA R11, R67, R90, R11 ;  /* 0x0000005a430b7223 */ /* 0x000fe4000000000b */
[C---:B------:R-:W-:Y:S01]  /*de60*/  FFMA R45, R91.reuse, R19, R18 ;  /* 0x000000135b2d7223 */ /* 0x040fe20000000012 */
[----:B------:R-:W2:Y:S01]  /*de70*/  LDS.128 R64, [0x2f40] ;  /* 0x002f4000ff407984 */ /* 0x000ea20000000c00 */
[----:B------:R-:W-:-:S03]  /*de80*/  FFMA R35, R91, R23, R22 ;  /* 0x000000175b237223 */ /* 0x000fc60000000016 */
[----:B------:R-:W3:Y:S01]  /*de90*/  LDS.128 R16, [0x2990] ;  /* 0x00299000ff107984 */ /* 0x000ee20000000c00 */
[----:B------:R-:W-:Y:S02]  /*dea0*/  FFMA R41, R91, R27, R26 ;  /* 0x0000001b5b297223 */ /* 0x000fe4000000001a */
[C---:B-1----:R-:W-:Y:S01]  /*deb0*/  FFMA R70, R28.reuse, R70, R69 ;  /* 0x000000461c467223 */ /* 0x042fe20000000045 */
[----:B------:R-:W1:Y:S01]  /*dec0*/  LDS.128 R20, [0x3120] ;  /* 0x00312000ff147984 */ /* 0x000e620000000c00 */
[----:B------:R-:W-:Y:S02]  /*ded0*/  FFMA R74, R28, R74, R73 ;  /* 0x0000004a1c4a7223 */ /* 0x000fe40000000049 */
[----:B------:R-:W-:Y:S01]  /*dee0*/  FFMA R76, R90, R77, R76 ;  /* 0x0000004d5a4c7223 */ /* 0x000fe2000000004c */
[----:B------:R-:W5:Y:S01]  /*def0*/  LDS.128 R24, [0x38b0] ;  /* 0x0038b000ff187984 */ /* 0x000f620000000c00 */
[-C--:B------:R-:W-:Y:S02]  /*df00*/  FFMA R43, R71, R29.reuse, R70 ;  /* 0x0000001d472b7223 */ /* 0x080fe40000000046 */
[----:B------:R-:W-:Y:S01]  /*df10*/  FFMA R47, R75, R29, R74 ;  /* 0x0000001d4b2f7223 */ /* 0x000fe2000000004a */
[----:B------:R-:W5:Y:S01]  /*df20*/  LDS.128 R68, [0x36d0] ;  /* 0x0036d000ff447984 */ /* 0x000f620000000c00 */
[----:B------:R-:W-:-:S03]  /*df30*/  FFMA R39, R91, R78, R76 ;  /* 0x0000004e5b277223 */ /* 0x000fc6000000004c */
[----:B------:R-:W5:Y:S01]  /*df40*/  LDS.128 R72, [0x3e60] ;  /* 0x003e6000ff487984 */ /* 0x000f620000000c00 */
[----:B------:R-:W-:-:S03]  /*df50*/  FFMA R39, R28, R79, R39 ;  /* 0x0000004f1c277223 */ /* 0x000fc60000000027 */
[----:B------:R-:W5:Y:S01]  /*df60*/  LDS.128 R76, [0x34f0] ;  /* 0x0034f000ff4c7984 */ /* 0x000f620000000c00 */
[----:B----4-:R-:W-:Y:S02]  /*df70*/  FFMA R12, R12, R90, R51 ;  /* 0x0000005a0c0c7223 */ /* 0x010fe40000000033 */
[----:B0-----:R-:W-:Y:S02]  /*df80*/  FFMA R42, R80, R89, R42 ;  /* 0x00000059502a7223 */ /* 0x001fe4000000002a */
[C---:B------:R-:W-:Y:S02]  /*df90*/  FFMA R13, R91.reuse, R13, R12 ;  /* 0x0000000d5b0d7223 */ /* 0x040fe4000000000c */
[----:B------:R-:W-:Y:S02]  /*dfa0*/  FFMA R42, R90, R81, R42 ;  /* 0x000000515a2a7223 */ /* 0x000fe4000000002a */
[----:B------:R-:W-:Y:S02]  /*dfb0*/  FFMA R14, R28, R14, R13 ;  /* 0x0000000e1c0e7223 */ /* 0x000fe4000000000d */
[----:B------:R-:W-:-:S02]  /*dfc0*/  FFMA R42, R91, R82, R42 ;  /* 0x000000525b2a7223 */ /* 0x000fc4000000002a */
[----:B--2---:R-:W-:Y:S02]  /*dfd0*/  FFMA R64, R28, R64, R45 ;  /* 0x000000401c407223 */ /* 0x004fe4000000002d */
[----:B---3--:R-:W-:Y:S02]  /*dfe0*/  FFMA R11, R16, R91, R11 ;  /* 0x0000005b100b7223 */ /* 0x008fe4000000000b */
[----:B------:R-:W-:Y:S02]  /*dff0*/  FFMA R51, R15, R29, R14 ;  /* 0x0000001d0f337223 */ /* 0x000fe4000000000e */
[----:B-1----:R-:W-:Y:S01]  /*e000*/  FFMA R20, R20, R91, R34 ;  /* 0x0000005b14147223 */ /* 0x002fe20000000022 */
[----:B------:R-:W0:Y:S01]  /*e010*/  LDS.128 R12, [0x2d60] ;  /* 0x002d6000ff0c7984 */ /* 0x000e220000000c00 */
[----:B------:R-:W-:Y:S02]  /*e020*/  FFMA R11, R28, R17, R11 ;  /* 0x000000111c0b7223 */ /* 0x000fe4000000000b */
[----:B-----5:R-:W-:-:S02]  /*e030*/  FFMA R24, R24, R91, R38 ;  /* 0x0000005b18187223 */ /* 0x020fc40000000026 */
[----:B------:R-:W-:Y:S02]  /*e040*/  FFMA R65, R29, R65, R64 ;  /* 0x000000411d417223 */ /* 0x000fe40000000040 */
[----:B------:R-:W-:Y:S02]  /*e050*/  FFMA R84, R90, R85, R84 ;  /* 0x000000555a547223 */ /* 0x000fe40000000054 */
[C---:B------:R-:W-:Y:S02]  /*e060*/  FFMA R20, R28.reuse, R21, R20 ;  /* 0x000000151c147223 */ /* 0x040fe40000000014 */
[C---:B------:R-:W-:Y:S02]  /*e070*/  FFMA R24, R28.reuse, R25, R24 ;  /* 0x000000191c187223 */ /* 0x040fe40000000018 */
[----:B------:R-:W-:Y:S02]  /*e080*/  FFMA R83, R28, R83, R42 ;  /* 0x000000531c537223 */ /* 0x000fe4000000002a */
[----:B------:R-:W-:-:S02]  /*e090*/  FFMA R11, R18, R29, R11 ;  /* 0x0000001d120b7223 */ /* 0x000fc4000000000b */
[----:B------:R-:W-:Y:S02]  /*e0a0*/  FFMA R66, R30, R66, R65 ;  /* 0x000000421e427223 */ /* 0x000fe40000000041 */
[C---:B------:R-:W-:Y:S02]  /*e0b0*/  FFMA R68, R28.reuse, R68, R35 ;  /* 0x000000441c447223 */ /* 0x040fe40000000023 */
[----:B------:R-:W-:Y:S01]  /*e0c0*/  FFMA R72, R28, R72, R41 ;  /* 0x000000481c487223 */ /* 0x000fe20000000029 */
[----:B------:R-:W1:Y:S01]  /*e0d0*/  LDS.64 R34, [R8.X4+0x420] ;  /* 0x0004200008227984 */ /* 0x000e620000004a00 */
[----:B------:R-:W-:Y:S02]  /*e0e0*/  FFMA R84, R91, R86, R84 ;  /* 0x000000565b547223 */ /* 0x000fe40000000054 */
[-C--:B------:R-:W-:Y:S01]  /*e0f0*/  FFMA R20, R22, R29.reuse, R20 ;  /* 0x0000001d16147223 */ /* 0x080fe20000000014 */
[----:B------:R-:W-:Y:S01]  /*e100*/  LDS.128 R88, [0x31b0] ;  /* 0x0031b000ff587984 */ /* 0x000fe20000000c00 */
[----:B------:R-:W-:-:S02]  /*e110*/  FFMA R24, R26, R29, R24 ;  /* 0x0000001d1a187223 */ /* 0x000fc40000000018 */
[----:B------:R-:W-:Y:S02]  /*e120*/  FFMA R38, R19, R30, R11 ;  /* 0x0000001e13267223 */ /* 0x000fe4000000000b */
[C---:B------:R-:W-:Y:S01]  /*e130*/  FFMA R69, R29.reuse, R69, R68 ;  /* 0x000000451d457223 */ /* 0x040fe20000000044 */
[----:B------:R-:W2:Y:S01]  /*e140*/  LDS.128 R16, [0x2b80] ;  /* 0x002b8000ff107984 */ /* 0x000ea20000000c00 */
[----:B------:R-:W-:Y:S02]  /*e150*/  FFMA R73, R29, R73, R72 ;  /* 0x000000491d497223 */ /* 0x000fe40000000048 */
[----:B------:R-:W-:Y:S02]  /*e160*/  FFMA R11, R31, R67, R66 ;  /* 0x000000431f0b7223 */ /* 0x000fe40000000042 */
[----:B------:R-:W-:Y:S01]  /*e170*/  FFMA R76, R76, R29, R83 ;  /* 0x0000001d4c4c7223 */ /* 0x000fe20000000053 */
[----:B------:R-:W3:Y:S01]  /*e180*/  LDS.128 R64, [0x3c80] ;  /* 0x003c8000ff407984 */ /* 0x000ee20000000c00 */
[----:B------:R-:W-:-:S03]  /*e190*/  FFMA R87, R28, R87, R84 ;  /* 0x000000571c577223 */ /* 0x000fc60000000054 */
[----:B------:R-:W4:Y:S01]  /*e1a0*/  LDS.128 R80, [0x29a0] ;  /* 0x0029a000ff507984 */ /* 0x000f220000000c00 */
[-C--:B------:R-:W-:Y:S02]  /*e1b0*/  FFMA R42, R23, R30.reuse, R20 ;  /* 0x0000001e172a7223 */ /* 0x080fe40000000014 */
[----:B------:R-:W-:Y:S01]  /*e1c0*/  FFMA R28, R27, R30, R24 ;  /* 0x0000001e1b1c7223 */ /* 0x000fe20000000018 */
[----:B------:R-:W5:Y:S01]  /*e1d0*/  LDS.128 R20, [0x3310] ;  /* 0x00331000ff147984 */ /* 0x000f620000000c00 */
[C---:B------:R-:W-:Y:S02]  /*e1e0*/  FFMA R70, R30.reuse, R70, R69 ;  /* 0x000000461e467223 */ /* 0x040fe40000000045 */
[----:B------:R-:W-:Y:S01]  /*e1f0*/  FFMA R74, R30, R74, R73 ;  /* 0x0000004a1e4a7223 */ /* 0x000fe20000000049 */
[----:B------:R-:W5:Y:S01]  /*e200*/  LDS.128 R24, [0x3aa0] ;  /* 0x003aa000ff187984 */ /* 0x000f620000000c00 */
[C---:B------:R-:W-:Y:S02]  /*e210*/  FFMA R41, R31.reuse, R71, R70 ;  /* 0x000000471f297223 */ /* 0x040fe40000000046 */
[----:B------:R-:W-:Y:S01]  /*e220*/  FFMA R45, R31, R75, R74 ;  /* 0x0000004b1f2d7223 */ /* 0x000fe2000000004a */
[----:B------:R-:W-:Y:S04]  /*e230*/  LDS.128 R68, [0x38c0] ;  /* 0x0038c000ff447984 */ /* 0x000fe80000000c00 */
[----:B------:R-:W5:Y:S01]  /*e240*/  LDS.128 R72, [0x3130] ;  /* 0x00313000ff487984 */ /* 0x000f620000000c00 */
[----:B0-----:R-:W-:-:S04]  /*e250*/  FFMA R12, R12, R29, R39 ;  /* 0x0000001d0c0c7223 */ /* 0x001fc80000000027 */
[C---:B------:R-:W-:Y:S02]  /*e260*/  FFMA R12, R30.reuse, R13, R12 ;  /* 0x0000000d1e0c7223 */ /* 0x040fe4000000000c */
[----:B------:R-:W-:Y:S02]  /*e270*/  FFMA R76, R30, R77, R76 ;  /* 0x0000004d1e4c7223 */ /* 0x000fe4000000004c */
[C---:B------:R-:W-:Y:S02]  /*e280*/  FFMA R12, R31.reuse, R14, R12 ;  /* 0x0000000e1f0c7223 */ /* 0x040fe4000000000c */
[----:B------:R-:W-:Y:S02]  /*e290*/  FFMA R54, R31, R78, R76 ;  /* 0x0000004e1f367223 */ /* 0x000fe4000000004c */
[----:B-1----:R-:W-:Y:S02]  /*e2a0*/  FFMA R46, R34, R15, R12 ;  /* 0x0000000f222e7223 */ /* 0x002fe4000000000c */
[----:B--2---:R-:W-:Y:S01]  /*e2b0*/  FFMA R16, R16, R30, R43 ;  /* 0x0000001e10107223 */ /* 0x004fe2000000002b */
[----:B------:R-:W0:Y:S01]  /*e2c0*/  LDS.128 R12, [0x2f50] ;  /* 0x002f5000ff0c7984 */ /* 0x000e220000000c00 */
[----:B---3--:R-:W-:-:S02]  /*e2d0*/  FFMA R64, R64, R29, R87 ;  /* 0x0000001d40407223 */ /* 0x008fc40000000057 */
[----:B----4-:R-:W-:Y:S01]  /*e2e0*/  FFMA R38, R80, R31, R38 ;  /* 0x0000001f50267223 */ /* 0x010fe20000000026 */
[----:B------:R-:W-:Y:S01]  /*e2f0*/  LDS.128 R84, [R8.X4+0x4e0] ;  /* 0x0004e00008547984 */ /* 0x000fe20000004c00 */
[----:B------:R-:W-:Y:S02]  /*e300*/  FFMA R64, R30, R65, R64 ;  /* 0x000000411e407223 */ /* 0x000fe40000000040 */
[-C--:B-----5:R-:W-:Y:S02]  /*e310*/  FFMA R20, R20, R30.reuse, R47 ;  /* 0x0000001e14147223 */ /* 0x0a0fe4000000002f */
[----:B------:R-:W-:Y:S02]  /*e320*/  FFMA R38, R34, R81, R38 ;  /* 0x0000005122267223 */ /* 0x000fe40000000026 */
[----:B------:R-:W-:Y:S02]  /*e330*/  FFMA R24, R24, R30, R51 ;  /* 0x0000001e18187223 */ /* 0x000fe40000000033 */
[----:B------:R-:W-:-:S02]  /*e340*/  FFMA R17, R31, R17, R16 ;  /* 0x000000111f117223 */ /* 0x000fc40000000010 */
[C---:B------:R-:W-:Y:S02]  /*e350*/  FFMA R21, R31.reuse, R21, R20 ;  /* 0x000000151f157223 */ /* 0x040fe40000000014 */
[C---:B------:R-:W-:Y:S02]  /*e360*/  FFMA R25, R31.reuse, R25, R24 ;  /* 0x000000191f197223 */ /* 0x040fe40000000018 */
[----:B------:R-:W-:Y:S02]  /*e370*/  FFMA R64, R31, R66, R64 ;  /* 0x000000421f407223 */ /* 0x000fe40000000040 */
[-C--:B------:R-:W-:Y:S02]  /*e380*/  FFMA R72, R72, R31.reuse, R42 ;  /* 0x0000001f48487223 */ /* 0x080fe4000000002a */
[----:B------:R-:W-:Y:S02]  /*e390*/  FFMA R68, R68, R31, R28 ;  /* 0x0000001f44447223 */ /* 0x000fe4000000001c */
[----:B------:R-:W-:Y:S01]  /*e3a0*/  FFMA R54, R34, R79, R54 ;  /* 0x0000004f22367223 */ /* 0x000fe20000000036 */
[----:B------:R-:W1:Y:S01]  /*e3b0*/  LDS.128 R28, [0x36e0] ;  /* 0x0036e000ff1c7984 */ /* 0x000e620000000c00 */
[----:B------:R-:W-:-:S02]  /*e3c0*/  FFMA R82, R82, R35, R38 ;  /* 0x0000002352527223 */ /* 0x000fc40000000026 */
[C---:B------:R-:W-:Y:S01]  /*e3d0*/  FFMA R18, R34.reuse, R18, R17 ;  /* 0x0000001222127223 */ /* 0x040fe20000000011 */
[----:B------:R-:W2:Y:S01]  /*e3e0*/  LDS.128 R76, [0x3e70] ;  /* 0x003e7000ff4c7984 */ /* 0x000ea20000000c00 */
[C---:B------:R-:W-:Y:S02]  /*e3f0*/  FFMA R22, R34.reuse, R22, R21 ;  /* 0x0000001622167223 */ /* 0x040fe40000000015 */
[----:B------:R-:W-:Y:S01]  /*e400*/  FFMA R26, R34, R26, R25 ;  /* 0x0000001a221a7223 */ /* 0x000fe20000000019 */
[----:B------:R-:W3:Y:S01]  /*e410*/  LDS.64 R38, [R8.X4+0x4c8] ;  /* 0x0004c80008267984 */ /* 0x000ee20000004a00 */
[-C--:B------:R-:W-:Y:S02]  /*e420*/  FFMA R47, R19, R35.reuse, R18 ;  /* 0x00000023132f7223 */ /* 0x080fe40000000012 */
[-C--:B------:R-:W-:Y:S01]  /*e430*/  FFMA R43, R23, R35.reuse, R22 ;  /* 0x00000023172b7223 */ /* 0x080fe20000000016 */
[----:B------:R-:W4:Y:S01]  /*e440*/  LDS.128 R16, [0x2d70] ;  /* 0x002d7000ff107984 */ /* 0x000f220000000c00 */
[----:B------:R-:W-:-:S03]  /*e450*/  FFMA R51, R27, R35, R26 ;  /* 0x000000231b337223 */ /* 0x000fc6000000001a */
[----:B------:R-:W5:Y:S04]  /*e460*/  LDS.128 R24, [0x3500] ;  /* 0x00350000ff187984 */ /* 0x000f680000000c00 */
[----:B------:R-:W4:Y:S01]  /*e470*/  LDS.128 R20, [0x3c90] ;  /* 0x003c9000ff147984 */ /* 0x000f220000000c00 */
[C---:B------:R-:W-:Y:S02]  /*e480*/  FFMA R72, R34.reuse, R73, R72 ;  /* 0x0000004922487223 */ /* 0x040fe40000000048 */
[----:B------:R-:W-:Y:S02]  /*e490*/  FFMA R68, R34, R69, R68 ;  /* 0x0000004522447223 */ /* 0x000fe40000000044 */
[-C--:B------:R-:W-:Y:S02]  /*e4a0*/  FFMA R72, R74, R35.reuse, R72 ;  /* 0x000000234a487223 */ /* 0x080fe40000000048 */
[----:B------:R-:W-:-:S02]  /*e4b0*/  FFMA R68, R70, R35, R68 ;  /* 0x0000002346447223 */ /* 0x000fc40000000044 */
[C---:B0-----:R-:W-:Y:S02]  /*e4c0*/  FFMA R12, R34.reuse, R12, R11 ;  /* 0x0000000c220c7223 */ /* 0x041fe4000000000b */
[C---:B------:R-:W-:Y:S02]  /*e4d0*/  FFMA R42, R34.reuse, R67, R64 ;  /* 0x00000043222a7223 */ /* 0x040fe40000000040 */
[----:B------:R-:W-:Y:S01]  /*e4e0*/  FFMA R13, R35, R13, R12 ;  /* 0x0000000d230d7223 */ /* 0x000fe2000000000c */
[----:B------:R-:W0:Y:S01]  /*e4f0*/  LDS.128 R64, [0x2b90] ;  /* 0x002b9000ff407984 */ /* 0x000e220000000c00 */
[C---:B-1----:R-:W-:Y:S02]  /*e500*/  FFMA R28, R34.reuse, R28, R41 ;  /* 0x0000001c221c7223 */ /* 0x042fe40000000029 */
[----:B--2---:R-:W-:Y:S02]  /*e510*/  FFMA R76, R34, R76, R45 ;  /* 0x0000004c224c7223 */ /* 0x004fe4000000002d */
[----:B---3--:R-:W-:-:S02]  /*e520*/  FFMA R11, R38, R75, R72 ;  /* 0x0000004b260b7223 */ /* 0x008fc40000000048 */
[C---:B------:R-:W-:Y:S01]  /*e530*/  FFMA R41, R38.reuse, R71, R68 ;  /* 0x0000004726297223 */ /* 0x040fe20000000044 */
[----:B------:R-:W1:Y:S01]  /*e540*/  LDS.128 R72, [0x3320] ;  /* 0x00332000ff487984 */ /* 0x000e620000000c00 */
[----:B------:R-:W-:-:S03]  /*e550*/  FFMA R34, R38, R83, R82 ;  /* 0x0000005326227223 */ /* 0x000fc60000000052 */
[----:B------:R-:W2:Y:S01]  /*e560*/  LDS.128 R68, [0x3ab0] ;  /* 0x003ab000ff447984 */ /* 0x000ea20000000c00 */
[----:B------:R-:W-:-:S03]  /*e570*/  FFMA R14, R38, R14, R13 ;  /* 0x0000000e260e7223 */ /* 0x000fc6000000000d */
[----:B------:R-:W3:Y:S01]  /*e580*/  LDS.128 R80, [R8.X4+0x4d0] ;  /* 0x0004d00008507984 */ /* 0x000ee20000004c00 */
[C---:B------:R-:W-:Y:S02]  /*e590*/  FFMA R29, R35.reuse, R29, R28 ;  /* 0x0000001d231d7223 */ /* 0x040fe4000000001c */
[----:B------:R-:W-:Y:S02]  /*e5a0*/  FFMA R77, R35, R77, R76 ;  /* 0x0000004d234d7223 */ /* 0x000fe4000000004c */
[-C--:B----4-:R-:W-:Y:S02]  /*e5b0*/  FFMA R16, R16, R35.reuse, R46 ;  /* 0x0000002310107223 */ /* 0x090fe4000000002e */
[-C--:B-----5:R-:W-:Y:S02]  /*e5c0*/  FFMA R24, R24, R35.reuse, R54 ;  /* 0x0000002318187223 */ /* 0x0a0fe40000000036 */
[----:B------:R-:W-:Y:S02]  /*e5d0*/  FFMA R20, R20, R35, R42 ;  /* 0x0000002314147223 */ /* 0x000fe4000000002a */
[----:B------:R-:W-:-:S02]  /*e5e0*/  FFMA R35, R15, R39, R14 ;  /* 0x000000270f237223 */ /* 0x000fc4000000000e */
[----:B------:R-:W4:Y:S01]  /*e5f0*/  LDS.128 R12, [0x29b0] ;  /* 0x0029b000ff0c7984 */ /* 0x000f220000000c00 */
[C---:B------:R-:W-:Y:S02]  /*e600*/  FFMA R78, R38.reuse, R78, R77 ;  /* 0x0000004e264e7223 */ /* 0x040fe4000000004d */
[C---:B------:R-:W-:Y:S02]  /*e610*/  FFMA R30, R38.reuse, R30, R29 ;  /* 0x0000001e261e7223 */ /* 0x040fe4000000001d */
[----:B------:R-:W-:Y:S02]  /*e620*/  FFMA R16, R38, R17, R16 ;  /* 0x0000001126107223 */ /* 0x000fe40000000010 */
[-C--:B------:R-:W-:Y:S02]  /*e630*/  FFMA R55, R79, R39.reuse, R78 ;  /* 0x000000274f377223 */ /* 0x080fe4000000004e */
[-C--:B------:R-:W-:Y:S01]  /*e640*/  FFMA R16, R18, R39.reuse, R16 ;  /* 0x0000002712107223 */ /* 0x080fe20000000010 */
[----:B------:R-:W5:Y:S01]  /*e650*/  LDS.128 R76, [0x3140] ;  /* 0x00314000ff4c7984 */ /* 0x000f620000000c00 */
[----:B------:R-:W-:-:S03]  /*e660*/  FFMA R45, R31, R39, R30 ;  /* 0x000000271f2d7223 */ /* 0x000fc6000000001e */
[----:B------:R-:W5:Y:S01]  /*e670*/  LDS.128 R28, [0x38d0] ;  /* 0x0038d000ff1c7984 */ /* 0x000f620000000c00 */
[C---:B------:R-:W-:Y:S02]  /*e680*/  FFMA R24, R38.reuse, R25, R24 ;  /* 0x0000001926187223 */ /* 0x040fe40000000018 */
[C---:B------:R-:W-:Y:S02]  /*e690*/  FFMA R20, R38.reuse, R21, R20 ;  /* 0x0000001526147223 */ /* 0x040fe40000000014 */
[C---:B0-----:R-:W-:Y:S02]  /*e6a0*/  FFMA R64, R38.reuse, R64, R47 ;  /* 0x0000004026407223 */ /* 0x041fe4000000002f */
[C---:B-1----:R-:W-:Y:S02]  /*e6b0*/  FFMA R72, R38.reuse, R72, R43 ;  /* 0x0000004826487223 */ /* 0x042fe4000000002b */
[----:B--2---:R-:W-:Y:S02]  /*e6c0*/  FFMA R68, R38, R68, R51 ;  /* 0x0000004426447223 */ /* 0x004fe40000000033 */
[----:B---3--:R-:W-:-:S02]  /*e6d0*/  FFMA R38, R80, R19, R16 ;  /* 0x0000001350267223 */ /* 0x008fc40000000010 */
[----:B------:R-:W0:Y:S01]  /*e6e0*/  LDS.128 R16, [0x2f60] ;  /* 0x002f6000ff107984 */ /* 0x000e220000000c00 */
[-C--:B------:R-:W-:Y:S02]  /*e6f0*/  FFMA R20, R22, R39.reuse, R20 ;  /* 0x0000002716147223 */ /* 0x080fe40000000014 */
[----:B----4-:R-:W-:Y:S02]  /*e700*/  FFMA R12, R12, R39, R34 ;  /* 0x000000270c0c7223 */ /* 0x010fe40000000022 */
[C---:B------:R-:W-:Y:S02]  /*e710*/  FFMA R34, R80.reuse, R23, R20 ;  /* 0x0000001750227223 */ /* 0x040fe40000000014 */
[----:B------:R-:W1:Y:S01]  /*e720*/  LDS.128 R20, [0x36f0] ;  /* 0x0036f000ff147984 */ /* 0x000e620000000c00 */
[----:B------:R-:W-:Y:S02]  /*e730*/  FFMA R12, R80, R13, R12 ;  /* 0x0000000d500c7223 */ /* 0x000fe4000000000c */
[----:B------:R-:W-:-:S02]  /*e740*/  FFMA R69, R39, R69, R68 ;  /* 0x0000004527457223 */ /* 0x000fc40000000044 */
[-C--:B------:R-:W-:Y:S02]  /*e750*/  FFMA R24, R26, R39.reuse, R24 ;  /* 0x000000271a187223 */ /* 0x080fe40000000018 */
[----:B-----5:R-:W-:Y:S02]  /*e760*/  FFMA R11, R76, R39, R11 ;  /* 0x000000274c0b7223 */ /* 0x020fe4000000000b */
[----:B------:R-:W-:Y:S02]  /*e770*/  FFMA R12, R14, R81, R12 ;  /* 0x000000510e0c7223 */ /* 0x000fe4000000000c */
[----:B------:R-:W-:Y:S02]  /*e780*/  FFMA R28, R28, R39, R41 ;  /* 0x000000271c1c7223 */ /* 0x000fe40000000029 */
[C---:B------:R-:W-:Y:S02]  /*e790*/  FFMA R70, R80.reuse, R70, R69 ;  /* 0x0000004650467223 */ /* 0x040fe40000000045 */
[----:B------:R-:W-:-:S02]  /*e7a0*/  FFMA R77, R80, R77, R11 ;  /* 0x0000004d504d7223 */ /* 0x000fc4000000000b */
[C---:B------:R-:W-:Y:S02]  /*e7b0*/  FFMA R42, R80.reuse, R27, R24 ;  /* 0x0000001b502a7223 */ /* 0x040fe40000000018 */
[----:B------:R-:W-:Y:S01]  /*e7c0*/  FFMA R11, R15, R82, R12 ;  /* 0x000000520f0b7223 */ /* 0x000fe2000000000c */
[----:B------:R-:W2:Y:S01]  /*e7d0*/  LDS.128 R24, [0x3e80] ;  /* 0x003e8000ff187984 */ /* 0x000ea20000000c00 */
[C---:B------:R-:W-:Y:S02]  /*e7e0*/  FFMA R28, R80.reuse, R29, R28 ;  /* 0x0000001d501c7223 */ /* 0x040fe4000000001c */
[----:B------:R-:W-:Y:S01]  /*e7f0*/  FFMA R43, R71, R81, R70 ;  /* 0x00000051472b7223 */ /* 0x000fe20000000046 */
[----:B------:R-:W3:Y:S01]  /*e800*/  LDS.128 R12, [0x2d80] ;  /* 0x002d8000ff0c7984 */ /* 0x000ee20000000c00 */
[----:B0-----:R-:W-:Y:S02]  /*e810*/  FFMA R16, R80, R16, R35 ;  /* 0x0000001050107223 */ /* 0x001fe40000000023 */
[----:B------:R-:W-:Y:S01]  /*e820*/  FFMA R65, R39, R65, R64 ;  /* 0x0000004127417223 */ /* 0x000fe20000000040 */
[----:B------:R-:W0:Y:S01]  /*e830*/  LDS.128 R68, [0x3510] ;  /* 0x00351000ff447984 */ /* 0x000e220000000c00 */
[----:B------:R-:W-:-:S02]  /*e840*/  FFMA R28, R30, R81, R28 ;  /* 0x000000511e1c7223 */ /* 0x000fc4000000001c */
[----:B------:R-:W-:Y:S02]  /*e850*/  FFMA R17, R81, R17, R16 ;  /* 0x0000001151117223 */ /* 0x000fe40000000010 */
[----:B------:R-:W-:Y:S02]  /*e860*/  FFMA R66, R80, R66, R65 ;  /* 0x0000004250427223 */ /* 0x000fe40000000041 */
[----:B------:R-:W-:Y:S02]  /*e870*/  FFMA R18, R82, R18, R17 ;  /* 0x0000001252127223 */ /* 0x000fe40000000011 */
[----:B-1----:R-:W-:Y:S02]  /*e880*/  FFMA R20, R80, R20, R45 ;  /* 0x0000001450147223 */ /* 0x002fe4000000002d */
[----:B------:R-:W-:Y:S02]  /*e890*/  FFMA R45, R31, R82, R28 ;  /* 0x000000521f2d7223 */ /* 0x000fe4000000001c */
[----:B------:R-:W1:Y:S01]  /*e8a0*/  LDS.128 R28, [0x3ac0] ;  /* 0x003ac000ff1c7984 */ /* 0x000e620000000c00 */
[----:B------:R-:W-:-:S02]  /*e8b0*/  FFMA R73, R39, R73, R72 ;  /* 0x0000004927497223 */ /* 0x000fc40000000048 */
[----:B------:R-:W-:Y:S02]  /*e8c0*/  FFMA R39, R67, R81, R66 ;  /* 0x0000005143277223 */ /* 0x000fe40000000042 */
[----:B------:R-:W-:Y:S01]  /*e8d0*/  FFMA R47, R83, R19, R18 ;  /* 0x00000013532f7223 */ /* 0x000fe20000000012 */
[----:B------:R-:W4:Y:S01]  /*e8e0*/  LDS.128 R64, [0x3ca0] ;  /* 0x003ca000ff407984 */ /* 0x000f220000000c00 */
[----:B------:R-:W-:-:S03]  /*e8f0*/  FFMA R74, R80, R74, R73 ;  /* 0x0000004a504a7223 */ /* 0x000fc60000000049 */
[----:B------:R-:W5:Y:S01]  /*e900*/  LDS.128 R16, [0x29c0] ;  /* 0x0029c000ff107984 */ /* 0x000f620000000c00 */
[----:B------:R-:W-:-:S03]  /*e910*/  FFMA R41, R75, R81, R74 ;  /* 0x000000514b297223 */ /* 0x000fc6000000004a */
[----:B------:R-:W5:Y:S01]  /*e920*/  LDS.128 R72, [0x3330] ;  /* 0x00333000ff487984 */ /* 0x000f620000000c00 */
[C---:B------:R-:W-:Y:S02]  /*e930*/  FFMA R21, R81.reuse, R21, R20 ;  /* 0x0000001551157223 */ /* 0x040fe40000000014 */
[----:B--2---:R-:W-:Y:S02]  /*e940*/  FFMA R24, R80, R24, R55 ;  /* 0x0000001850187223 */ /* 0x004fe40000000037 */
[----:B---3--:R-:W-:Y:S02]  /*e950*/  FFMA R12, R12, R81, R38 ;  /* 0x000000510c0c7223 */ /* 0x008fe40000000026 */
[----:B------:R-:W-:Y:S02]  /*e960*/  FFMA R25, R81, R25, R24 ;  /* 0x0000001951197223 */ /* 0x000fe40000000018 */
[----:B0-----:R-:W-:Y:S02]  /*e970*/  FFMA R42, R68, R81, R42 ;  /* 0x00000051442a7223 */ /* 0x001fe4000000002a */
[----:B------:R-:W-:-:S02]  /*e980*/  FFMA R12, R82, R13, R12 ;  /* 0x0000000d520c7223 */ /* 0x000fc4000000000c */
[----:B------:R-:W-:Y:S02]  /*e990*/  FFMA R77, R78, R81, R77 ;  /* 0x000000514e4d7223 */ /* 0x000fe4000000004d */
[C---:B------:R-:W-:Y:S02]  /*e9a0*/  FFMA R22, R82.reuse, R22, R21 ;  /* 0x0000001652167223 */ /* 0x040fe40000000015 */
[C---:B------:R-:W-:Y:S02]  /*e9b0*/  FFMA R42, R82.reuse, R69, R42 ;  /* 0x00000045522a7223 */ /* 0x040fe4000000002a */
[----:B------:R-:W-:Y:S02]  /*e9c0*/  FFMA R26, R82, R26, R25 ;  /* 0x0000001a521a7223 */ /* 0x000fe40000000019 */
[----:B------:R-:W-:Y:S02]  /*e9d0*/  FFMA R12, R83, R14, R12 ;  /* 0x0000000e530c7223 */ /* 0x000fe4000000000c */
[----:B------:R-:W-:-:S02]  /*e9e0*/  FFMA R35, R79, R82, R77 ;  /* 0x000000524f237223 */ /* 0x000fc4000000004d */
[----:B-1----:R-:W-:Y:S01]  /*e9f0*/  FFMA R28, R28, R82, R43 ;  /* 0x000000521c1c7223 */ /* 0x002fe2000000002b */
[----:B------:R-:W0:Y:S01]  /*ea00*/  LDS.128 R76, [0x2ba0] ;  /* 0x002ba000ff4c7984 */ /* 0x000e220000000c00 */
[C---:B------:R-:W-:Y:S02]  /*ea10*/  FFMA R51, R83.reuse, R23, R22 ;  /* 0x0000001753337223 */ /* 0x040fe40000000016 */
[C---:B------:R-:W-:Y:S01]  /*ea20*/  FFMA R42, R83.reuse, R70, R42 ;  /* 0x00000046532a7223 */ /* 0x040fe2000000002a */
[----:B------:R-:W1:Y:S01]  /*ea30*/  LDS.128 R20, [0x3150] ;  /* 0x00315000ff147984 */ /* 0x000e620000000c00 */
[----:B----4-:R-:W-:Y:S02]  /*ea40*/  FFMA R34, R64, R81, R34 ;  /* 0x0000005140227223 */ /* 0x010fe40000000022 */
[C---:B------:R-:W-:Y:S02]  /*ea50*/  FFMA R55, R83.reuse, R27, R26 ;  /* 0x0000001b53377223 */ /* 0x040fe4000000001a */
[----:B------:R-:W-:Y:S01]  /*ea60*/  FFMA R29, R83, R29, R28 ;  /* 0x0000001d531d7223 */ /* 0x000fe2000000001c */
[----:B------:R-:W2:Y:S01]  /*ea70*/  LDS.128 R24, [0x38e0] ;  /* 0x0038e000ff187984 */ /* 0x000ea20000000c00 */
[----:B-----5:R-:W-:-:S02]  /*ea80*/  FFMA R11, R16, R83, R11 ;  /* 0x00000053100b7223 */ /* 0x020fc4000000000b */
[C---:B------:R-:W-:Y:S02]  /*ea90*/  FFMA R38, R84.reuse, R15, R12 ;  /* 0x0000000f54267223 */ /* 0x040fe4000000000c */
[----:B------:R-:W-:Y:S01]  /*eaa0*/  FFMA R42, R84, R71, R42 ;  /* 0x00000047542a7223 */ /* 0x000fe2000000002a */
[----:B------:R-:W3:Y:S01]  /*eab0*/  LDS.128 R12, [0x3700] ;  /* 0x00370000ff0c7984 */ /* 0x000ee20000000c00 */
[----:B------:R-:W-:-:S03]  /*eac0*/  FFMA R34, R82, R65, R34 ;  /* 0x0000004152227223 */ /* 0x000fc60000000022 */
[----:B------:R-:W4:Y:S01]  /*ead0*/  LDS.128 R68, [0x3e90] ;  /* 0x003e9000ff447984 */ /* 0x000f220000000c00 */
[C---:B------:R-:W-:Y:S02]  /*eae0*/  FFMA R30, R84.reuse, R30, R29 ;  /* 0x0000001e541e7223 */ /* 0x040fe4000000001d */
[----:B------:R-:W-:Y:S02]  /*eaf0*/  FFMA R11, R84, R17, R11 ;  /* 0x00000011540b7223 */ /* 0x000fe4000000000b */
[----:B------:R-:W-:Y:S02]  /*eb00*/  FFMA R72, R72, R82, R41 ;  /* 0x0000005248487223 */ /* 0x000fe40000000029 */
[----:B------:R-:W-:Y:S02]  /*eb10*/  FFMA R34, R83, R66, R34 ;  /* 0x0000004253227223 */ /* 0x000fe40000000022 */
[-C--:B------:R-:W-:Y:S02]  /*eb20*/  FFMA R11, R18, R85.reuse, R11 ;  /* 0x00000055120b7223 */ /* 0x080fe4000000000b */
[----:B------:R-:W-:-:S02]  /*eb30*/  FFMA R41, R31, R85, R30 ;  /* 0x000000551f297223 */ /* 0x000fc4000000001e */
[----:B------:R-:W5:Y:S01]  /*eb40*/  LDS.128 R28, [0x3cb0] ;  /* 0x003cb000ff1c7984 */ /* 0x000f620000000c00 */
[----:B------:R-:W-:Y:S02]  /*eb50*/  FFMA R34, R84, R67, R34 ;  /* 0x0000004354227223 */ /* 0x000fe40000000022 */
[----:B------:R-:W-:Y:S01]  /*eb60*/  FFMA R11, R19, R86, R11 ;  /* 0x00000056130b7223 */ /* 0x000fe2000000000b */
[----:B------:R-:W5:Y:S04]  /*eb70*/  LDS.128 R64, [0x2f70] ;  /* 0x002f7000ff407984 */ /* 0x000f680000000c00 */
[----:B------:R-:W5:Y:S01]  /*eb80*/  LDS.128 R16, [0x3520] ;  /* 0x00352000ff107984 */ /* 0x000f620000000c00 */
[----:B------:R-:W-:Y:S02]  /*eb90*/  FFMA R73, R83, R73, R72 ;  /* 0x0000004953497223 */ /* 0x000fe40000000048 */
[----:B0-----:R-:W-:-:S02]  /*eba0*/  FFMA R76, R76, R82, R39 ;  /* 0x000000524c4c7223 */ /* 0x001fc40000000027 */
[----:B------:R-:W-:Y:S02]  /*ebb0*/  FFMA R74, R84, R74, R73 ;  /* 0x0000004a544a7223 */ /* 0x000fe40000000049 */
[-C--:B-1----:R-:W-:Y:S02]  /*ebc0*/  FFMA R20, R20, R83.reuse, R35 ;  /* 0x0000005314147223 */ /* 0x082fe40000000023 */
[----:B--2---:R-:W-:Y:S02]  /*ebd0*/  FFMA R24, R24, R83, R45 ;  /* 0x0000005318187223 */ /* 0x004fe4000000002d */
[----:B------:R-:W-:Y:S02]  /*ebe0*/  FFMA R77, R83, R77, R76 ;  /* 0x0000004d534d7223 */ /* 0x000fe4000000004c */
[C---:B------:R-:W-:Y:S01]  /*ebf0*/  FFMA R20, R84.reuse, R21, R20 ;  /* 0x0000001554147223 */ /* 0x040fe20000000014 */
[----:B------:R-:W-:Y:S01]  /*ec00*/  LDS.128 R80, [0x2bb0] ;  /* 0x002bb000ff507984 */ /* 0x000fe20000000c00 */
[----:B---3--:R-:W-:-:S02]  /*ec10*/  FFMA R12, R84, R12, R51 ;  /* 0x0000000c540c7223 */ /* 0x008fc40000000033 */
[----:B------:R-:W-:Y:S02]  /*ec20*/  FFMA R39, R75, R85, R74 ;  /* 0x000000554b277223 */ /* 0x000fe4000000004a */
[C---:B----4-:R-:W-:Y:S01]  /*ec30*/  FFMA R68, R84.reuse, R68, R55 ;  /* 0x0000004454447223 */ /* 0x050fe20000000037 */
[----:B------:R-:W0:Y:S01]  /*ec40*/  LDS.128 R72, [0x2d90] ;  /* 0x002d9000ff487984 */ /* 0x000e220000000c00 */
[C---:B------:R-:W-:Y:S02]  /*ec50*/  FFMA R24, R84.reuse, R25, R24 ;  /* 0x0000001954187223 */ /* 0x040fe40000000018 */
[----:B------:R-:W-:Y:S02]  /*ec60*/  FFMA R13, R85, R13, R12 ;  /* 0x0000000d550d7223 */ /* 0x000fe4000000000c */
[----:B------:R-:W-:Y:S02]  /*ec70*/  FFMA R78, R84, R78, R77 ;  /* 0x0000004e544e7223 */ /* 0x000fe4000000004d */
[----:B------:R-:W-:-:S02]  /*ec80*/  FFMA R20, R22, R85, R20 ;  /* 0x0000005516147223 */ /* 0x000fc40000000014 */
[----:B------:R-:W-:Y:S02]  /*ec90*/  FFMA R69, R85, R69, R68 ;  /* 0x0000004555457223 */ /* 0x000fe40000000044 */
[-C--:B------:R-:W-:Y:S02]  /*eca0*/  FFMA R24, R26, R85.reuse, R24 ;  /* 0x000000551a187223 */ /* 0x080fe40000000018 */
[C---:B------:R-:W-:Y:S02]  /*ecb0*/  FFMA R14, R86.reuse, R14, R13 ;  /* 0x0000000e560e7223 */ /* 0x040fe4000000000d */
[----:B------:R-:W-:Y:S02]  /*ecc0*/  FFMA R70, R86, R70, R69 ;  /* 0x0000004656467223 */ /* 0x000fe40000000045 */
[-C--:B-----5:R-:W-:Y:S02]  /*ecd0*/  FFMA R28, R28, R85.reuse, R34 ;  /* 0x000000551c1c7223 */ /* 0x0a0fe40000000022 */
[----:B------:R-:W-:-:S02]  /*ece0*/  FFMA R35, R79, R85, R78 ;  /* 0x000000554f237223 */ /* 0x000fc4000000004e */
[----:B------:R-:W-:Y:S01]  /*ecf0*/  FFMA R43, R23, R86, R20 ;  /* 0x00000056172b7223 */ /* 0x000fe20000000014 */
[----:B------:R-:W1:Y:S01]  /*ed00*/  LDS.128 R76, [0x3340] ;  /* 0x00334000ff4c7984 */ /* 0x000e620000000c00 */
[----:B------:R-:W-:Y:S02]  /*ed10*/  FFMA R64, R84, R64, R47 ;  /* 0x0000004054407223 */ /* 0x000fe4000000002f */
[----:B------:R-:W-:Y:S01]  /*ed20*/  FFMA R42, R16, R85, R42 ;  /* 0x00000055102a7223 */ /* 0x000fe2000000002a */
[----:B------:R-:W2:Y:S01]  /*ed30*/  LDS.128 R20, [0x3ad0] ;  /* 0x003ad000ff147984 */ /* 0x000ea20000000c00 */
[----:B------:R-:W-:Y:S02]  /*ed40*/  FFMA R16, R27, R86, R24 ;  /* 0x000000561b107223 */ /* 0x000fe40000000018 */
[C---:B------:R-:W-:Y:S01]  /*ed50*/  FFMA R47, R87.reuse, R15, R14 ;  /* 0x0000000f572f7223 */ /* 0x040fe2000000000e */
[----:B------:R-:W3:Y:S01]  /*ed60*/  LDS.128 R24, [0x3160] ;  /* 0x00316000ff187984 */ /* 0x000ee20000000c00 */
[----:B------:R-:W-:-:S02]  /*ed70*/  FFMA R51, R87, R71, R70 ;  /* 0x0000004757337223 */ /* 0x000fc40000000046 */
[----:B------:R-:W-:Y:S01]  /*ed80*/  FFMA R29, R86, R29, R28 ;  /* 0x0000001d561d7223 */ /* 0x000fe2000000001c */
[----:B------:R-:W4:Y:S04]  /*ed90*/  LDS.128 R12, [0x29d0] ;  /* 0x0029d000ff0c7984 */ /* 0x000f280000000c00 */
[----:B------:R-:W5:Y:S04]  /*eda0*/  LDS R28, [R8.X4+0x4f0] ;  /* 0x0004f000081c7984 */ /* 0x000f680000004800 */
[----:B------:R-:W5:Y:S01]  /*edb0*/  LDS.128 R68, [0x38f0] ;  /* 0x0038f000ff447984 */ /* 0x000f620000000c00 */
[----:B0-----:R-:W-:-:S02]  /*edc0*/  FFMA R38, R72, R85, R38 ;  /* 0x0000005548267223 */ /* 0x001fc40000000026 */
[----:B------:R-:W-:Y:S02]  /*edd0*/  FFMA R65, R85, R65, R64 ;  /* 0x0000004155417223 */ /* 0x000fe40000000040 */
[C---:B------:R-:W-:Y:S02]  /*ede0*/  FFMA R17, R86.reuse, R17, R42 ;  /* 0x0000001156117223 */ /* 0x040fe4000000002a */
[C---:B------:R-:W-:Y:S02]  /*edf0*/  FFMA R38, R86.reuse, R73, R38 ;  /* 0x0000004956267223 */ /* 0x040fe40000000026 */
[----:B------:R-:W-:Y:S02]  /*ee00*/  FFMA R66, R86, R66, R65 ;  /* 0x0000004256427223 */ /* 0x000fe40000000041 */
[----:B------:R-:W-:Y:S02]  /*ee10*/  FFMA R17, R87, R18, R17 ;  /* 0x0000001257117223 */ /* 0x000fe40000000011 */
[----:B------:R-:W-:-:S02]  /*ee20*/  FFMA R80, R80, R86, R35 ;  /* 0x0000005650507223 */ /* 0x000fc40000000023 */
[C---:B------:R-:W-:Y:S02]  /*ee30*/  FFMA R38, R87.reuse, R74, R38 ;  /* 0x0000004a57267223 */ /* 0x040fe40000000026 */
[-C--:B-1----:R-:W-:Y:S02]  /*ee40*/  FFMA R76, R76, R86.reuse, R39 ;  /* 0x000000564c4c7223 */ /* 0x082fe40000000027 */
[----:B--2---:R-:W-:Y:S02]  /*ee50*/  FFMA R20, R20, R86, R41 ;  /* 0x0000005614147223 */ /* 0x004fe40000000029 */
[C---:B------:R-:W-:Y:S02]  /*ee60*/  FFMA R45, R87.reuse, R67, R66 ;  /* 0x00000043572d7223 */ /* 0x040fe40000000042 */
[----:B---3--:R-:W-:Y:S01]  /*ee70*/  FFMA R43, R24, R87, R43 ;  /* 0x00000057182b7223 */ /* 0x008fe2000000002b */
[----:B------:R-:W0:Y:S01]  /*ee80*/  LDS.128 R64, [R8.X4+0x590] ;  /* 0x0005900008407984 */ /* 0x000e220000004c00 */
[----:B------:R-:W-:-:S02]  /*ee90*/  FFMA R81, R87, R81, R80 ;  /* 0x0000005157517223 */ /* 0x000fc40000000050 */
[----:B----4-:R-:W-:Y:S02]  /*eea0*/  FFMA R11, R12, R87, R11 ;  /* 0x000000570c0b7223 */ /* 0x010fe4000000000b */
[C---:B------:R-:W-:Y:S02]  /*eeb0*/  FFMA R77, R87.reuse, R77, R76 ;  /* 0x0000004d574d7223 */ /* 0x040fe4000000004c */
[C---:B------:R-:W-:Y:S02]  /*eec0*/  FFMA R21, R87.reuse, R21, R20 ;  /* 0x0000001557157223 */ /* 0x040fe40000000014 */
[----:B------:R-:W-:Y:S02]  /*eed0*/  FFMA R29, R87, R30, R29 ;  /* 0x0000001e571d7223 */ /* 0x000fe4000000001d */
[C---:B-----5:R-:W-:Y:S02]  /*eee0*/  FFMA R12, R28.reuse, R75, R38 ;  /* 0x0000004b1c0c7223 */ /* 0x060fe40000000026 */
[----:B------:R-:W-:Y:S01]  /*eef0*/  FFMA R24, R28, R19, R17 ;  /* 0x000000131c187223 */ /* 0x000fe20000000011 */
[----:B------:R-:W1:Y:S01]  /*ef00*/  LDS.128 R72, [0x2f80] ;  /* 0x002f8000ff487984 */ /* 0x000e620000000c00 */
[----:B------:R-:W-:-:S03]  /*ef10*/  FFMA R68, R68, R87, R16 ;  /* 0x0000005744447223 */ /* 0x000fc60000000010 */
[----:B------:R-:W2:Y:S04]  /*ef20*/  LDS.128 R16, [0x3710] ;  /* 0x00371000ff107984 */ /* 0x000ea80000000c00 */
[----:B------:R-:W3:Y:S01]  /*ef30*/  LDS.128 R84, [0x3ea0] ;  /* 0x003ea000ff547984 */ /* 0x000ee20000000c00 */
[C---:B------:R-:W-:Y:S02]  /*ef40*/  FFMA R78, R28.reuse, R78, R77 ;  /* 0x0000004e1c4e7223 */ /* 0x040fe4000000004d */
[C---:B------:R-:W-:Y:S02]  /*ef50*/  FFMA R22, R28.reuse, R22, R21 ;  /* 0x000000161c167223 */ /* 0x040fe40000000015 */
[C---:B------:R-:W-:Y:S02]  /*ef60*/  FFMA R68, R28.reuse, R69, R68 ;  /* 0x000000451c447223 */ /* 0x040fe40000000044 */
[----:B------:R-:W-:-:S02]  /*ef70*/  FFMA R11, R28, R13, R11 ;  /* 0x0000000d1c0b7223 */ /* 0x000fc4000000000b */
[C---:B------:R-:W-:Y:S02]  /*ef80*/  FFMA R82, R28.reuse, R82, R81 ;  /* 0x000000521c527223 */ /* 0x040fe40000000051 */
[C---:B------:R-:W-:Y:S02]  /*ef90*/  FFMA R25, R28.reuse, R25, R43 ;  /* 0x000000191c197223 */ /* 0x040fe4000000002b */
[----:B------:R-:W-:Y:S02]  /*efa0*/  FFMA R13, R28, R31, R29 ;  /* 0x0000001f1c0d7223 */ /* 0x000fe4000000001d */
[C---:B0-----:R-:W-:Y:S02]  /*efb0*/  FFMA R38, R65.reuse, R70, R68 ;  /* 0x0000004641267223 */ /* 0x041fe40000000044 */
[C---:B------:R-:W-:Y:S02]  /*efc0*/  FFMA R35, R65.reuse, R79, R78 ;  /* 0x0000004f41237223 */ /* 0x040fe4000000004e */
[----:B------:R-:W-:Y:S01]  /*efd0*/  FFMA R39, R65, R23, R22 ;  /* 0x0000001741277223 */ /* 0x000fe20000000016 */
[----:B------:R-:W-:Y:S01]  /*efe0*/  LDS.128 R76, [0x3cc0] ;  /* 0x003cc000ff4c7984 */ /* 0x000fe20000000c00 */
[----:B------:R-:W-:-:S03]  /*eff0*/  FFMA R38, R71, R66, R38 ;  /* 0x0000004247267223 */ /* 0x000fc60000000026 */
[----:B------:R-:W0:Y:S04]  /*f000*/  LDS.128 R20, [0x3530] ;  /* 0x00353000ff147984 */ /* 0x000e280000000c00 */
[----:B------:R-:W-:Y:S01]  /*f010*/  LDS.128 R68, [0x2bc0] ;  /* 0x002bc000ff447984 */ /* 0x000fe20000000c00 */
[C---:B-1----:R-:W-:Y:S02]  /*f020*/  FFMA R72, R28.reuse, R72, R45 ;  /* 0x000000481c487223 */ /* 0x042fe4000000002d */
[C---:B--2---:R-:W-:Y:S02]  /*f030*/  FFMA R16, R28.reuse, R16, R47 ;  /* 0x000000101c107223 */ /* 0x044fe4000000002f */
[----:B---3--:R-:W-:Y:S02]  /*f040*/  FFMA R84, R28, R84, R51 ;  /* 0x000000541c547223 */ /* 0x008fe40000000033 */
[----:B------:R-:W1:Y:S02]  /*f050*/  LDS.128 R28, [0x2da0] ;  /* 0x002da000ff1c7984 */ /* 0x000e640000000c00 */
[----:B------:R-:W-:-:S04]  /*f060*/  FFMA R85, R65, R85, R84 ;  /* 0x0000005541557223 */ /* 0x000fc80000000054 */
[----:B------:R-:W-:-:S04]  /*f070*/  FFMA R86, R86, R66, R85 ;  /* 0x0000004256567223 */ /* 0x000fc80000000055 */
[----:B------:R-:W-:Y:S02]  /*f080*/  FFMA R45, R87, R67, R86 ;  /* 0x00000043572d7223 */ /* 0x000fe40000000056 */
[----:B------:R-:W2:Y:S01]  /*f090*/  LDS.128 R84, [R8.X4+0x5a0] ;  /* 0x0005a00008547984 */ /* 0x000ea20000004c00 */
[C---:B------:R-:W-:Y:S02]  /*f0a0*/  FFMA R25, R65.reuse, R26, R25 ;  /* 0x0000001a41197223 */ /* 0x040fe40000000019 */
[C---:B------:R-:W-:Y:S02]  /*f0b0*/  FFMA R73, R65.reuse, R73, R72 ;  /* 0x0000004941497223 */ /* 0x040fe40000000048 */
[C---:B------:R-:W-:Y:S02]  /*f0c0*/  FFMA R17, R65.reuse, R17, R16 ;  /* 0x0000001141117223 */ /* 0x040fe40000000010 */
[C---:B------:R-:W-:Y:S02]  /*f0d0*/  FFMA R11, R65.reuse, R14, R11 ;  /* 0x0000000e410b7223 */ /* 0x040fe4000000000b */
[----:B------:R-:W-:-:S02]  /*f0e0*/  FFMA R83, R65, R83, R82 ;  /* 0x0000005341537223 */ /* 0x000fc40000000052 */
[-C--:B------:R-:W-:Y:S02]  /*f0f0*/  FFMA R74, R74, R66.reuse, R73 ;  /* 0x000000424a4a7223 */ /* 0x080fe40000000049 */
[-C--:B------:R-:W-:Y:S02]  /*f100*/  FFMA R18, R18, R66.reuse, R17 ;  /* 0x0000004212127223 */ /* 0x080fe40000000011 */
[-C--:B------:R-:W-:Y:S02]  /*f110*/  FFMA R11, R15, R66.reuse, R11 ;  /* 0x000000420f0b7223 */ /* 0x080fe4000000000b */
[----:B------:R-:W-:Y:S02]  /*f120*/  FFMA R34, R27, R66, R25 ;  /* 0x000000421b227223 */ /* 0x000fe40000000019 */
[C---:B0-----:R-:W-:Y:S02]  /*f130*/  FFMA R20, R65.reuse, R20, R24 ;  /* 0x0000001441147223 */ /* 0x041fe40000000018 */
[----:B------:R-:W-:Y:S01]  /*f140*/  FFMA R76, R65, R76, R13 ;  /* 0x0000004c414c7223 */ /* 0x000fe2000000000d */
[----:B------:R-:W0:Y:S01]  /*f150*/  LDS.128 R24, [0x3350] ;  /* 0x00335000ff187984 */ /* 0x000e220000000c00 */
[----:B------:R-:W-:-:S02]  /*f160*/  FFMA R41, R75, R67, R74 ;  /* 0x000000434b297223 */ /* 0x000fc4000000004a */
[----:B-1----:R-:W-:Y:S01]  /*f170*/  FFMA R28, R65, R28, R12 ;  /* 0x0000001c411c7223 */ /* 0x002fe2000000000c */
[----:B------:R-:W-:Y:S01]  /*f180*/  LDS.128 R72, [0x3170] ;  /* 0x00317000ff487984 */ /* 0x000fe20000000c00 */
[----:B------:R-:W-:-:S03]  /*f190*/  FFMA R43, R19, R67, R18 ;  /* 0x00000043132b7223 */ /* 0x000fc60000000012 */
[----:B------:R-:W1:Y:S01]  /*f1a0*/  LDS.128 R12, [0x3ae0] ;  /* 0x003ae000ff0c7984 */ /* 0x000e620000000c00 */
[----:B------:R-:W-:-:S03]  /*f1b0*/  FFMA R68, R68, R66, R83 ;  /* 0x0000004244447223 */ /* 0x000fc60000000053 */
[----:B------:R-:W3:Y:S04]  /*f1c0*/  LDS.128 R16, [0x29e0] ;  /* 0x0029e000ff107984 */ /* 0x000ee80000000c00 */
[----:B------:R-:W4:Y:S01]  /*f1d0*/  LDS.128 R80, [0x3900] ;  /* 0x00390000ff507984 */ /* 0x000f220000000c00 */
[----:B------:R-:W-:-:S04]  /*f1e0*/  FFMA R20, R66, R21, R20 ;  /* 0x0000001542147223 */ /* 0x000fc80000000014 */
[C---:B------:R-:W-:Y:S02]  /*f1f0*/  FFMA R20, R67.reuse, R22, R20 ;  /* 0x0000001643147223 */ /* 0x040fe40000000014 */
[----:B------:R-:W-:Y:S02]  /*f200*/  FFMA R28, R66, R29, R28 ;  /* 0x0000001d421c7223 */ /* 0x000fe4000000001c */
[----:B--2---:R-:W-:Y:S02]  /*f210*/  FFMA R51, R84, R23, R20 ;  /* 0x0000001754337223 */ /* 0x004fe40000000014 */
[----:B------:R-:W2:Y:S01]  /*f220*/  LDS.128 R20, [0x3720] ;  /* 0x00372000ff147984 */ /* 0x000ea20000000c00 */
[----:B------:R-:W-:-:S04]  /*f230*/  FFMA R28, R67, R30, R28 ;  /* 0x0000001e431c7223 */ /* 0x000fc8000000001c */
[----:B------:R-:W-:Y:S02]  /*f240*/  FFMA R46, R84, R31, R28 ;  /* 0x0000001f542e7223 */ /* 0x000fe4000000001c */
[----:B------:R-:W5:Y:S01]  /*f250*/  LDS.128 R28, [0x2f90] ;  /* 0x002f9000ff1c7984 */ /* 0x000f620000000c00 */
[----:B------:R-:W-:Y:S02]  /*f260*/  FFMA R76, R66, R77, R76 ;  /* 0x0000004d424c7223 */ /* 0x000fe4000000004c */
[----:B0-----:R-:W-:Y:S02]  /*f270*/  FFMA R24, R24, R66, R35 ;  /* 0x0000004218187223 */ /* 0x001fe40000000023 */
[C---:B------:R-:W-:Y:S02]  /*f280*/  FFMA R69, R67.reuse, R69, R68 ;  /* 0x0000004543457223 */ /* 0x040fe40000000044 */
[C---:B------:R-:W-:Y:S02]  /*f290*/  FFMA R25, R67.reuse, R25, R24 ;  /* 0x0000001943197223 */ /* 0x040fe40000000018 */
[----:B------:R-:W-:-:S02]  /*f2a0*/  FFMA R42, R67, R78, R76 ;  /* 0x0000004e432a7223 */ /* 0x000fc4000000004c */
[----:B-1----:R-:W-:Y:S02]  /*f2b0*/  FFMA R12, R12, R66, R39 ;  /* 0x000000420c0c7223 */ /* 0x002fe40000000027 */
[----:B------:R-:W-:Y:S02]  /*f2c0*/  FFMA R34, R72, R67, R34 ;  /* 0x0000004348227223 */ /* 0x000fe40000000022 */
[----:B------:R-:W-:Y:S02]  /*f2d0*/  FFMA R13, R67, R13, R12 ;  /* 0x0000000d430d7223 */ /* 0x000fe4000000000c */
[-C--:B---3--:R-:W-:Y:S02]  /*f2e0*/  FFMA R11, R16, R67.reuse, R11 ;  /* 0x00000043100b7223 */ /* 0x088fe4000000000b */
[----:B----4-:R-:W-:Y:S02]  /*f2f0*/  FFMA R38, R80, R67, R38 ;  /* 0x0000004350267223 */ /* 0x010fe40000000026 */
[----:B------:R-:W0:Y:S01]  /*f300*/  LDS.128 R64, [0x3eb0] ;  /* 0x003eb000ff407984 */ /* 0x000e220000000c00 */
[----:B------:R-:W-:-:S04]  /*f310*/  FFMA R14, R84, R14, R13 ;  /* 0x0000000e540e7223 */ /* 0x000fc8000000000d */
[----:B------:R-:W-:Y:S02]  /*f320*/  FFMA R47, R15, R85, R14 ;  /* 0x000000550f2f7223 */ /* 0x000fe4000000000e */
[----:B------:R-:W1:Y:S01]  /*f330*/  LDS.128 R12, [0x2db0] ;  /* 0x002db000ff0c7984 */ /* 0x000e620000000c00 */
[C---:B--2---:R-:W-:Y:S02]  /*f340*/  FFMA R20, R84.reuse, R20, R43 ;  /* 0x0000001454147223 */ /* 0x044fe4000000002b */
[C---:B------:R-:W-:Y:S02]  /*f350*/  FFMA R11, R84.reuse, R17, R11 ;  /* 0x00000011540b7223 */ /* 0x040fe4000000000b */
[----:B------:R-:W-:Y:S02]  /*f360*/  FFMA R21, R85, R21, R20 ;  /* 0x0000001555157223 */ /* 0x000fe40000000014 */
[----:B------:R-:W-:Y:S02]  /*f370*/  FFMA R38, R84, R81, R38 ;  /* 0x0000005154267223 */ /* 0x000fe40000000026 */
[----:B------:R-:W-:-:S02]  /*f380*/  FFMA R11, R18, R85, R11 ;  /* 0x00000055120b7223 */ /* 0x000fc4000000000b */
[----:B------:R-:W-:Y:S02]  /*f390*/  FFMA R34, R84, R73, R34 ;  /* 0x0000004954227223 */ /* 0x000fe40000000022 */
[----:B------:R-:W-:Y:S02]  /*f3a0*/  FFMA R22, R86, R22, R21 ;  /* 0x0000001656167223 */ /* 0x000fe40000000015 */
[----:B-----5:R-:W-:Y:S02]  /*f3b0*/  FFMA R28, R84, R28, R41 ;  /* 0x0000001c541c7223 */ /* 0x020fe40000000029 */
[-C--:B------:R-:W-:Y:S02]  /*f3c0*/  FFMA R38, R82, R85.reuse, R38 ;  /* 0x0000005552267223 */ /* 0x080fe40000000026 */
[----:B------:R-:W-:Y:S02]  /*f3d0*/  FFMA R11, R19, R86, R11 ;  /* 0x00000056130b7223 */ /* 0x000fe4000000000b */
[----:B------:R-:W-:Y:S01]  /*f3e0*/  FFMA R34, R74, R85, R34 ;  /* 0x000000554a227223 */ /* 0x000fe20000000022 */
[----:B------:R-:W2:Y:S01]  /*f3f0*/  LDS.128 R16, [0x3cd0] ;  /* 0x003cd000ff107984 */ /* 0x000ea20000000c00 */
[----:B------:R-:W-:-:S02]  /*f400*/  FFMA R43, R87, R23, R22 ;  /* 0x00000017572b7223 */ /* 0x000fc40000000016 */
[----:B------:R-:W-:Y:S01]  /*f410*/  FFMA R29, R85, R29, R28 ;  /* 0x0000001d551d7223 */ /* 0x000fe2000000001c */
[----:B------:R-:W3:Y:S01]  /*f420*/  LDS.128 R20, [0x29f0] ;  /* 0x0029f000ff147984 */ /* 0x000ee20000000c00 */
[-C--:B------:R-:W-:Y:S02]  /*f430*/  FFMA R38, R83, R86.reuse, R38 ;  /* 0x0000005653267223 */ /* 0x080fe40000000026 */
[----:B------:R-:W-:Y:S01]  /*f440*/  FFMA R34, R75, R86, R34 ;  /* 0x000000564b227223 */ /* 0x000fe20000000022 */
[----:B------:R-:W4:Y:S01]  /*f450*/  LDS.128 R80, [R8.X4+0x5b0] ;  /* 0x0005b00008507984 */ /* 0x000f220000004c00 */
[----:B------:R-:W-:-:S03]  /*f460*/  FFMA R30, R86, R30, R29 ;  /* 0x0000001e561e7223 */ /* 0x000fc6000000001d */
[----:B------:R-:W5:Y:S01]  /*f470*/  LDS.128 R72, [0x3360] ;  /* 0x00336000ff487984 */ /* 0x000f620000000c00 */
[C---:B------:R-:W-:Y:S02]  /*f480*/  FFMA R70, R84.reuse, R70, R69 ;  /* 0x0000004654467223 */ /* 0x040fe40000000045 */
[C---:B------:R-:W-:Y:S02]  /*f490*/  FFMA R26, R84.reuse, R26, R25 ;  /* 0x0000001a541a7223 */ /* 0x040fe40000000019 */
[----:B------:R-:W-:Y:S02]  /*f4a0*/  FFMA R41, R87, R31, R30 ;  /* 0x0000001f57297223 */ /* 0x000fe4000000001e */
[-C--:B------:R-:W-:Y:S01]  /*f4b0*/  FFMA R35, R71, R85.reuse, R70 ;  /* 0x0000005547237223 */ /* 0x080fe20000000046 */
[----:B------:R-:W5:Y:S01]  /*f4c0*/  LDS.128 R28, [0x3180] ;  /* 0x00318000ff1c7984 */ /* 0x000f620000000c00 */
[----:B0-----:R-:W-:Y:S02]  /*f4d0*/  FFMA R64, R84, R64, R45 ;  /* 0x0000004054407223 */ /* 0x001fe4000000002d */
[----:B------:R-:W-:Y:S01]  /*f4e0*/  FFMA R39, R27, R85, R26 ;  /* 0x000000551b277223 */ /* 0x000fe2000000001a */
[----:B------:R-:W0:Y:S01]  /*f4f0*/  LDS.128 R68, [0x3af0] ;  /* 0x003af000ff447984 */ /* 0x000e220000000c00 */
[----:B------:R-:W-:-:S03]  /*f500*/  FFMA R65, R85, R65, R64 ;  /* 0x0000004155417223 */ /* 0x000fc60000000040 */
[----:B------:R-:W0:Y:S01]  /*f510*/  LDS.128 R24, [0x3540] ;  /* 0x00354000ff187984 */ /* 0x000e220000000c00 */
[----:B------:R-:W-:Y:S02]  /*f520*/  FFMA R66, R86, R66, R65 ;  /* 0x0000004256427223 */ /* 0x000fe40000000041 */
[----:B------:R-:W-:Y:S02]  /*f530*/  FFMA R42, R84, R79, R42 ;  /* 0x0000004f542a7223 */ /* 0x000fe4000000002a */
[----:B------:R-:W0:Y:S01]  /*f540*/  LDS.128 R76, [0x2bd0] ;  /* 0x002bd000ff4c7984 */ /* 0x000e220000000c00 */
[----:B------:R-:W-:-:S03]  /*f550*/  FFMA R45, R87, R67, R66 ;  /* 0x00000043572d7223 */ /* 0x000fc60000000042 */
[----:B------:R-:W0:Y:S01]  /*f560*/  LDS.128 R64, [0x3910] ;  /* 0x00391000ff407984 */ /* 0x000e220000000c00 */
[----:B-1----:R-:W-:-:S04]  /*f570*/  FFMA R12, R12, R85, R46 ;  /* 0x000000550c0c7223 */ /* 0x002fc8000000002e */
[----:B------:R-:W-:-:S04]  /*f580*/  FFMA R12, R86, R13, R12 ;  /* 0x0000000d560c7223 */ /* 0x000fc8000000000c */
[----:B------:R-:W-:Y:S02]  /*f590*/  FFMA R12, R87, R14, R12 ;  /* 0x0000000e570c7223 */ /* 0x000fe4000000000c */
[----:B--2---:R-:W-:Y:S02]  /*f5a0*/  FFMA R16, R16, R85, R42 ;  /* 0x0000005510107223 */ /* 0x004fe4000000002a */
[----:B---3--:R-:W-:Y:S02]  /*f5b0*/  FFMA R11, R20, R87, R11 ;  /* 0x00000057140b7223 */ /* 0x008fe4000000000b */
[----:B----4-:R-:W-:Y:S02]  /*f5c0*/  FFMA R42, R80, R15, R12 ;  /* 0x0000000f502a7223 */ /* 0x010fe4000000000c */
[----:B------:R-:W1:Y:S01]  /*f5d0*/  LDS.128 R12, [0x3730] ;  /* 0x00373000ff0c7984 */ /* 0x000e620000000c00 */
[----:B------:R-:W-:Y:S02]  /*f5e0*/  FFMA R16, R86, R17, R16 ;  /* 0x0000001156107223 */ /* 0x000fe40000000010 */
[----:B-----5:R-:W-:-:S02]  /*f5f0*/  FFMA R72, R72, R86, R39 ;  /* 0x0000005648487223 */ /* 0x020fc40000000027 */
[----:B------:R-:W-:Y:S02]  /*f600*/  FFMA R11, R80, R21, R11 ;  /* 0x00000015500b7223 */ /* 0x000fe4000000000b */
[C---:B------:R-:W-:Y:S02]  /*f610*/  FFMA R73, R87.reuse, R73, R72 ;  /* 0x0000004957497223 */ /* 0x040fe40000000048 */
[----:B------:R-:W-:Y:S02]  /*f620*/  FFMA R16, R87, R18, R16 ;  /* 0x0000001257107223 */ /* 0x000fe40000000010 */
[----:B------:R-:W-:Y:S02]  /*f630*/  FFMA R11, R22, R81, R11 ;  /* 0x00000051160b7223 */ /* 0x000fe4000000000b */
[----:B------:R-:W-:Y:S02]  /*f640*/  FFMA R28, R28, R87, R34 ;  /* 0x000000571c1c7223 */ /* 0x000fe40000000022 */
[----:B0-----:R-:W-:-:S02]  /*f650*/  FFMA R68, R68, R86, R47 ;  /* 0x0000005644447223 */ /* 0x001fc4000000002f */
[C---:B------:R-:W-:Y:S02]  /*f660*/  FFMA R74, R80.reuse, R74, R73 ;  /* 0x0000004a504a7223 */ /* 0x040fe40000000049 */
[----:B------:R-:W-:Y:S02]  /*f670*/  FFMA R39, R80, R19, R16 ;  /* 0x0000001350277223 */ /* 0x000fe40000000010 */
[----:B------:R-:W-:Y:S01]  /*f680*/  FFMA R11, R23, R82, R11 ;  /* 0x00000052170b7223 */ /* 0x000fe2000000000b */
[----:B------:R-:W0:Y:S01]  /*f690*/  LDS.128 R16, [0x2fa0] ;  /* 0x002fa000ff107984 */ /* 0x000e220000000c00 */
[----:B------:R-:W-:Y:S02]  /*f6a0*/  FFMA R24, R24, R85, R51 ;  /* 0x0000005518187223 */ /* 0x000fe40000000033 */
[----:B------:R-:W-:Y:S01]  /*f6b0*/  FFMA R28, R80, R29, R28 ;  /* 0x0000001d501c7223 */ /* 0x000fe2000000001c */
[----:B------:R-:W2:Y:S01]  /*f6c0*/  LDS.128 R20, [0x2dc0] ;  /* 0x002dc000ff147984 */ /* 0x000ea20000000c00 */
[----:B------:R-:W-:-:S02]  /*f6d0*/  FFMA R69, R87, R69, R68 ;  /* 0x0000004557457223 */ /* 0x000fc40000000044 */
[----:B------:R-:W-:Y:S02]  /*f6e0*/  FFMA R47, R75, R81, R74 ;  /* 0x000000514b2f7223 */ /* 0x000fe4000000004a */
[----:B------:R-:W-:Y:S01]  /*f6f0*/  FFMA R24, R86, R25, R24 ;  /* 0x0000001956187223 */ /* 0x000fe20000000018 */
[----:B------:R-:W3:Y:S01]  /*f700*/  LDS.128 R72, [0x3550] ;  /* 0x00355000ff487984 */ /* 0x000ee20000000c00 */
[----:B------:R-:W-:Y:S02]  /*f710*/  FFMA R28, R30, R81, R28 ;  /* 0x000000511e1c7223 */ /* 0x000fe4000000001c */
[----:B------:R-:W-:Y:S02]  /*f720*/  FFMA R70, R80, R70, R69 ;  /* 0x0000004650467223 */ /* 0x000fe40000000045 */
[----:B------:R-:W-:Y:S02]  /*f730*/  FFMA R76, R76, R86, R35 ;  /* 0x000000564c4c7223 */ /* 0x000fe40000000023 */
[----:B------:R-:W-:-:S02]  /*f740*/  FFMA R24, R87, R26, R24 ;  /* 0x0000001a57187223 */ /* 0x000fc40000000018 */
[----:B------:R-:W-:Y:S02]  /*f750*/  FFMA R34, R31, R82, R28 ;  /* 0x000000521f227223 */ /* 0x000fe4000000001c */
[----:B------:R-:W-:Y:S01]  /*f760*/  FFMA R51, R71, R81, R70 ;  /* 0x0000005147337223 */ /* 0x000fe20000000046 */
[----:B------:R-:W4:Y:S01]  /*f770*/  LDS.128 R28, [0x3b00] ;  /* 0x003b0000ff1c7984 */ /* 0x000f220000000c00 */
[----:B------:R-:W-:Y:S02]  /*f780*/  FFMA R77, R87, R77, R76 ;  /* 0x0000004d574d7223 */ /* 0x000fe4000000004c */
[----:B------:R-:W-:Y:S01]  /*f790*/  FFMA R38, R64, R87, R38 ;  /* 0x0000005740267223 */ /* 0x000fe20000000026 */
[----:B------:R-:W5:Y:S01]  /*f7a0*/  LDS.128 R68, [0x3ce0] ;  /* 0x003ce000ff447984 */ /* 0x000f620000000c00 */
[----:B------:R-:W-:-:S03]  /*f7b0*/  FFMA R46, R80, R27, R24 ;  /* 0x0000001b502e7223 */ /* 0x000fc60000000018 */
[----:B------:R-:W5:Y:S04]  /*f7c0*/  LDS.128 R84, [R8.X4+0x660] ;  /* 0x0006600008547984 */ /* 0x000f680000004c00 */
[----:B------:R-:W5:Y:S01]  /*f7d0*/  LDS.128 R24, [0x3ec0] ;  /* 0x003ec000ff187984 */ /* 0x000f620000000c00 */
[----:B-1----:R-:W-:-:S04]  /*f7e0*/  FFMA R12, R80, R12, R43 ;  /* 0x0000000c500c7223 */ /* 0x002fc8000000002b */
[----:B------:R-:W-:-:S04]  /*f7f0*/  FFMA R13, R81, R13, R12 ;  /* 0x0000000d510d7223 */ /* 0x000fc8000000000c */
[----:B------:R-:W-:Y:S02]  /*f800*/  FFMA R14, R82, R14, R13 ;  /* 0x0000000e520e7223 */ /* 0x000fe4000000000d */
[----:B0-----:R-:W-:Y:S02]  /*f810*/  FFMA R16, R80, R16, R41 ;  /* 0x0000001050107223 */ /* 0x001fe40000000029 */
[----:B--2---:R-:W-:Y:S02]  /*f820*/  FFMA R20, R20, R81, R42 ;  /* 0x0000005114147223 */ /* 0x004fe4000000002a */
[----:B------:R-:W-:Y:S02]  /*f830*/  FFMA R41, R83, R15, R14 ;  /* 0x0000000f53297223 */ /* 0x000fe4000000000e */
[----:B------:R-:W0:Y:S01]  /*f840*/  LDS.128 R12, [0x2a00] ;  /* 0x002a0000ff0c7984 */ /* 0x000e220000000c00 */
[----:B------:R-:W-:Y:S02]  /*f850*/  FFMA R17, R81, R17, R16 ;  /* 0x0000001151117223 */ /* 0x000fe40000000010 */
[----:B---3--:R-:W-:-:S02]  /*f860*/  FFMA R46, R72, R81, R46 ;  /* 0x00000051482e7223 */ /* 0x008fc4000000002e */
[C---:B------:R-:W-:Y:S02]  /*f870*/  FFMA R20, R82.reuse, R21, R20 ;  /* 0x0000001552147223 */ /* 0x040fe40000000014 */
[C---:B------:R-:W-:Y:S02]  /*f880*/  FFMA R18, R82.reuse, R18, R17 ;  /* 0x0000001252127223 */ /* 0x040fe40000000011 */
[----:B------:R-:W-:Y:S02]  /*f890*/  FFMA R20, R83, R22, R20 ;  /* 0x0000001653147223 */ /* 0x000fe40000000014 */
[----:B------:R-:W-:Y:S02]  /*f8a0*/  FFMA R46, R82, R73, R46 ;  /* 0x00000049522e7223 */ /* 0x000fe4000000002e */
[----:B----4-:R-:W-:Y:S02]  /*f8b0*/  FFMA R28, R28, R82, R51 ;  /* 0x000000521c1c7223 */ /* 0x010fe40000000033 */
[----:B-----5:R-:W-:-:S02]  /*f8c0*/  FFMA R68, R68, R81, R39 ;  /* 0x0000005144447223 */ /* 0x020fc40000000027 */
[C---:B------:R-:W-:Y:S02]  /*f8d0*/  FFMA R51, R83.reuse, R74, R46 ;  /* 0x0000004a53337223 */ /* 0x040fe4000000002e */
[----:B------:R-:W-:Y:S02]  /*f8e0*/  FFMA R39, R83, R19, R18 ;  /* 0x0000001353277223 */ /* 0x000fe40000000012 */
[----:B------:R-:W-:Y:S01]  /*f8f0*/  FFMA R46, R84, R23, R20 ;  /* 0x00000017542e7223 */ /* 0x000fe20000000014 */
[----:B------:R-:W1:Y:S01]  /*f900*/  LDS.128 R16, [0x3190] ;  /* 0x00319000ff107984 */ /* 0x000e620000000c00 */
[C---:B------:R-:W-:Y:S02]  /*f910*/  FFMA R24, R80.reuse, R24, R45 ;  /* 0x0000001850187223 */ /* 0x040fe4000000002d */
[C---:B------:R-:W-:Y:S01]  /*f920*/  FFMA R38, R80.reuse, R65, R38 ;  /* 0x0000004150267223 */ /* 0x040fe20000000026 */
[----:B------:R-:W2:Y:S01]  /*f930*/  LDS.128 R20, [0x3740] ;  /* 0x00374000ff147984 */ /* 0x000ea20000000c00 */
[----:B------:R-:W-:-:S02]  /*f940*/  FFMA R78, R80, R78, R77 ;  /* 0x0000004e504e7223 */ /* 0x000fc4000000004d */
[----:B------:R-:W-:Y:S02]  /*f950*/  FFMA R25, R81, R25, R24 ;  /* 0x0000001951197223 */ /* 0x000fe40000000018 */
[-C--:B------:R-:W-:Y:S02]  /*f960*/  FFMA R38, R66, R81.reuse, R38 ;  /* 0x0000005142267223 */ /* 0x080fe40000000026 */
[----:B------:R-:W-:Y:S02]  /*f970*/  FFMA R26, R82, R26, R25 ;  /* 0x0000001a521a7223 */ /* 0x000fe40000000019 */
[----:B------:R-:W-:Y:S02]  /*f980*/  FFMA R35, R79, R81, R78 ;  /* 0x000000514f237223 */ /* 0x000fe4000000004e */
[----:B------:R-:W-:Y:S01]  /*f990*/  FFMA R38, R67, R82, R38 ;  /* 0x0000005243267223 */ /* 0x000fe20000000026 */
[----:B------:R-:W3:Y:S01]  /*f9a0*/  LDS.128 R76, [0x2be0] ;  /* 0x002be000ff4c7984 */ /* 0x000ee20000000c00 */
[----:B------:R-:W-:-:S03]  /*f9b0*/  FFMA R43, R83, R27, R26 ;  /* 0x0000001b532b7223 */ /* 0x000fc6000000001a */
[----:B------:R-:W4:Y:S04]  /*f9c0*/  LDS.128 R64, [0x3370] ;  /* 0x00337000ff407984 */ /* 0x000f280000000c00 */
[----:B------:R-:W5:Y:S01]  /*f9d0*/  LDS.128 R24, [0x3920] ;  /* 0x00392000ff187984 */ /* 0x000f620000000c00 */
[----:B0-----:R-:W-:-:S04]  /*f9e0*/  FFMA R11, R12, R83, R11 ;  /* 0x000000530c0b7223 */ /* 0x001fc8000000000b */
[----:B------:R-:W-:-:S04]  /*f9f0*/  FFMA R11, R84, R13, R11 ;  /* 0x0000000d540b7223 */ /* 0x000fc8000000000b */
[----:B------:R-:W-:-:S04]  /*fa00*/  FFMA R11, R14, R85, R11 ;  /* 0x000000550e0b7223 */ /* 0x000fc8000000000b */
[----:B------:R-:W-:Y:S02]  /*fa10*/  FFMA R11, R15, R86, R11 ;  /* 0x000000560f0b7223 */ /* 0x000fe4000000000b */
[----:B------:R-:W0:Y:S01]  /*fa20*/  LDS.128 R12, [0x2dd0] ;  /* 0x002dd000ff0c7984 */ /* 0x000e220000000c00 */
[----:B-1----:R-:W-:Y:S02]  /*fa30*/  FFMA R16, R16, R83, R34 ;  /* 0x0000005310107223 */ /* 0x002fe40000000022 */
[C---:B--2---:R-:W-:Y:S02]  /*fa40*/  FFMA R20, R84.reuse, R20, R41 ;  /* 0x0000001454147223 */ /* 0x044fe40000000029 */
[----:B------:R-:W-:Y:S02]  /*fa50*/  FFMA R29, R83, R29, R28 ;  /* 0x0000001d531d7223 */ /* 0x000fe4000000001c */
[----:B------:R-:W-:Y:S02]  /*fa60*/  FFMA R16, R84, R17, R16 ;  /* 0x0000001154107223 */ /* 0x000fe40000000010 */
[----:B------:R-:W-:-:S02]  /*fa70*/  FFMA R21, R85, R21, R20 ;  /* 0x0000001555157223 */ /* 0x000fc40000000014 */
[----:B------:R-:W-:Y:S02]  /*fa80*/  FFMA R30, R84, R30, R29 ;  /* 0x0000001e541e7223 */ /* 0x000fe4000000001d */
[----:B------:R-:W-:Y:S02]  /*fa90*/  FFMA R16, R18, R85, R16 ;  /* 0x0000005512107223 */ /* 0x000fe40000000010 */
[----:B------:R-:W-:Y:S02]  /*faa0*/  FFMA R22, R86, R22, R21 ;  /* 0x0000001656167223 */ /* 0x000fe40000000015 */
[----:B------:R-:W-:Y:S02]  /*fab0*/  FFMA R68, R82, R69, R68 ;  /* 0x0000004552447223 */ /* 0x000fe40000000044 */
[-C--:B---3--:R-:W-:Y:S02]  /*fac0*/  FFMA R76, R76, R82.reuse, R35 ;  /* 0x000000524c4c7223 */ /* 0x088fe40000000023 */
[----:B----4-:R-:W-:-:S02]  /*fad0*/  FFMA R64, R64, R82, R47 ;  /* 0x0000005240407223 */ /* 0x010fc4000000002f */
[----:B------:R-:W-:Y:S02]  /*fae0*/  FFMA R51, R84, R75, R51 ;  /* 0x0000004b54337223 */ /* 0x000fe40000000033 */
        /* <DEDUP_REMOVED lines=9> */
[----:B------:R-:W4:Y:S01]  /*fb80*/  LDS.128 R20, [0x2a10] ;  /* 0x002a1000ff147984 */ /* 0x000f220000000c00 */
[----:B-----5:R-:W-:-:S03]  /*fb90*/  FFMA R24, R24, R83, R38 ;  /* 0x0000005318187223 */ /* 0x020fc60000000026 */
[----:B------:R-:W5:Y:S01]  /*fba0*/  LDS.128 R80, [R8.X4+0x670] ;  /* 0x0006700008507984 */ /* 0x000f620000004c00 */
[----:B------:R-:W-:-:S04]  /*fbb0*/  FFMA R78, R84, R78, R77 ;  /* 0x0000004e544e7223 */ /* 0x000fc8000000004d */
[-C--:B------:R-:W-:Y:S02]  /*fbc0*/  FFMA R35, R79, R85.reuse, R78 ;  /* 0x000000554f237223 */ /* 0x080fe4000000004e */
[----:B------:R-:W5:Y:S01]  /*fbd0*/  LDS.128 R76, [0x3b10] ;  /* 0x003b1000ff4c7984 */ /* 0x000f620000000c00 */
[----:B------:R-:W-:Y:S02]  /*fbe0*/  FFMA R66, R84, R66, R65 ;  /* 0x0000004254427223 */ /* 0x000fe40000000041 */
[-C--:B0-----:R-:W-:Y:S02]  /*fbf0*/  FFMA R12, R12, R85.reuse, R46 ;  /* 0x000000550c0c7223 */ /* 0x081fe4000000002e */
[----:B------:R-:W-:Y:S02]  /*fc00*/  FFMA R45, R67, R85, R66 ;  /* 0x00000055432d7223 */ /* 0x000fe40000000042 */
[----:B------:R-:W-:Y:S01]  /*fc10*/  FFMA R12, R86, R13, R12 ;  /* 0x0000000d560c7223 */ /* 0x000fe2000000000c */
[----:B------:R-:W0:Y:S01]  /*fc20*/  LDS.128 R64, [0x3560] ;  /* 0x00356000ff407984 */ /* 0x000e220000000c00 */
[----:B------:R-:W-:-:S02]  /*fc30*/  FFMA R42, R84, R71, R42 ;  /* 0x00000047542a7223 */ /* 0x000fc4000000002a */
[----:B------:R-:W-:Y:S01]  /*fc40*/  FFMA R12, R87, R14, R12 ;  /* 0x0000000e570c7223 */ /* 0x000fe2000000000c */
[----:B------:R-:W0:Y:S01]  /*fc50*/  LDS.128 R68, [0x2fb0] ;  /* 0x002fb000ff447984 */ /* 0x000e220000000c00 */
[----:B-1----:R-:W-:Y:S02]  /*fc60*/  FFMA R72, R84, R72, R43 ;  /* 0x0000004854487223 */ /* 0x002fe4000000002b */
[----:B--2---:R-:W-:Y:S02]  /*fc70*/  FFMA R28, R28, R85, R42 ;  /* 0x000000551c1c7223 */ /* 0x004fe4000000002a */
[----:B------:R-:W-:Y:S02]  /*fc80*/  FFMA R73, R85, R73, R72 ;  /* 0x0000004955497223 */ /* 0x000fe40000000048 */
[----:B---3--:R-:W-:Y:S02]  /*fc90*/  FFMA R16, R16, R86, R45 ;  /* 0x0000005610107223 */ /* 0x008fe4000000002d */
[----:B----4-:R-:W-:-:S02]  /*fca0*/  FFMA R20, R20, R87, R11 ;  /* 0x0000005714147223 */ /* 0x010fc4000000000b */
[----:B------:R-:W-:Y:S02]  /*fcb0*/  FFMA R24, R84, R25, R24 ;  /* 0x0000001954187223 */ /* 0x000fe40000000018 */
[----:B-----5:R-:W-:Y:S02]  /*fcc0*/  FFMA R11, R80, R15, R12 ;  /* 0x0000000f500b7223 */ /* 0x020fe4000000000c */
[----:B------:R-:W1:Y:S01]  /*fcd0*/  LDS.128 R12, [0x3ee0] ;  /* 0x003ee000ff0c7984 */ /* 0x000e620000000c00 */
[C---:B------:R-:W-:Y:S02]  /*fce0*/  FFMA R28, R86.reuse, R29, R28 ;  /* 0x0000001d561c7223 */ /* 0x040fe4000000001c */
[----:B------:R-:W-:Y:S02]  /*fcf0*/  FFMA R17, R87, R17, R16 ;  /* 0x0000001157117223 */ /* 0x000fe40000000010 */
[----:B------:R-:W-:Y:S02]  /*fd00*/  FFMA R74, R86, R74, R73 ;  /* 0x0000004a564a7223 */ /* 0x000fe40000000049 */
[----:B------:R-:W-:-:S02]  /*fd10*/  FFMA R24, R26, R85, R24 ;  /* 0x000000551a187223 */ /* 0x000fc40000000018 */
[C---:B------:R-:W-:Y:S02]  /*fd20*/  FFMA R28, R87.reuse, R30, R28 ;  /* 0x0000001e571c7223 */ /* 0x040fe4000000001c */
[----:B------:R-:W-:Y:S02]  /*fd30*/  FFMA R18, R80, R18, R17 ;  /* 0x0000001250127223 */ /* 0x000fe40000000011 */
[----:B------:R-:W-:Y:S02]  /*fd40*/  FFMA R43, R87, R75, R74 ;  /* 0x0000004b572b7223 */ /* 0x000fe4000000004a */
[----:B------:R-:W2:Y:S01]  /*fd50*/  LDS.128 R72, [0x31a0] ;  /* 0x0031a000ff487984 */ /* 0x000ea20000000c00 */
[-C--:B------:R-:W-:Y:S02]  /*fd60*/  FFMA R38, R27, R86.reuse, R24 ;  /* 0x000000561b267223 */ /* 0x080fe40000000018 */
[----:B------:R-:W-:Y:S01]  /*fd70*/  FFMA R76, R76, R86, R47 ;  /* 0x000000564c4c7223 */ /* 0x000fe2000000002f */
[----:B------:R-:W3:Y:S01]  /*fd80*/  LDS.128 R24, [0x2bf0] ;  /* 0x002bf000ff187984 */ /* 0x000ee20000000c00 */
[----:B------:R-:W-:-:S02]  /*fd90*/  FFMA R42, R80, R31, R28 ;  /* 0x0000001f502a7223 */ /* 0x000fc4000000001c */
[----:B------:R-:W-:Y:S01]  /*fda0*/  FFMA R47, R19, R81, R18 ;  /* 0x00000051132f7223 */ /* 0x000fe20000000012 */
[----:B------:R-:W4:Y:S04]  /*fdb0*/  LDS.128 R28, [0x3750] ;  /* 0x00375000ff1c7984 */ /* 0x000f280000000c00 */
[----:B------:R-:W5:Y:S01]  /*fdc0*/  LDS.128 R16, [0x2de0] ;  /* 0x002de000ff107984 */ /* 0x000f620000000c00 */
[----:B0-----:R-:W-:Y:S02]  /*fdd0*/  FFMA R51, R64, R85, R51 ;  /* 0x0000005540337223 */ /* 0x001fe40000000033 */
[----:B------:R-:W-:Y:S02]  /*fde0*/  FFMA R68, R84, R68, R39 ;  /* 0x0000004454447223 */ /* 0x000fe40000000027 */
[----:B------:R-:W-:-:S02]  /*fdf0*/  FFMA R51, R86, R65, R51 ;  /* 0x0000004156337223 */ /* 0x000fc40000000033 */
[----:B------:R-:W-:Y:S02]  /*fe00*/  FFMA R69, R85, R69, R68 ;  /* 0x0000004555457223 */ /* 0x000fe40000000044 */
[----:B------:R-:W-:Y:S02]  /*fe10*/  FFMA R46, R87, R66, R51 ;  /* 0x00000042572e7223 */ /* 0x000fe40000000033 */
[----:B-1----:R-:W-:Y:S02]  /*fe20*/  FFMA R12, R80, R12, R43 ;  /* 0x0000000c500c7223 */ /* 0x002fe4000000002b */
[----:B------:R-:W-:Y:S02]  /*fe30*/  FFMA R70, R86, R70, R69 ;  /* 0x0000004656467223 */ /* 0x000fe40000000045 */
[----:B------:R-:W-:Y:S02]  /*fe40*/  FFMA R46, R80, R67, R46 ;  /* 0x00000043502e7223 */ /* 0x000fe4000000002e */
[----:B------:R-:W-:Y:S01]  /*fe50*/  FFMA R13, R81, R13, R12 ;  /* 0x0000000d510d7223 */ /* 0x000fe2000000000c */
[----:B------:R-:W0:Y:S01]  /*fe60*/  LDS.128 R64, [0x2fc0] ;  /* 0x002fc000ff407984 */ /* 0x000e220000000c00 */
[----:B------:R-:W-:-:S02]  /*fe70*/  FFMA R39, R87, R71, R70 ;  /* 0x0000004757277223 */ /* 0x000fc40000000046 */
[----:B------:R-:W-:Y:S01]  /*fe80*/  FFMA R14, R82, R14, R13 ;  /* 0x0000000e520e7223 */ /* 0x000fe2000000000d */
[----:B------:R-:W1:Y:S01]  /*fe90*/  LDS.128 R68, [0x3930] ;  /* 0x00393000ff447984 */ /* 0x000e620000000c00 */
[----:B--2---:R-:W-:Y:S02]  /*fea0*/  FFMA R34, R72, R87, R34 ;  /* 0x0000005748227223 */ /* 0x004fe40000000022 */
[----:B---3--:R-:W-:Y:S02]  /*feb0*/  FFMA R24, R24, R86, R35 ;  /* 0x0000005618187223 */ /* 0x008fe40000000023 */
[C---:B------:R-:W-:Y:S02]  /*fec0*/  FFMA R34, R80.reuse, R73, R34 ;  /* 0x0000004950227223 */ /* 0x040fe40000000022 */
[----:B----4-:R-:W-:Y:S02]  /*fed0*/  FFMA R28, R80, R28, R41 ;  /* 0x0000001c501c7223 */ /* 0x010fe40000000029 */
[----:B-----5:R-:W-:-:S02]  /*fee0*/  FFMA R16, R16, R81, R11 ;  /* 0x0000005110107223 */ /* 0x020fc4000000000b */
[----:B------:R-:W-:Y:S02]  /*fef0*/  FFMA R11, R83, R15, R14 ;  /* 0x0000000f530b7223 */ /* 0x000fe4000000000e */
[----:B------:R-:W2:Y:S01]  /*ff00*/  LDS.128 R12, [0x3b20] ;  /* 0x003b2000ff0c7984 */ /* 0x000ea20000000c00 */
[----:B------:R-:W-:Y:S02]  /*ff10*/  FFMA R25, R87, R25, R24 ;  /* 0x0000001957197223 */ /* 0x000fe40000000018 */
[----:B------:R-:W-:Y:S02]  /*ff20*/  FFMA R29, R81, R29, R28 ;  /* 0x0000001d511d7223 */ /* 0x000fe4000000001c */
[----:B------:R-:W-:Y:S02]  /*ff30*/  FFMA R34, R74, R81, R34 ;  /* 0x000000514a227223 */ /* 0x000fe40000000022 */
[----:B------:R-:W-:Y:S02]  /*ff40*/  FFMA R26, R80, R26, R25 ;  /* 0x0000001a501a7223 */ /* 0x000fe40000000019 */
[----:B------:R-:W-:-:S02]  /*ff50*/  FFMA R30, R82, R30, R29 ;  /* 0x0000001e521e7223 */ /* 0x000fc4000000001d */
[----:B------:R-:W-:Y:S02]  /*ff60*/  FFMA R34, R75, R82, R34 ;  /* 0x000000524b227223 */ /* 0x000fe40000000022 */
[----:B------:R-:W3:Y:S01]  /*ff70*/  LDS.128 R72, [R8.X4+0x680] ;  /* 0x0006800008487984 */ /* 0x000ee20000004c00 */
[----:B------:R-:W-:Y:S02]  /*ff80*/  FFMA R45, R27, R81, R26 ;  /* 0x000000511b2d7223 */ /* 0x000fe4000000001a */
[----:B------:R-:W-:Y:S01]  /*ff90*/  FFMA R35, R83, R31, R30 ;  /* 0x0000001f53237223 */ /* 0x000fe2000000001e */
[----:B------:R-:W4:Y:S04]  /*ffa0*/  LDS.128 R24, [0x3d00] ;  /* 0x003d0000ff187984 */ /* 0x000f280000000c00 */
[----:B------:R-:W5:Y:S01]  /*ffb0*/  LDS.128 R28, [0x3390] ;  /* 0x00339000ff1c7984 */ /* 0x000f620000000c00 */
[----:B------:R-:W-:-:S02]  /*ffc0*/  FFMA R77, R87, R77, R76 ;  /* 0x0000004d574d7223 */ /* 0x000fc4000000004c */
[C---:B------:R-:W-:Y:S02]  /*ffd0*/  FFMA R20, R80.reuse, R21, R20 ;  /* 0x0000001550147223 */ /* 0x040fe40000000014 */
[C---:B0-----:R-:W-:Y:S02]  /*ffe0*/  FFMA R64, R80.reuse, R64, R39 ;  /* 0x0000004050407223 */ /* 0x041fe40000000027 */
[----:B------:R-:W-:Y:S02]  /*fff0*/  FFMA R78, R80, R78, R77 ;  /* 0x0000004e504e7223 */ /* 0x000fe4000000004d */
[----:B-1----:R-:W-:Y:S02]  /*10000*/  FFMA R68, R68, R87, R38 ;  /* 0x0000005744447223 */ /* 0x002fe40000000026 */
[----:B------:R-:W-:Y:S01]  /*10010*/  FFMA R20, R22, R81, R20 ;  /* 0x0000005116147223 */ /* 0x000fe20000000014 */
[----:B------:R-:W-:Y:S01]  /*10020*/  LDS.128 R84, [0x3940] ;  /* 0x00394000ff547984 */ /* 0x000fe20000000c00 */
[----:B------:R-:W-:-:S02]  /*10030*/  FFMA R65, R81, R65, R64 ;  /* 0x0000004151417223 */ /* 0x000fc40000000040 */
[----:B------:R-:W-:Y:S02]  /*10040*/  FFMA R79, R79, R81, R78 ;  /* 0x000000514f4f7223 */ /* 0x000fe4000000004e */
[----:B------:R-:W-:Y:S02]  /*10050*/  FFMA R68, R80, R69, R68 ;  /* 0x0000004550447223 */ /* 0x000fe40000000044 */
[----:B------:R-:W-:Y:S02]  /*10060*/  FFMA R66, R82, R66, R65 ;  /* 0x0000004252427223 */ /* 0x000fe40000000041 */
[-C--:B------:R-:W-:Y:S02]  /*10070*/  FFMA R38, R23, R82.reuse, R20 ;  /* 0x0000005217267223 */ /* 0x080fe40000000014 */
[----:B--2---:R-:W-:Y:S01]  /*10080*/  FFMA R12, R12, R82, R79 ;  /* 0x000000520c0c7223 */ /* 0x004fe2000000004f */
[----:B------:R-:W0:Y:S01]  /*10090*/  LDS.128 R20, [0x3570] ;  /* 0x00357000ff147984 */ /* 0x000e220000000c00 */
[----:B------:R-:W-:-:S02]  /*100a0*/  FFMA R41, R70, R81, R68 ;  /* 0x0000005146297223 */ /* 0x000fc40000000044 */
[----:B------:R-:W-:Y:S01]  /*100b0*/  FFMA R16, R82, R17, R16 ;  /* 0x0000001152107223 */ /* 0x000fe20000000010 */
[----:B------:R-:W-:Y:S01]  /*100c0*/  LDS.128 R76, [0x2fd0] ;  /* 0x002fd000ff4c7984 */ /* 0x000fe20000000c00 */
[C---:B------:R-:W-:Y:S02]  /*100d0*/  FFMA R39, R83.reuse, R67, R66 ;  /* 0x0000004353277223 */ /* 0x040fe40000000042 */
[----:B------:R-:W-:Y:S01]  /*100e0*/  FFMA R13, R83, R13, R12 ;  /* 0x0000000d530d7223 */ /* 0x000fe2000000000c */
[----:B------:R-:W1:Y:S01]  /*100f0*/  LDS.128 R64, [0x2c00] ;  /* 0x002c0000ff407984 */ /* 0x000e620000000c00 */
[----:B------:R-:W-:Y:S02]  /*10100*/  FFMA R41, R71, R82, R41 ;  /* 0x0000005247297223 */ /* 0x000fe40000000029 */
[----:B------:R-:W-:Y:S01]  /*10110*/  FFMA R16, R83, R18, R16 ;  /* 0x0000001253107223 */ /* 0x000fe20000000010 */
[----:B------:R-:W2:Y:S01]  /*10120*/  LDS.128 R68, [0x2a20] ;  /* 0x002a2000ff447984 */ /* 0x000ea20000000c00 */
[----:B---3--:R-:W-:-:S02]  /*10130*/  FFMA R14, R72, R14, R13 ;  /* 0x0000000e480e7223 */ /* 0x008fc4000000000d */
[----:B----4-:R-:W-:Y:S02]  /*10140*/  FFMA R24, R24, R81, R42 ;  /* 0x0000005118187223 */ /* 0x010fe4000000002a */
[----:B-----5:R-:W-:Y:S02]  /*10150*/  FFMA R28, R28, R82, R47 ;  /* 0x000000521c1c7223 */ /* 0x020fe4000000002f */
[----:B------:R-:W-:Y:S02]  /*10160*/  FFMA R42, R72, R19, R16 ;  /* 0x00000013482a7223 */ /* 0x000fe40000000010 */
[----:B------:R-:W3:Y:S01]  /*10170*/  LDS.128 R16, [0x3760] ;  /* 0x00376000ff107984 */ /* 0x000ee20000000c00 */
[----:B------:R-:W-:-:S03]  /*10180*/  FFMA R47, R15, R73, R14 ;  /* 0x000000490f2f7223 */ /* 0x000fc6000000000e */
[----:B------:R-:W4:Y:S01]  /*10190*/  LDS.128 R12, [0x3ef0] ;  /* 0x003ef000ff0c7984 */ /* 0x000f220000000c00 */
[----:B------:R-:W-:-:S04]  /*101a0*/  FFMA R29, R83, R29, R28 ;  /* 0x0000001d531d7223 */ /* 0x000fc8000000001c */
[----:B------:R-:W-:Y:S02]  /*101b0*/  FFMA R30, R72, R30, R29 ;  /* 0x0000001e481e7223 */ /* 0x000fe4000000001d */
[----:B------:R-:W-:Y:S02]  /*101c0*/  FFMA R24, R82, R25, R24 ;  /* 0x0000001952187223 */ /* 0x000fe40000000018 */
[----:B0-----:R-:W-:-:S04]  /*101d0*/  FFMA R20, R20, R81, R46 ;  /* 0x0000005114147223 */ /* 0x001fc8000000002e */
[----:B------:R-:W-:Y:S02]  /*101e0*/  FFMA R20, R82, R21, R20 ;  /* 0x0000001552147223 */ /* 0x000fe40000000014 */
[----:B-1----:R-:W-:Y:S02]  /*101f0*/  FFMA R64, R64, R82, R45 ;  /* 0x0000005240407223 */ /* 0x002fe4000000002d */
[----:B------:R-:W-:Y:S02]  /*10200*/  FFMA R45, R31, R73, R30 ;  /* 0x000000491f2d7223 */ /* 0x000fe4000000001e */
[----:B------:R-:W0:Y:S01]  /*10210*/  LDS.128 R28, [0x2df0] ;  /* 0x002df000ff1c7984 */ /* 0x000e220000000c00 */
[----:B--2---:R-:W-:Y:S02]  /*10220*/  FFMA R38, R68, R83, R38 ;  /* 0x0000005344267223 */ /* 0x004fe40000000026 */
[C---:B------:R-:W-:Y:S02]  /*10230*/  FFMA R20, R83.reuse, R22, R20 ;  /* 0x0000001653147223 */ /* 0x040fe40000000014 */
[----:B------:R-:W-:-:S02]  /*10240*/  FFMA R24, R83, R26, R24 ;  /* 0x0000001a53187223 */ /* 0x000fc40000000018 */
[----:B------:R-:W-:Y:S02]  /*10250*/  FFMA R65, R83, R65, R64 ;  /* 0x0000004153417223 */ /* 0x000fe40000000040 */
[-C--:B------:R-:W-:Y:S02]  /*10260*/  FFMA R34, R88, R83.reuse, R34 ;  /* 0x0000005358227223 */ /* 0x080fe40000000022 */
[----:B------:R-:W-:Y:S02]  /*10270*/  FFMA R41, R84, R83, R41 ;  /* 0x0000005354297223 */ /* 0x000fe40000000029 */
[C---:B------:R-:W-:Y:S01]  /*10280*/  FFMA R69, R72.reuse, R69, R38 ;  /* 0x0000004548457223 */ /* 0x040fe20000000026 */
[----:B------:R-:W-:Y:S01]  /*10290*/  LDS.128 R80, [0x3b30] ;  /* 0x003b3000ff507984 */ /* 0x000fe20000000c00 */
[C---:B------:R-:W-:Y:S02]  /*102a0*/  FFMA R66, R72.reuse, R66, R65 ;  /* 0x0000004248427223 */ /* 0x040fe40000000041 */
[----:B------:R-:W-:-:S02]  /*102b0*/  FFMA R46, R72, R23, R20 ;  /* 0x00000017482e7223 */ /* 0x000fc40000000014 */
[C---:B------:R-:W-:Y:S01]  /*102c0*/  FFMA R38, R72.reuse, R27, R24 ;  /* 0x0000001b48267223 */ /* 0x040fe20000000018 */
[----:B------:R-:W-:Y:S01]  /*102d0*/  LDS.128 R20, [0x3d10] ;  /* 0x003d1000ff147984 */ /* 0x000fe20000000c00 */
[C---:B------:R-:W-:Y:S02]  /*102e0*/  FFMA R34, R72.reuse, R89, R34 ;  /* 0x0000005948227223 */ /* 0x040fe40000000022 */
[C---:B------:R-:W-:Y:S01]  /*102f0*/  FFMA R85, R72.reuse, R85, R41 ;  /* 0x0000005548557223 */ /* 0x040fe20000000029 */
[----:B------:R-:W-:Y:S01]  /*10300*/  LDS.128 R24, [0x3580] ;  /* 0x00358000ff187984 */ /* 0x000fe20000000c00 */
[C---:B------:R-:W-:Y:S02]  /*10310*/  FFMA R76, R72.reuse, R76, R39 ;  /* 0x0000004c484c7223 */ /* 0x040fe40000000027 */
[C---:B---3--:R-:W-:Y:S02]  /*10320*/  FFMA R16, R72.reuse, R16, R35 ;  /* 0x0000001048107223 */ /* 0x048fe40000000023 */
[----:B----4-:R-:W-:-:S02]  /*10330*/  FFMA R72, R72, R12, R11 ;  /* 0x0000000c48487223 */ /* 0x010fc4000000000b */
[----:B------:R-:W1:Y:S01]  /*10340*/  LDS R12, [R8.X4+0x72c] ;  /* 0x00072c00080c7984 */ /* 0x000e620000004800 */
[-C--:B------:R-:W-:Y:S02]  /*10350*/  FFMA R69, R70, R73.reuse, R69 ;  /* 0x0000004946457223 */ /* 0x080fe40000000045 */
[----:B------:R-:W-:Y:S02]  /*10360*/  FFMA R43, R67, R73, R66 ;  /* 0x00000049432b7223 */ /* 0x000fe40000000042 */
[----:B------:R-:W-:Y:S01]  /*10370*/  FFMA R41, R71, R74, R69 ;  /* 0x0000004a47297223 */ /* 0x000fe20000000045 */
[----:B------:R-:W-:Y:S01]  /*10380*/  LDS.128 R64, [0x33a0] ;  /* 0x0033a000ff407984 */ /* 0x000fe20000000c00 */
[----:B------:R-:W-:-:S03]  /*10390*/  FFMA R77, R73, R77, R76 ;  /* 0x0000004d494d7223 */ /* 0x000fc6000000004c */
[----:B------:R-:W2:Y:S01]  /*103a0*/  LDS.128 R68, [0x2c10] ;  /* 0x002c1000ff447984 */ /* 0x000ea20000000c00 */
[----:B0-----:R-:W-:Y:S02]  /*103b0*/  FFMA R28, R28, R73, R42 ;  /* 0x000000491c1c7223 */ /* 0x001fe4000000002a */
[C---:B------:R-:W-:Y:S02]  /*103c0*/  FFMA R77, R74.reuse, R78, R77 ;  /* 0x0000004e4a4d7223 */ /* 0x040fe4000000004d */
[----:B------:R-:W-:Y:S02]  /*103d0*/  FFMA R29, R74, R29, R28 ;  /* 0x0000001d4a1d7223 */ /* 0x000fe4000000001c */
[----:B------:R-:W-:Y:S02]  /*103e0*/  FFMA R17, R73, R17, R16 ;  /* 0x0000001149117223 */ /* 0x000fe40000000010 */
[C---:B-1----:R-:W-:Y:S02]  /*103f0*/  FFMA R30, R12.reuse, R30, R29 ;  /* 0x0000001e0c1e7223 */ /* 0x042fe4000000001d */
[----:B------:R-:W-:-:S02]  /*10400*/  FFMA R29, R12, R79, R77 ;  /* 0x0000004f0c1d7223 */ /* 0x000fc4000000004d */
[----:B------:R-:W0:Y:S01]  /*10410*/  LDS.128 R76, [R8.X4+0x730] ;  /* 0x00073000084c7984 */ /* 0x000e220000004c00 */
[-C--:B------:R-:W-:Y:S02]  /*10420*/  FFMA R85, R86, R73.reuse, R85 ;  /* 0x0000004956557223 */ /* 0x080fe40000000055 */
[----:B------:R-:W-:Y:S02]  /*10430*/  FFMA R17, R74, R18, R17 ;  /* 0x000000124a117223 */ /* 0x000fe40000000011 */
[----:B------:R-:W-:Y:S02]  /*10440*/  FFMA R34, R90, R73, R34 ;  /* 0x000000495a227223 */ /* 0x000fe40000000022 */
[----:B------:R-:W-:Y:S02]  /*10450*/  FFMA R13, R73, R13, R72 ;  /* 0x0000000d490d7223 */ /* 0x000fe40000000048 */
[-C--:B------:R-:W-:Y:S02]  /*10460*/  FFMA R24, R24, R73.reuse, R46 ;  /* 0x0000004918187223 */ /* 0x080fe4000000002e */
[----:B------:R-:W-:-:S02]  /*10470*/  FFMA R20, R20, R73, R38 ;  /* 0x0000004914147223 */ /* 0x000fc40000000026 */
[-C--:B--2---:R-:W-:Y:S02]  /*10480*/  FFMA R68, R68, R74.reuse, R43 ;  /* 0x0000004a44447223 */ /* 0x084fe4000000002b */
[-C--:B------:R-:W-:Y:S02]  /*10490*/  FFMA R91, R91, R74.reuse, R34 ;  /* 0x0000004a5b5b7223 */ /* 0x080fe40000000022 */
[----:B------:R-:W-:Y:S02]  /*104a0*/  FFMA R35, R87, R74, R85 ;  /* 0x0000004a57237223 */ /* 0x000fe40000000055 */
[C---:B------:R-:W-:Y:S01]  /*104b0*/  FFMA R25, R74.reuse, R25, R24 ;  /* 0x000000194a197223 */ /* 0x040fe20000000018 */
[----:B------:R-:W1:Y:S01]  /*104c0*/  LDS.128 R84, [0x3950] ;  /* 0x00395000ff547984 */ /* 0x000e620000000c00 */
[C---:B------:R-:W-:Y:S02]  /*104d0*/  FFMA R21, R74.reuse, R21, R20 ;  /* 0x000000154a157223 */ /* 0x040fe40000000014 */
[----:B------:R-:W-:-:S02]  /*104e0*/  FFMA R13, R74, R14, R13 ;  /* 0x0000000e4a0d7223 */ /* 0x000fc4000000000d */
[-C--:B------:R-:W-:Y:S02]  /*104f0*/  FFMA R45, R64, R74.reuse, R45 ;  /* 0x0000004a402d7223 */ /* 0x080fe4000000002d */
[----:B------:R-:W-:Y:S02]  /*10500*/  FFMA R47, R80, R74, R47 ;  /* 0x0000004a502f7223 */ /* 0x000fe4000000002f */
[C---:B------:R-:W-:Y:S01]  /*10510*/  FFMA R43, R12.reuse, R19, R17 ;  /* 0x000000130c2b7223 */ /* 0x040fe20000000011 */
[----:B------:R-:W2:Y:S04]  /*10520*/  LDS.128 R72, [0x2a30] ;  /* 0x002a3000ff487984 */ /* 0x000ea80000000c00 */
[----:B------:R-:W3:Y:S01]  /*10530*/  LDS.128 R16, [0x31c0] ;  /* 0x0031c000ff107984 */ /* 0x000ee20000000c00 */
[----:B------:R-:W-:-:S04]  /*10540*/  FFMA R21, R12, R22, R21 ;  /* 0x000000160c157223 */ /* 0x000fc80000000015 */
[----:B0-----:R-:W-:Y:S02]  /*10550*/  FFMA R42, R76, R23, R21 ;  /* 0x000000174c2a7223 */ /* 0x001fe40000000015 */
[----:B------:R-:W0:Y:S01]  /*10560*/  LDS.128 R20, [0x2fe0] ;  /* 0x002fe000ff147984 */ /* 0x000e220000000c00 */
[C---:B------:R-:W-:Y:S02]  /*10570*/  FFMA R25, R12.reuse, R26, R25 ;  /* 0x0000001a0c197223 */ /* 0x040fe40000000019 */
[C---:B------:R-:W-:Y:S02]  /*10580*/  FFMA R69, R12.reuse, R69, R68 ;  /* 0x000000450c457223 */ /* 0x040fe40000000044 */
[C---:B------:R-:W-:Y:S02]  /*10590*/  FFMA R45, R12.reuse, R65, R45 ;  /* 0x000000410c2d7223 */ /* 0x040fe4000000002d */
[C---:B------:R-:W-:Y:S02]  /*105a0*/  FFMA R47, R12.reuse, R81, R47 ;  /* 0x000000510c2f7223 */ /* 0x040fe4000000002f */
[----:B------:R-:W-:-:S02]  /*105b0*/  FFMA R51, R12, R15, R13 ;  /* 0x0000000f0c337223 */ /* 0x000fc4000000000d */
[----:B-1----:R-:W-:Y:S02]  /*105c0*/  FFMA R35, R12, R84, R35 ;  /* 0x000000540c237223 */ /* 0x002fe40000000023 */
[----:B--2---:R-:W-:Y:S02]  /*105d0*/  FFMA R72, R72, R12, R41 ;  /* 0x0000000c48487223 */ /* 0x004fe40000000029 */
[----:B---3--:R-:W-:Y:S02]  /*105e0*/  FFMA R16, R12, R16, R91 ;  /* 0x000000100c107223 */ /* 0x008fe4000000005b */
[----:B------:R-:W1:Y:S01]  /*105f0*/  LDS.128 R12, [0x3770] ;  /* 0x00377000ff0c7984 */ /* 0x000e620000000c00 */
[C---:B------:R-:W-:Y:S02]  /*10600*/  FFMA R38, R76.reuse, R31, R30 ;  /* 0x0000001f4c267223 */ /* 0x040fe4000000001e */
[C---:B0-----:R-:W-:Y:S01]  /*10610*/  FFMA R20, R76.reuse, R20, R29 ;  /* 0x000000144c147223 */ /* 0x041fe2000000001d */
[----:B------:R-:W-:Y:S04]  /*10620*/  LDS.128 R88, [0x2ff0] ;  /* 0x002ff000ff587984 */ /* 0x000fe80000000c00 */
[----:B------:R-:W0:Y:S01]  /*10630*/  LDS.128 R28, [0x3d20] ;  /* 0x003d2000ff1c7984 */ /* 0x000e220000000c00 */
[----:B------:R-:W-:-:S03]  /*10640*/  FFMA R41, R76, R27, R25 ;  /* 0x0000001b4c297223 */ /* 0x000fc60000000019 */
[----:B------:R-:W2:Y:S01]  /*10650*/  LDS.128 R24, [0x3f00] ;  /* 0x003f0000ff187984 */ /* 0x000ea20000000c00 */
[C---:B------:R-:W-:Y:S02]  /*10660*/  FFMA R70, R76.reuse, R70, R69 ;  /* 0x000000464c467223 */ /* 0x040fe40000000045 */
[C---:B------:R-:W-:Y:S02]  /*10670*/  FFMA R66, R76.reuse, R66, R45 ;  /* 0x000000424c427223 */ /* 0x040fe4000000002d */
[-C--:B------:R-:W-:Y:S02]  /*10680*/  FFMA R39, R71, R77.reuse, R70 ;  /* 0x0000004d47277223 */ /* 0x080fe40000000046 */
[----:B------:R-:W-:Y:S01]  /*10690*/  FFMA R45, R67, R77, R66 ;  /* 0x0000004d432d7223 */ /* 0x000fe20000000042 */
[----:B------:R-:W3:Y:S01]  /*106a0*/  LDS.128 R68, [0x2e00] ;  /* 0x002e0000ff447984 */ /* 0x000ee20000000c00 */
[----:B------:R-:W-:-:S03]  /*106b0*/  FFMA R16, R76, R17, R16 ;  /* 0x000000114c107223 */ /* 0x000fc60000000010 */
[----:B------:R-:W4:Y:S01]  /*106c0*/  LDS.128 R64, [0x3590] ;  /* 0x00359000ff407984 */ /* 0x000f220000000c00 */
[----:B------:R-:W-:Y:S02]  /*106d0*/  FFMA R35, R76, R85, R35 ;  /* 0x000000554c237223 */ /* 0x000fe40000000023 */
[-C--:B------:R-:W-:Y:S02]  /*106e0*/  FFMA R16, R18, R77.reuse, R16 ;  /* 0x0000004d12107223 */ /* 0x080fe40000000010 */
[----:B------:R-:W-:Y:S02]  /*106f0*/  FFMA R35, R86, R77, R35 ;  /* 0x0000004d56237223 */ /* 0x000fe40000000023 */
[----:B-1----:R-:W-:-:S04]  /*10700*/  FFMA R12, R76, R12, R43 ;  /* 0x0000000c4c0c7223 */ /* 0x002fc8000000002b */
[----:B------:R-:W-:-:S04]  /*10710*/  FFMA R13, R77, R13, R12 ;  /* 0x0000000d4d0d7223 */ /* 0x000fc8000000000c */
[----:B------:R-:W-:Y:S02]  /*10720*/  FFMA R14, R78, R14, R13 ;  /* 0x0000000e4e0e7223 */ /* 0x000fe4000000000d */
[-C--:B------:R-:W-:Y:S02]  /*10730*/  FFMA R34, R19, R78.reuse, R16 ;  /* 0x0000004e13227223 */ /* 0x080fe40000000010 */
[----:B0-----:R-:W-:Y:S01]  /*10740*/  FFMA R42, R28, R77, R42 ;  /* 0x0000004d1c2a7223 */ /* 0x001fe2000000002a */
[----:B------:R-:W0:Y:S01]  /*10750*/  LDS.128 R16, [0x2c20] ;  /* 0x002c2000ff107984 */ /* 0x000e220000000c00 */
[----:B------:R-:W-:Y:S02]  /*10760*/  FFMA R28, R87, R78, R35 ;  /* 0x0000004e571c7223 */ /* 0x000fe40000000023 */
[----:B------:R-:W-:Y:S01]  /*10770*/  FFMA R35, R79, R15, R14 ;  /* 0x0000000f4f237223 */ /* 0x000fe2000000000e */
[----:B------:R-:W-:Y:S04]  /*10780*/  LDS.128 R84, [0x3960] ;  /* 0x00396000ff547984 */ /* 0x000fe80000000c00 */
[----:B------:R-:W1:Y:S01]  /*10790*/  LDS.128 R12, [R8.X4+0x740] ;  /* 0x00074000080c7984 */ /* 0x000e620000004c00 */
[----:B------:R-:W-:-:S04]  /*107a0*/  FFMA R82, R76, R82, R47 ;  /* 0x000000524c527223 */ /* 0x000fc8000000002f */
[----:B------:R-:W-:Y:S02]  /*107b0*/  FFMA R47, R83, R77, R82 ;  /* 0x0000004d532f7223 */ /* 0x000fe40000000052 */
[----:B------:R-:W5:Y:S01]  /*107c0*/  LDS.128 R80, [0x33b0] ;  /* 0x0033b000ff507984 */ /* 0x000f620000000c00 */
[----:B--2---:R-:W-:-:S04]  /*107d0*/  FFMA R24, R76, R24, R51 ;  /* 0x000000184c187223 */ /* 0x004fc80000000033 */
[C---:B------:R-:W-:Y:S02]  /*107e0*/  FFMA R25, R77.reuse, R25, R24 ;  /* 0x000000194d197223 */ /* 0x040fe40000000018 */
[----:B------:R-:W-:Y:S02]  /*107f0*/  FFMA R21, R77, R21, R20 ;  /* 0x000000154d157223 */ /* 0x000fe40000000014 */
[----:B------:R-:W-:Y:S02]  /*10800*/  FFMA R26, R78, R26, R25 ;  /* 0x0000001a4e1a7223 */ /* 0x000fe40000000019 */
[-C--:B---3--:R-:W-:Y:S02]  /*10810*/  FFMA R38, R68, R77.reuse, R38 ;  /* 0x0000004d44267223 */ /* 0x088fe40000000026 */
[----:B----4-:R-:W-:Y:S02]  /*10820*/  FFMA R64, R64, R77, R41 ;  /* 0x0000004d40407223 */ /* 0x010fe40000000029 */
[----:B------:R-:W-:-:S02]  /*10830*/  FFMA R22, R78, R22, R21 ;  /* 0x000000164e167223 */ /* 0x000fc40000000015 */
[C---:B------:R-:W-:Y:S02]  /*10840*/  FFMA R41, R79.reuse, R27, R26 ;  /* 0x0000001b4f297223 */ /* 0x040fe4000000001a */
[----:B------:R-:W2:Y:S01]  /*10850*/  LDS.128 R24, [0x31d0] ;  /* 0x0031d000ff187984 */ /* 0x000ea20000000c00 */
[C---:B------:R-:W-:Y:S02]  /*10860*/  FFMA R38, R78.reuse, R69, R38 ;  /* 0x000000454e267223 */ /* 0x040fe40000000026 */
[----:B------:R-:W-:Y:S02]  /*10870*/  FFMA R29, R78, R29, R42 ;  /* 0x0000001d4e1d7223 */ /* 0x000fe4000000002a */
[C---:B------:R-:W-:Y:S02]  /*10880*/  FFMA R43, R79.reuse, R23, R22 ;  /* 0x000000174f2b7223 */ /* 0x040fe40000000016 */
[----:B------:R-:W3:Y:S01]  /*10890*/  LDS.128 R20, [0x2a40] ;  /* 0x002a4000ff147984 */ /* 0x000ee20000000c00 */
[----:B------:R-:W-:-:S02]  /*108a0*/  FFMA R38, R79, R70, R38 ;  /* 0x000000464f267223 */ /* 0x000fc40000000026 */
[C---:B------:R-:W-:Y:S02]  /*108b0*/  FFMA R29, R79.reuse, R30, R29 ;  /* 0x0000001e4f1d7223 */ /* 0x040fe4000000001d */
[----:B0-----:R-:W-:Y:S02]  /*108c0*/  FFMA R16, R16, R78, R39 ;  /* 0x0000004e10107223 */ /* 0x001fe40000000027 */
[C---:B-1----:R-:W-:Y:S02]  /*108d0*/  FFMA R39, R12.reuse, R71, R38 ;  /* 0x000000470c277223 */ /* 0x042fe40000000026 */
[----:B------:R-:W-:Y:S01]  /*108e0*/  FFMA R38, R12, R31, R29 ;  /* 0x0000001f0c267223 */ /* 0x000fe2000000001d */
[----:B------:R-:W-:Y:S01]  /*108f0*/  LDS.128 R68, [0x2e10] ;  /* 0x002e1000ff447984 */ /* 0x000fe20000000c00 */
[----:B------:R-:W-:Y:S02]  /*10900*/  FFMA R84, R84, R79, R28 ;  /* 0x0000004f54547223 */ /* 0x000fe4000000001c */
[----:B------:R-:W-:Y:S01]  /*10910*/  FFMA R17, R79, R17, R16 ;  /* 0x000000114f117223 */ /* 0x000fe20000000010 */
[----:B------:R-:W0:Y:S01]  /*10920*/  LDS.128 R28, [0x3780] ;  /* 0x00378000ff1c7984 */ /* 0x000e220000000c00 */
[----:B------:R-:W-:-:S02]  /*10930*/  FFMA R72, R76, R73, R72 ;  /* 0x000000494c487223 */ /* 0x000fc40000000048 */
[----:B------:R-:W-:Y:S02]  /*10940*/  FFMA R18, R12, R18, R17 ;  /* 0x000000120c127223 */ /* 0x000fe40000000011 */
[----:B------:R-:W-:Y:S02]  /*10950*/  FFMA R11, R74, R77, R72 ;  /* 0x0000004d4a0b7223 */ /* 0x000fe40000000048 */
[-C--:B-----5:R-:W-:Y:S02]  /*10960*/  FFMA R80, R80, R78.reuse, R45 ;  /* 0x0000004e50507223 */ /* 0x0a0fe4000000002d */
[----:B------:R-:W-:Y:S02]  /*10970*/  FFMA R11, R75, R78, R11 ;  /* 0x0000004e4b0b7223 */ /* 0x000fe4000000000b */
[----:B------:R-:W-:Y:S01]  /*10980*/  FFMA R45, R19, R13, R18 ;  /* 0x0000000d132d7223 */ /* 0x000fe20000000012 */
[----:B------:R-:W1:Y:S04]  /*10990*/  LDS.128 R72, [0x3b40] ;  /* 0x003b4000ff487984 */ /* 0x000e680000000c00 */
[----:B------:R-:W4:Y:S01]  /*109a0*/  LDS.128 R16, [0x3f10] ;  /* 0x003f1000ff107984 */ /* 0x000f220000000c00 */
[----:B--2---:R-:W-:-:S02]  /*109b0*/  FFMA R24, R24, R79, R34 ;  /* 0x0000004f18187223 */ /* 0x004fc40000000022 */
[----:B------:R-:W-:Y:S02]  /*109c0*/  FFMA R64, R78, R65, R64 ;  /* 0x000000414e407223 */ /* 0x000fe40000000040 */
[----:B------:R-:W-:Y:S02]  /*109d0*/  FFMA R24, R12, R25, R24 ;  /* 0x000000190c187223 */ /* 0x000fe40000000018 */
[----:B---3--:R-:W-:Y:S02]  /*109e0*/  FFMA R11, R20, R79, R11 ;  /* 0x0000004f140b7223 */ /* 0x008fe4000000000b */
[----:B------:R-:W-:Y:S02]  /*109f0*/  FFMA R24, R26, R13, R24 ;  /* 0x0000000d1a187223 */ /* 0x000fe40000000018 */
[----:B------:R-:W-:Y:S02]  /*10a00*/  FFMA R42, R79, R66, R64 ;  /* 0x000000424f2a7223 */ /* 0x000fe40000000040 */
[----:B------:R-:W-:-:S02]  /*10a10*/  FFMA R11, R12, R21, R11 ;  /* 0x000000150c0b7223 */ /* 0x000fc4000000000b */
[----:B------:R-:W-:Y:S02]  /*10a20*/  FFMA R42, R12, R67, R42 ;  /* 0x000000430c2a7223 */ /* 0x000fe4000000002a */
[----:B------:R-:W-:Y:S01]  /*10a30*/  FFMA R11, R22, R13, R11 ;  /* 0x0000000d160b7223 */ /* 0x000fe2000000000b */
[----:B------:R-:W2:Y:S01]  /*10a40*/  LDS.128 R64, [0x35a0] ;  /* 0x0035a000ff407984 */ /* 0x000ea20000000c00 */
[----:B------:R-:W-:Y:S02]  /*10a50*/  FFMA R46, R27, R14, R24 ;  /* 0x0000000e1b2e7223 */ /* 0x000fe40000000018 */
[C---:B0-----:R-:W-:Y:S01]  /*10a60*/  FFMA R28, R12.reuse, R28, R35 ;  /* 0x0000001c0c1c7223 */ /* 0x041fe20000000023 */
[----:B------:R-:W0:Y:S01]  /*10a70*/  LDS.128 R24, [0x2c30] ;  /* 0x002c3000ff187984 */ /* 0x000e220000000c00 */
[----:B------:R-:W-:Y:S02]  /*10a80*/  FFMA R88, R12, R88, R43 ;  /* 0x000000580c587223 */ /* 0x000fe4000000002b */
[----:B------:R-:W-:Y:S01]  /*10a90*/  FFMA R29, R13, R29, R28 ;  /* 0x0000001d0d1d7223 */ /* 0x000fe2000000001c */
[----:B------:R-:W-:Y:S01]  /*10aa0*/  LDS.64 R34, [R8.X4+0x750] ;  /* 0x0007500008227984 */ /* 0x000fe20000004a00 */
[----:B------:R-:W-:-:S03]  /*10ab0*/  FFMA R43, R23, R14, R11 ;  /* 0x0000000e172b7223 */ /* 0x000fc6000000000b */
[----:B------:R-:W3:Y:S01]  /*10ac0*/  LDS.128 R20, [0x3d30] ;  /* 0x003d3000ff147984 */ /* 0x000ee20000000c00 */
[----:B------:R-:W-:Y:S02]  /*10ad0*/  FFMA R30, R14, R30, R29 ;  /* 0x0000001e0e1e7223 */ /* 0x000fe4000000001d */
[----:B-1----:R-:W-:Y:S02]  /*10ae0*/  FFMA R72, R72, R78, R47 ;  /* 0x0000004e48487223 */ /* 0x002fe4000000002f */
[----:B----4-:R-:W-:Y:S02]  /*10af0*/  FFMA R16, R12, R16, R41 ;  /* 0x000000100c107223 */ /* 0x010fe40000000029 */
[----:B------:R-:W-:Y:S02]  /*10b00*/  FFMA R11, R15, R31, R30 ;  /* 0x0000001f0f0b7223 */ /* 0x000fe4000000001e */
[----:B------:R-:W-:Y:S01]  /*10b10*/  FFMA R73, R79, R73, R72 ;  /* 0x000000494f497223 */ /* 0x000fe20000000048 */
[----:B------:R-:W1:Y:S01]  /*10b20*/  LDS.128 R28, [0x31e0] ;  /* 0x0031e000ff1c7984 */ /* 0x000e620000000c00 */
[----:B------:R-:W-:-:S02]  /*10b30*/  FFMA R17, R13, R17, R16 ;  /* 0x000000110d117223 */ /* 0x000fc40000000010 */
[----:B------:R-:W-:Y:S02]  /*10b40*/  FFMA R74, R12, R74, R73 ;  /* 0x0000004a0c4a7223 */ /* 0x000fe40000000049 */
[----:B------:R-:W-:Y:S02]  /*10b50*/  FFMA R18, R14, R18, R17 ;  /* 0x000000120e127223 */ /* 0x000fe40000000011 */
[----:B------:R-:W-:Y:S02]  /*10b60*/  FFMA R47, R75, R13, R74 ;  /* 0x0000000d4b2f7223 */ /* 0x000fe4000000004a */
[----:B------:R-:W-:Y:S01]  /*10b70*/  FFMA R41, R15, R19, R18 ;  /* 0x000000130f297223 */ /* 0x000fe20000000012 */
[----:B------:R-:W4:Y:S04]  /*10b80*/  LDS.128 R72, [0x33c0] ;  /* 0x0033c000ff487984 */ /* 0x000f280000000c00 */
[----:B------:R-:W5:Y:S01]  /*10b90*/  LDS.128 R16, [0x3970] ;  /* 0x00397000ff107984 */ /* 0x000f620000000c00 */
[----:B------:R-:W-:Y:S01]  /*10ba0*/  ISETP.NE.AND P6, PT, R119, RZ, PT ;  /* 0x000000ff7700720c */ /* 0x000fe20003fc5270 */
[----:B------:R-:W-:-:S02]  /*10bb0*/  FFMA R81, R79, R81, R80 ;  /* 0x000000514f517223 */ /* 0x000fc40000000050 */
[----:B--2---:R-:W-:Y:S01]  /*10bc0*/  FFMA R42, R64, R13, R42 ;  /* 0x0000000d402a7223 */ /* 0x004fe2000000002a */
[----:B------:R-:W-:Y:S01]  /*10bd0*/  HFMA2.MMA R54, -RZ, RZ, 0, 0 ;  /* 0x00000000ff367435 */ /* 0x000fe200000001ff */
[----:B0-----:R-:W-:Y:S01]  /*10be0*/  FFMA R24, R24, R14, R45 ;  /* 0x0000000e18187223 */ /* 0x001fe2000000002d */
[----:B------:R-:W0:Y:S01]  /*10bf0*/  LDS.128 R76, [0x3b50] ;  /* 0x003b5000ff4c7984 */ /* 0x000e220000000c00 */
[C---:B------:R-:W-:Y:S02]  /*10c00*/  FFMA R82, R12.reuse, R82, R81 ;  /* 0x000000520c527223 */ /* 0x040fe40000000051 */
[----:B------:R-:W-:Y:S02]  /*10c10*/  FFMA R84, R12, R85, R84 ;  /* 0x000000550c547223 */ /* 0x000fe40000000054 */
[----:B------:R-:W-:Y:S02]  /*10c20*/  FFMA R42, R14, R65, R42 ;  /* 0x000000410e2a7223 */ /* 0x000fe4000000002a */
[----:B---3--:R-:W-:-:S02]  /*10c30*/  FFMA R20, R20, R13, R38 ;  /* 0x0000000d14147223 */ /* 0x008fc40000000026 */
[----:B------:R-:W-:Y:S02]  /*10c40*/  FFMA R25, R15, R25, R24 ;  /* 0x000000190f197223 */ /* 0x000fe40000000018 */
[----:B------:R-:W-:Y:S02]  /*10c50*/  FFMA R83, R83, R13, R82 ;  /* 0x0000000d53537223 */ /* 0x000fe40000000052 */
[----:B------:R-:W-:Y:S02]  /*10c60*/  FFMA R89, R13, R89, R88 ;  /* 0x000000590d597223 */ /* 0x000fe40000000058 */
[-C--:B------:R-:W-:Y:S02]  /*10c70*/  FFMA R84, R86, R13.reuse, R84 ;  /* 0x0000000d56547223 */ /* 0x080fe40000000054 */
[----:B------:R-:W-:Y:S01]  /*10c80*/  FFMA R39, R68, R13, R39 ;  /* 0x0000000d44277223 */ /* 0x000fe20000000027 */
[----:B------:R-:W-:Y:S01]  /*10c90*/  @!P6 IADD3 R13, R102, 0x18800, RZ ;  /* 0x00018800660de810 */ /* 0x000fe20007ffe0ff */
[----:B------:R-:W-:Y:S01]  /*10ca0*/  FFMA R51, R15, R66, R42 ;  /* 0x000000420f337223 */ /* 0x000fe2000000002a */
[----:B------:R-:W-:Y:S01]  /*10cb0*/  HFMA2.MMA R42, -RZ, RZ, 0, 0 ;  /* 0x00000000ff2a7435 */ /* 0x000fe200000001ff */
[----:B------:R-:W-:Y:S01]  /*10cc0*/  FFMA R20, R14, R21, R20 ;  /* 0x000000150e147223 */ /* 0x000fe20000000014 */
[----:B------:R-:W-:Y:S01]  /*10cd0*/  @!P2 IADD3 R21, R101, 0x18800, RZ ;  /* 0x000188006515a810 */ /* 0x000fe20007ffe0ff */
[----:B------:R-:W-:Y:S01]  /*10ce0*/  FFMA R26, R34, R26, R25 ;  /* 0x0000001a221a7223 */ /* 0x000fe20000000019 */
[----:B------:R-:W-:Y:S01]  /*10cf0*/  @!P3 IADD3 R25, R96, 0x18800, RZ ;  /* 0x000188006019b810 */ /* 0x000fe20007ffe0ff */
[----:B-1----:R-:W-:Y:S01]  /*10d00*/  FFMA R28, R28, R15, R46 ;  /* 0x0000000f1c1c7223 */ /* 0x002fe2000000002e */
[----:B------:R-:W-:Y:S01]  /*10d10*/  MOV R46, RZ ;  /* 0x000000ff002e7202 */ /* 0x000fe20000000f00 */
[----:B------:R-:W-:-:S02]  /*10d20*/  FFMA R22, R15, R22, R20 ;  /* 0x000000160f167223 */ /* 0x000fc40000000014 */
[----:B------:R-:W-:-:S04]  /*10d30*/  @!P6 IMAD.WIDE R12, R13, R6, c[0x0][0x160] ;  /* 0x000058000d0ce625 */ /* 0x000fc800078e0206 */
[-C--:B------:R-:W-:Y:S01]  /*10d40*/  @!P2 IMAD.WIDE R20, R21, R6.reuse, c[0x0][0x160] ;  /* 0x000058001514a625 */ /* 0x080fe200078e0206 */
[----:B------:R1:W2:Y:S03]  /*10d50*/  @!P6 LDG.E.CONSTANT R42, [R12.64] ;  /* 0x000000040c2ae981 */ /* 0x0002a6000c1e9900 */
[----:B------:R-:W-:Y:S01]  /*10d60*/  @!P3 IMAD.WIDE R24, R25, R6, c[0x0][0x160] ;  /* 0x000058001918b625 */ /* 0x000fe200078e0206 */
[----:B------:R3:W2:Y:S03]  /*10d70*/  @!P2 LDG.E.CONSTANT R46, [R20.64] ;  /* 0x00000004142ea981 */ /* 0x0006a6000c1e9900 */
[-C--:B------:R-:W-:Y:S01]  /*10d80*/  FFMA R87, R87, R14.reuse, R84 ;  /* 0x0000000e57577223 */ /* 0x080fe20000000054 */
[----:B------:R0:W2:Y:S01]  /*10d90*/  @!P3 LDG.E.CONSTANT R54, [R24.64] ;  /* 0x000000041836b981 */ /* 0x0000a2000c1e9900 */
[----:B----4-:R-:W-:-:S02]  /*10da0*/  FFMA R72, R72, R14, R83 ;  /* 0x0000000e48487223 */ /* 0x010fc40000000053 */
[----:B-----5:R-:W-:Y:S01]  /*10db0*/  FFMA R16, R16, R15, R87 ;  /* 0x0000000f10107223 */ /* 0x020fe20000000057 */
[----:B------:R-:W4:Y:S01]  /*10dc0*/  LDS.128 R80, [0x2a50] ;  /* 0x002a5000ff507984 */ /* 0x000f220000000c00 */
[----:B------:R-:W-:Y:S01]  /*10dd0*/  FFMA R28, R34, R29, R28 ;  /* 0x0000001d221c7223 */ /* 0x000fe2000000001c */
[----:B------:R-:W-:Y:S01]  /*10de0*/  @!P5 IADD3 R29, R2, 0x18800, RZ ;  /* 0x00018800021dd810 */ /* 0x000fe20007ffe0ff */
[----:B------:R-:W-:Y:S01]  /*10df0*/  FFMA R16, R34, R17, R16 ;  /* 0x0000001122107223 */ /* 0x000fe20000000010 */
[----:B------:R-:W-:Y:S01]  /*10e00*/  @!P4 IADD3 R17, R0, 0x18800, RZ ;  /* 0x000188000011c810 */ /* 0x000fe20007ffe0ff */
[----:B------:R-:W-:Y:S01]  /*10e10*/  HFMA2.MMA R2, -RZ, RZ, 0, 0 ;  /* 0x00000000ff027435 */ /* 0x000fe200000001ff */
[-C--:B------:R-:W-:Y:S01]  /*10e20*/  FFMA R30, R30, R35.reuse, R28 ;  /* 0x000000231e1e7223 */ /* 0x080fe2000000001c */
[----:B------:R-:W-:Y:S01]  /*10e30*/  MOV R0, RZ ;  /* 0x000000ff00007202 */ /* 0x000fe20000000f00 */
[----:B------:R-:W-:Y:S01]  /*10e40*/  FFMA R18, R18, R35, R16 ;  /* 0x0000002312127223 */ /* 0x000fe20000000010 */
[----:B------:R-:W-:Y:S01]  /*10e50*/  LDS.128 R84, [0x3010] ;  /* 0x00301000ff547984 */ /* 0x000fe20000000c00 */
[----:B------:R-:W-:-:S04]  /*10e60*/  @!P4 IMAD.WIDE R16, R17, R6, c[0x0][0x160] ;  /* 0x000058001110c625 */ /* 0x000fc800078e0206 */
[----:B------:R-:W-:Y:S01]  /*10e70*/  @!P5 IMAD.WIDE R28, R29, R6, c[0x0][0x160] ;  /* 0x000058001d1cd625 */ /* 0x000fe200078e0206 */
[----:B------:R5:W2:Y:S04]  /*10e80*/  @!P4 LDG.E.CONSTANT R0, [R16.64] ;  /* 0x000000041000c981 */ /* 0x000aa8000c1e9900 */
[----:B------:R1:W2:Y:S01]  /*10e90*/  @!P5 LDG.E.CONSTANT R2, [R28.64] ;  /* 0x000000041c02d981 */ /* 0x0002a2000c1e9900 */
[C---:B------:R-:W-:Y:S02]  /*10ea0*/  FFMA R90, R14.reuse, R90, R89 ;  /* 0x0000005a0e5a7223 */ /* 0x040fe40000000059 */
[----:B------:R-:W-:Y:S02]  /*10eb0*/  FFMA R39, R14, R69, R39 ;  /* 0x000000450e277223 */ /* 0x000fe40000000027 */
[----:B0-----:R-:W-:-:S02]  /*10ec0*/  FFMA R76, R76, R14, R47 ;  /* 0x0000000e4c4c7223 */ /* 0x001fc4000000002f */
[C---:B------:R-:W-:Y:S02]  /*10ed0*/  FFMA R91, R15.reuse, R91, R90 ;  /* 0x0000005b0f5b7223 */ /* 0x040fe4000000005a */
[C---:B------:R-:W-:Y:S02]  /*10ee0*/  FFMA R39, R15.reuse, R70, R39 ;  /* 0x000000460f277223 */ /* 0x040fe40000000027 */
[C---:B------:R-:W-:Y:S02]  /*10ef0*/  FFMA R73, R15.reuse, R73, R72 ;  /* 0x000000490f497223 */ /* 0x040fe40000000048 */
[----:B------:R-:W-:Y:S02]  /*10f00*/  FFMA R77, R15, R77, R76 ;  /* 0x0000004d0f4d7223 */ /* 0x000fe4000000004c */
[----:B----4-:R-:W-:Y:S02]  /*10f10*/  FFMA R80, R80, R15, R43 ;  /* 0x0000000f50507223 */ /* 0x010fe4000000002b */
[----:B-1----:R-:W0:Y:S01]  /*10f20*/  LDS.128 R12, [0x3000] ;  /* 0x00300000ff0c7984 */ /* 0x002e220000000c00 */
[----:B------:R-:W-:-:S02]  /*10f30*/  FFMA R74, R34, R74, R73 ;  /* 0x0000004a224a7223 */ /* 0x000fc40000000049 */
[C---:B------:R-:W-:Y:S02]  /*10f40*/  FFMA R47, R34.reuse, R71, R39 ;  /* 0x00000047222f7223 */ /* 0x040fe40000000027 */
[----:B------:R-:W-:Y:S01]  /*10f50*/  FFMA R51, R34, R67, R51 ;  /* 0x0000004322337223 */ /* 0x000fe20000000033 */
[----:B------:R-:W1:Y:S01]  /*10f60*/  LDS.128 R68, [0x3f20] ;  /* 0x003f2000ff447984 */ /* 0x000e620000000c00 */
[----:B------:R-:W-:-:S03]  /*10f70*/  FFMA R45, R75, R35, R74 ;  /* 0x000000234b2d7223 */ /* 0x000fc6000000004a */
[----:B------:R-:W4:Y:S04]  /*10f80*/  LDS.128 R64, [0x3790] ;  /* 0x00379000ff407984 */ /* 0x000f280000000c00 */
[----:B------:R-:W5:Y:S04]  /*10f90*/  LDS.64 R38, [R8.X4+0x7f8] ;  /* 0x0007f80008267984 */ /* 0x000f680000004a00 */
[----:B------:R-:W5:Y:S01]  /*10fa0*/  LDS.128 R72, [0x2e20] ;  /* 0x002e2000ff487984 */ /* 0x000f620000000c00 */
[----:B------:R-:W-:-:S03]  /*10fb0*/  FFMA R43, R27, R35, R26 ;  /* 0x000000231b2b7223 */ /* 0x000fc6000000001a */
[----:B------:R-:W5:Y:S01]  /*10fc0*/  LDS.128 R24, [0x35b0] ;  /* 0x0035b000ff187984 */ /* 0x000f620000000c00 */
[C---:B------:R-:W-:Y:S02]  /*10fd0*/  FFMA R78, R34.reuse, R78, R77 ;  /* 0x0000004e224e7223 */ /* 0x040fe4000000004d */
[C---:B------:R-:W-:Y:S02]  /*10fe0*/  FFMA R59, R34.reuse, R23, R22 ;  /* 0x00000017223b7223 */ /* 0x040fe40000000016 */
[C---:B------:R-:W-:Y:S01]  /*10ff0*/  FFMA R80, R34.reuse, R81, R80 ;  /* 0x0000005122507223 */ /* 0x040fe20000000050 */
[----:B---3--:R-:W3:Y:S01]  /*11000*/  LDS.128 R20, [0x3d40] ;  /* 0x003d4000ff147984 */ /* 0x008ee20000000c00 */
[----:B0-----:R-:W-:-:S04]  /*11010*/  FFMA R12, R34, R12, R91 ;  /* 0x0000000c220c7223 */ /* 0x001fc8000000005b */
[----:B------:R-:W-:Y:S02]  /*11020*/  FFMA R13, R35, R13, R12 ;  /* 0x0000000d230d7223 */ /* 0x000fe4000000000c */
[C---:B-1----:R-:W-:Y:S02]  /*11030*/  FFMA R68, R34.reuse, R68, R41 ;  /* 0x0000004422447223 */ /* 0x042fe40000000029 */
[----:B----4-:R-:W-:Y:S02]  /*11040*/  FFMA R64, R34, R64, R11 ;  /* 0x0000004022407223 */ /* 0x010fe4000000000b */
[C---:B-----5:R-:W-:Y:S02]  /*11050*/  FFMA R14, R38.reuse, R14, R13 ;  /* 0x0000000e260e7223 */ /* 0x060fe4000000000d */
[C---:B------:R-:W-:Y:S02]  /*11060*/  FFMA R34, R38.reuse, R31, R30 ;  /* 0x0000001f26227223 */ /* 0x040fe4000000001e */
[----:B------:R-:W0:Y:S01]  /*11070*/  LDS.128 R28, [0x33d0] ;  /* 0x0033d000ff1c7984 */ /* 0x000e220000000c00 */
[----:B------:R-:W-:-:S02]  /*11080*/  FFMA R63, R38, R19, R18 ;  /* 0x00000013263f7223 */ /* 0x000fc40000000012 */
[----:B------:R-:W-:Y:S01]  /*11090*/  FFMA R72, R72, R35, R47 ;  /* 0x0000002348487223 */ /* 0x000fe2000000002f */
[----:B------:R-:W1:Y:S01]  /*110a0*/  LDS.128 R16, [0x3b60] ;  /* 0x003b6000ff107984 */ /* 0x000e620000000c00 */
[----:B------:R-:W-:-:S03]  /*110b0*/  FFMA R47, R15, R39, R14 ;  /* 0x000000270f2f7223 */ /* 0x000fc6000000000e */
[----:B------:R-:W4:Y:S01]  /*110c0*/  LDS.128 R12, [R8.X4+0x800] ;  /* 0x00080000080c7984 */ /* 0x000f220000004c00 */
[----:B------:R-:W-:-:S03]  /*110d0*/  FFMA R55, R79, R35, R78 ;  /* 0x000000234f377223 */ /* 0x000fc6000000004e */
[----:B------:R-:W5:Y:S01]  /*110e0*/  LDS.128 R76, [0x2c40] ;  /* 0x002c4000ff4c7984 */ /* 0x000f620000000c00 */
[C---:B------:R-:W-:Y:S02]  /*110f0*/  FFMA R65, R35.reuse, R65, R64 ;  /* 0x0000004123417223 */ /* 0x040fe40000000040 */
[----:B------:R-:W-:Y:S02]  /*11100*/  FFMA R24, R24, R35, R51 ;  /* 0x0000002318187223 */ /* 0x000fe40000000033 */
[C---:B------:R-:W-:Y:S02]  /*11110*/  FFMA R66, R38.reuse, R66, R65 ;  /* 0x0000004226427223 */ /* 0x040fe40000000041 */
[----:B------:R-:W-:Y:S02]  /*11120*/  FFMA R69, R35, R69, R68 ;  /* 0x0000004523457223 */ /* 0x000fe40000000044 */
[C---:B------:R-:W-:Y:S02]  /*11130*/  FFMA R24, R38.reuse, R25, R24 ;  /* 0x0000001926187223 */ /* 0x040fe40000000018 */
[----:B------:R-:W-:-:S02]  /*11140*/  FFMA R70, R38, R70, R69 ;  /* 0x0000004626467223 */ /* 0x000fc40000000045 */
[----:B------:R-:W-:Y:S02]  /*11150*/  FFMA R11, R67, R39, R66 ;  /* 0x00000027430b7223 */ /* 0x000fe40000000042 */
[----:B------:R-:W5:Y:S01]  /*11160*/  LDS.128 R64, [0x2a60] ;  /* 0x002a6000ff407984 */ /* 0x000f620000000c00 */
[----:B---3--:R-:W-:Y:S02]  /*11170*/  FFMA R20, R20, R35, R59 ;  /* 0x0000002314147223 */ /* 0x008fe4000000003b */
[----:B------:R-:W-:Y:S02]  /*11180*/  FFMA R24, R26, R39, R24 ;  /* 0x000000271a187223 */ /* 0x000fe40000000018 */
[----:B------:R-:W-:Y:S02]  /*11190*/  FFMA R80, R82, R35, R80 ;  /* 0x0000002352507223 */ /* 0x000fe40000000050 */
[----:B------:R-:W-:Y:S02]  /*111a0*/  FFMA R35, R71, R39, R70 ;  /* 0x0000002747237223 */ /* 0x000fe40000000046 */
[----:B------:R-:W3:Y:S01]  /*111b0*/  LDS.128 R68, [0x3980] ;  /* 0x00398000ff447984 */ /* 0x000ee20000000c00 */
[----:B------:R-:W-:-:S02]  /*111c0*/  FFMA R20, R38, R21, R20 ;  /* 0x0000001526147223 */ /* 0x000fc40000000014 */
[C---:B0-----:R-:W-:Y:S02]  /*111d0*/  FFMA R28, R38.reuse, R28, R45 ;  /* 0x0000001c261c7223 */ /* 0x041fe4000000002d */
[C---:B------:R-:W-:Y:S02]  /*111e0*/  FFMA R41, R38.reuse, R83, R80 ;  /* 0x0000005326297223 */ /* 0x040fe40000000050 */
[----:B-1----:R-:W-:Y:S01]  /*111f0*/  FFMA R16, R38, R16, R55 ;  /* 0x0000001026107223 */ /* 0x002fe20000000037 */
[----:B------:R-:W0:Y:S01]  /*11200*/  LDS.128 R80, [0x31f0] ;  /* 0x0031f000ff507984 */ /* 0x000e220000000c00 */
[----:B------:R-:W-:Y:S02]  /*11210*/  FFMA R29, R39, R29, R28 ;  /* 0x0000001d271d7223 */ /* 0x000fe4000000001c */
[----:B----4-:R-:W-:Y:S02]  /*11220*/  FFMA R55, R12, R27, R24 ;  /* 0x0000001b0c377223 */ /* 0x010fe40000000018 */
[----:B------:R-:W1:Y:S01]  /*11230*/  LDS.128 R24, [0x37a0] ;  /* 0x0037a000ff187984 */ /* 0x000e620000000c00 */
[----:B------:R-:W-:-:S02]  /*11240*/  FFMA R20, R22, R39, R20 ;  /* 0x0000002716147223 */ /* 0x000fc40000000014 */
[----:B------:R-:W-:Y:S02]  /*11250*/  FFMA R30, R12, R30, R29 ;  /* 0x0000001e0c1e7223 */ /* 0x000fe4000000001d */
[C---:B------:R-:W-:Y:S02]  /*11260*/  FFMA R72, R38.reuse, R73, R72 ;  /* 0x0000004926487223 */ /* 0x040fe40000000048 */
[----:B-----5:R-:W-:Y:S02]  /*11270*/  FFMA R76, R38, R76, R43 ;  /* 0x0000004c264c7223 */ /* 0x020fe4000000002b */
[----:B------:R-:W-:Y:S02]  /*11280*/  FFMA R38, R12, R23, R20 ;  /* 0x000000170c267223 */ /* 0x000fe40000000014 */
[----:B------:R-:W4:Y:S01]  /*11290*/  LDS.128 R20, [0x3f30] ;  /* 0x003f3000ff147984 */ /* 0x000f220000000c00 */
[----:B------:R-:W-:-:S03]  /*112a0*/  FFMA R43, R31, R13, R30 ;  /* 0x0000000d1f2b7223 */ /* 0x000fc6000000001e */
[----:B------:R-:W5:Y:S01]  /*112b0*/  LDS.128 R28, [0x2e30] ;  /* 0x002e3000ff1c7984 */ /* 0x000f620000000c00 */
[----:B------:R-:W-:Y:S02]  /*112c0*/  FFMA R64, R64, R39, R41 ;  /* 0x0000002740407223 */ /* 0x000fe40000000029 */
[C---:B------:R-:W-:Y:S02]  /*112d0*/  FFMA R17, R39.reuse, R17, R16 ;  /* 0x0000001127117223 */ /* 0x040fe40000000010 */
[----:B------:R-:W-:Y:S02]  /*112e0*/  FFMA R64, R12, R65, R64 ;  /* 0x000000410c407223 */ /* 0x000fe40000000040 */
[-C--:B------:R-:W-:Y:S02]  /*112f0*/  FFMA R72, R74, R39.reuse, R72 ;  /* 0x000000274a487223 */ /* 0x080fe40000000048 */
[----:B---3--:R-:W-:Y:S02]  /*11300*/  FFMA R63, R68, R39, R63 ;  /* 0x00000027443f7223 */ /* 0x008fe4000000003f */
[----:B------:R-:W-:-:S02]  /*11310*/  FFMA R77, R39, R77, R76 ;  /* 0x0000004d274d7223 */ /* 0x000fc4000000004c */
[C---:B------:R-:W-:Y:S02]  /*11320*/  FFMA R18, R12.reuse, R18, R17 ;  /* 0x000000120c127223 */ /* 0x040fe40000000011 */
[----:B------:R-:W-:Y:S02]  /*11330*/  FFMA R84, R12, R84, R47 ;  /* 0x000000540c547223 */ /* 0x000fe4000000002f */
[----:B------:R-:W-:Y:S02]  /*11340*/  FFMA R45, R66, R13, R64 ;  /* 0x0000000d422d7223 */ /* 0x000fe40000000040 */
[----:B0-----:R-:W-:Y:S02]  /*11350*/  FFMA R34, R80, R39, R34 ;  /* 0x0000002750227223 */ /* 0x001fe40000000022 */
[C---:B------:R-:W-:Y:S02]  /*11360*/  FFMA R63, R12.reuse, R69, R63 ;  /* 0x000000450c3f7223 */ /* 0x040fe4000000003f */
[----:B-1----:R-:W-:-:S02]  /*11370*/  FFMA R24, R12, R24, R11 ;  /* 0x000000180c187223 */ /* 0x002fc4000000000b */
[C---:B------:R-:W-:Y:S02]  /*11380*/  FFMA R78, R12.reuse, R78, R77 ;  /* 0x0000004e0c4e7223 */ /* 0x040fe4000000004d */
[C---:B------:R-:W-:Y:S02]  /*11390*/  FFMA R75, R12.reuse, R75, R72 ;  /* 0x0000004b0c4b7223 */ /* 0x040fe40000000048 */
[C---:B------:R-:W-:Y:S02]  /*113a0*/  FFMA R85, R13.reuse, R85, R84 ;  /* 0x000000550d557223 */ /* 0x040fe40000000054 */
[----:B------:R-:W-:Y:S02]  /*113b0*/  FFMA R25, R13, R25, R24 ;  /* 0x000000190d197223 */ /* 0x000fe40000000018 */
[----:B------:R-:W-:Y:S02]  /*113c0*/  FFMA R34, R12, R81, R34 ;  /* 0x000000510c227223 */ /* 0x000fe40000000022 */
[----:B------:R-:W-:-:S02]  /*113d0*/  FFMA R51, R19, R13, R18 ;  /* 0x0000000d13337223 */ /* 0x000fc40000000012 */
[----:B------:R-:W-:Y:S01]  /*113e0*/  FFMA R45, R67, R14, R45 ;  /* 0x0000000e432d7223 */ /* 0x000fe2000000002d */
[----:B------:R-:W0:Y:S01]  /*113f0*/  LDS.128 R16, [0x35c0] ;  /* 0x0035c000ff107984 */ /* 0x000e220000000c00 */
[----:B------:R-:W-:-:S03]  /*11400*/  FFMA R63, R70, R13, R63 ;  /* 0x0000000d463f7223 */ /* 0x000fc6000000003f */
[----:B------:R-:W1:Y:S01]  /*11410*/  LDS.128 R64, [0x3d50] ;  /* 0x003d5000ff407984 */ /* 0x000e620000000c00 */
[----:B----4-:R-:W-:Y:S02]  /*11420*/  FFMA R20, R12, R20, R35 ;  /* 0x000000140c147223 */ /* 0x010fe40000000023 */
[C---:B------:R-:W-:Y:S02]  /*11430*/  FFMA R86, R14.reuse, R86, R85 ;  /* 0x000000560e567223 */ /* 0x040fe40000000055 */
[----:B------:R-:W-:Y:S02]  /*11440*/  FFMA R26, R14, R26, R25 ;  /* 0x0000001a0e1a7223 */ /* 0x000fe40000000019 */
[-C--:B------:R-:W-:Y:S02]  /*11450*/  FFMA R41, R79, R13.reuse, R78 ;  /* 0x0000000d4f297223 */ /* 0x080fe4000000004e */
[----:B------:R-:W-:Y:S01]  /*11460*/  FFMA R34, R82, R13, R34 ;  /* 0x0000000d52227223 */ /* 0x000fe20000000022 */
[----:B------:R-:W3:Y:S01]  /*11470*/  LDS.128 R76, [0x33e0] ;  /* 0x0033e000ff4c7984 */ /* 0x000ee20000000c00 */
[----:B------:R-:W-:-:S02]  /*11480*/  FFMA R12, R71, R14, R63 ;  /* 0x0000000e470c7223 */ /* 0x000fc4000000003f */
[----:B-----5:R-:W-:Y:S01]  /*11490*/  FFMA R28, R28, R13, R75 ;  /* 0x0000000d1c1c7223 */ /* 0x020fe2000000004b */
[----:B------:R-:W4:Y:S01]  /*114a0*/  LDS.128 R68, [0x2c50] ;  /* 0x002c5000ff447984 */ /* 0x000f220000000c00 */
[----:B------:R-:W-:-:S03]  /*114b0*/  FFMA R34, R83, R14, R34 ;  /* 0x0000000e53227223 */ /* 0x000fc60000000022 */
[----:B------:R-:W5:Y:S01]  /*114c0*/  LDS.128 R72, [0x3b70] ;  /* 0x003b7000ff487984 */ /* 0x000f620000000c00 */
[C---:B------:R-:W-:Y:S02]  /*114d0*/  FFMA R11, R15.reuse, R87, R86 ;  /* 0x000000570f0b7223 */ /* 0x040fe40000000056 */
[----:B------:R-:W-:Y:S01]  /*114e0*/  FFMA R35, R15, R27, R26 ;  /* 0x0000001b0f237223 */ /* 0x000fe2000000001a */
[----:B------:R-:W-:Y:S04]  /*114f0*/  LDS.128 R80, [0x3200] ;  /* 0x00320000ff507984 */ /* 0x000fe80000000c00 */
[----:B------:R-:W5:Y:S04]  /*11500*/  LDS.128 R24, [0x2a70] ;  /* 0x002a7000ff187984 */ /* 0x000f680000000c00 */
[----:B------:R-:W5:Y:S01]  /*11510*/  LDS.128 R84, [0x3990] ;  /* 0x00399000ff547984 */ /* 0x000f620000000c00 */
[----:B------:R-:W-:-:S03]  /*11520*/  FFMA R21, R13, R21, R20 ;  /* 0x000000150d157223 */ /* 0x000fc60000000014 */
[----:B------:R-:W-:Y:S01]  /*11530*/  LDS R63, [R8.X4+0x820] ;  /* 0x00082000083f7984 */ /* 0x000fe20000004800 */
[----:B------:R-:W-:-:S04]  /*11540*/  FFMA R22, R14, R22, R21 ;  /* 0x000000160e167223 */ /* 0x000fc80000000015 */
[----:B------:R-:W-:Y:S02]  /*11550*/  FFMA R39, R15, R23, R22 ;  /* 0x000000170f277223 */ /* 0x000fe40000000016 */
[----:B------:R-:W5:Y:S01]  /*11560*/  LDS.128 R20, [R8.X4+0x810] ;  /* 0x0008100008147984 */ /* 0x000f620000004c00 */
[-C--:B0-----:R-:W-:Y:S02]  /*11570*/  FFMA R16, R16, R13.reuse, R55 ;  /* 0x0000000d10107223 */ /* 0x081fe40000000037 */
[----:B-1----:R-:W-:Y:S02]  /*11580*/  FFMA R38, R64, R13, R38 ;  /* 0x0000000d40267223 */ /* 0x002fe40000000026 */
[C---:B------:R-:W-:Y:S02]  /*11590*/  FFMA R28, R14.reuse, R29, R28 ;  /* 0x0000001d0e1c7223 */ /* 0x040fe4000000001c */
[C---:B------:R-:W-:Y:S02]  /*115a0*/  FFMA R16, R14.reuse, R17, R16 ;  /* 0x000000110e107223 */ /* 0x040fe40000000010 */
[----:B------:R-:W-:-:S02]  /*115b0*/  FFMA R38, R14, R65, R38 ;  /* 0x000000410e267223 */ /* 0x000fc40000000026 */
[-C--:B---3--:R-:W-:Y:S02]  /*115c0*/  FFMA R76, R76, R14.reuse, R43 ;  /* 0x0000000e4c4c7223 */ /* 0x088fe4000000002b */
[-C--:B----4-:R-:W-:Y:S02]  /*115d0*/  FFMA R68, R68, R14.reuse, R41 ;  /* 0x0000000e44447223 */ /* 0x090fe40000000029 */
[----:B-----5:R-:W-:Y:S02]  /*115e0*/  FFMA R72, R72, R14, R51 ;  /* 0x0000000e48487223 */ /* 0x020fe40000000033 */
[C---:B------:R-:W-:Y:S02]  /*115f0*/  FFMA R28, R15.reuse, R30, R28 ;  /* 0x0000001e0f1c7223 */ /* 0x040fe4000000001c */
[C---:B------:R-:W-:Y:S02]  /*11600*/  FFMA R16, R15.reuse, R18, R16 ;  /* 0x000000120f107223 */ /* 0x040fe40000000010 */
[----:B------:R-:W-:-:S02]  /*11610*/  FFMA R69, R15, R69, R68 ;  /* 0x000000450f457223 */ /* 0x000fc40000000044 */
[C---:B------:R-:W-:Y:S02]  /*11620*/  FFMA R77, R15.reuse, R77, R76 ;  /* 0x0000004d0f4d7223 */ /* 0x040fe4000000004c */
[C---:B------:R-:W-:Y:S02]  /*11630*/  FFMA R73, R15.reuse, R73, R72 ;  /* 0x000000490f497223 */ /* 0x040fe40000000048 */
[----:B------:R-:W-:Y:S02]  /*11640*/  FFMA R43, R15, R66, R38 ;  /* 0x000000420f2b7223 */ /* 0x000fe40000000026 */
[-C--:B------:R-:W-:Y:S02]  /*11650*/  FFMA R24, R24, R15.reuse, R45 ;  /* 0x0000000f18187223 */ /* 0x080fe4000000002d */
[-C--:B------:R-:W-:Y:S02]  /*11660*/  FFMA R34, R80, R15.reuse, R34 ;  /* 0x0000000f50227223 */ /* 0x080fe40000000022 */
[----:B------:R-:W-:-:S02]  /*11670*/  FFMA R84, R84, R15, R12 ;  /* 0x0000000f54547223 */ /* 0x000fc4000000000c */
[----:B------:R-:W0:Y:S01]  /*11680*/  LDS.128 R12, [0x35d0] ;  /* 0x0035d000ff0c7984 */ /* 0x000e220000000c00 */
[C---:B------:R-:W-:Y:S02]  /*11690*/  FFMA R70, R20.reuse, R70, R69 ;  /* 0x0000004614467223 */ /* 0x040fe40000000045 */
[----:B------:R-:W-:Y:S02]  /*116a0*/  FFMA R24, R20, R25, R24 ;  /* 0x0000001914187223 */ /* 0x000fe40000000018 */
[-C--:B------:R-:W-:Y:S02]  /*116b0*/  FFMA R71, R71, R21.reuse, R70 ;  /* 0x0000001547477223 */ /* 0x080fe40000000046 */
[----:B------:R-:W-:Y:S02]  /*116c0*/  FFMA R24, R26, R21, R24 ;  /* 0x000000151a187223 */ /* 0x000fe40000000018 */
[C---:B------:R-:W-:Y:S02]  /*116d0*/  FFMA R41, R20.reuse, R19, R16 ;  /* 0x0000001314297223 */ /* 0x040fe40000000010 */
[C---:B------:R-:W-:Y:S01]  /*116e0*/  FFMA R43, R20.reuse, R67, R43 ;  /* 0x00000043142b7223 */ /* 0x040fe2000000002b */
[----:B------:R-:W1:Y:S01]  /*116f0*/  LDS.128 R16, [0x3020] ;  /* 0x00302000ff107984 */ /* 0x000e620000000c00 */
[----:B------:R-:W-:-:S03]  /*11700*/  FFMA R38, R20, R31, R28 ;  /* 0x0000001f14267223 */ /* 0x000fc6000000001c */
[----:B------:R-:W3:Y:S01]  /*11710*/  LDS.128 R64, [0x37b0] ;  /* 0x0037b000ff407984 */ /* 0x000ee20000000c00 */
[----:B------:R-:W-:-:S03]  /*11720*/  FFMA R60, R22, R60, R71 ;  /* 0x0000003c163c7223 */ /* 0x000fc60000000047 */
[----:B------:R-:W4:Y:S01]  /*11730*/  LDS.128 R28, [0x3f40] ;  /* 0x003f4000ff1c7984 */ /* 0x000f220000000c00 */
[----:B------:R-:W-:-:S03]  /*11740*/  FFMA R45, R27, R22, R24 ;  /* 0x000000161b2d7223 */ /* 0x000fc60000000018 */
[----:B------:R-:W5:Y:S04]  /*11750*/  LDS.128 R24, [0x2e40] ;  /* 0x002e4000ff187984 */ /* 0x000f680000000c00 */
[----:B------:R-:W2:Y:S01]  /*11760*/  LDS.128 R68, [0x3d60] ;  /* 0x003d6000ff447984 */ /* 0x000ea20000000c00 */
[----:B0-----:R-:W-:-:S04]  /*11770*/  FFMA R12, R12, R21, R41 ;  /* 0x000000150c0c7223 */ /* 0x001fc80000000029 */
[----:B------:R-:W-:Y:S02]  /*11780*/  FFMA R12, R22, R13, R12 ;  /* 0x0000000d160c7223 */ /* 0x000fe4000000000c */
[----:B------:R-:W0:Y:S01]  /*11790*/  LDS R13, [0x3f50] ;  /* 0x003f5000ff0d7984 */ /* 0x000e220000000800 */
[----:B------:R-:W-:-:S03]  /*117a0*/  FFMA R34, R20, R81, R34 ;  /* 0x0000005114227223 */ /* 0x000fc60000000022 */
[----:B------:R-:W-:Y:S06]  /*117b0*/  BAR.SYNC 0x0 ;  /* 0x0000000000007b1d */ /* 0x000fec0000000000 */
[----:B------:R-:W-:Y:S01]  /*117c0*/  STS [R3.X4+0x1e4], R92 ;  /* 0x0001e45c03007388 */ /* 0x000fe20000004800 */
[----:B------:R-:W-:-:S03]  /*117d0*/  FFMA R78, R20, R78, R77 ;  /* 0x0000004e144e7223 */ /* 0x000fc6000000004d */
[----:B------:R-:W-:Y:S01]  /*117e0*/  STS [R3.X4+0x3c8], R94 ;  /* 0x0003c85e03007388 */ /* 0x000fe20000004800 */
[----:B------:R-:W-:-:S03]  /*117f0*/  FFMA R74, R20, R74, R73 ;  /* 0x0000004a144a7223 */ /* 0x000fc60000000049 */
[----:B------:R-:W-:Y:S01]  /*11800*/  STS [R3.X4+0x5ac], R116 ;  /* 0x0005ac7403007388 */ /* 0x000fe20000004800 */
[----:B------:R-:W-:-:S03]  /*11810*/  FFMA R84, R20, R85, R84 ;  /* 0x0000005514547223 */ /* 0x000fc60000000054 */
[----:B------:R-:W-:Y:S01]  /*11820*/  STS [R3.X4+0x790], R114 ;  /* 0x0007907203007388 */ /* 0x000fe20000004800 */
[----:B-1----:R-:W-:-:S03]  /*11830*/  FFMA R16, R20, R16, R11 ;  /* 0x0000001014107223 */ /* 0x002fc6000000000b */
[----:B------:R-:W-:Y:S01]  /*11840*/  STS [R3.X4+0x974], R118 ;  /* 0x0009747603007388 */ /* 0x000fe20000004800 */
[----:B---3--:R-:W-:-:S03]  /*11850*/  FFMA R64, R20, R64, R35 ;  /* 0x0000004014407223 */ /* 0x008fc60000000023 */
        /* <DEDUP_REMOVED lines=10> */
[----:B--2---:R-:W-:Y:S04]  /*11900*/  STS [R3.X4+0x1e40], R42 ;  /* 0x001e402a03007388 */ /* 0x004fe80000004800 */
[----:B------:R-:W-:Y:S04]  /*11910*/  STS [R3.X4+0x2024], R46 ;  /* 0x0020242e03007388 */ /* 0x000fe80000004800 */
[----:B------:R-:W-:Y:S01]  /*11920*/  STS [R3.X4+0x2208], R54 ;  /* 0x0022083603007388 */ /* 0x000fe20000004800 */
[----:B----4-:R-:W-:Y:S01]  /*11930*/  FFMA R28, R20, R28, R39 ;  /* 0x0000001c141c7223 */ /* 0x010fe20000000027 */
[----:B------:R-:W-:Y:S01]  /*11940*/  ISETP.GT.AND P6, PT, R3, 0x3b, PT ;  /* 0x0000003b0300780c */ /* 0x000fe20003fc4270 */
[----:B------:R-:W-:-:S02]  /*11950*/  FFMA R34, R82, R21, R34 ;  /* 0x0000001552227223 */ /* 0x000fc40000000022 */
[-C--:B------:R-:W-:Y:S02]  /*11960*/  FFMA R79, R79, R21.reuse, R78 ;  /* 0x000000154f4f7223 */ /* 0x080fe4000000004e */
[-C--:B------:R-:W-:Y:S02]  /*11970*/  FFMA R75, R75, R21.reuse, R74 ;  /* 0x000000154b4b7223 */ /* 0x080fe4000000004a */
[----:B------:R-:W-:Y:S02]  /*11980*/  FFMA R84, R86, R21, R84 ;  /* 0x0000001556547223 */ /* 0x000fe40000000054 */
[C---:B------:R-:W-:Y:S02]  /*11990*/  FFMA R17, R21.reuse, R17, R16 ;  /* 0x0000001115117223 */ /* 0x040fe40000000010 */
[----:B------:R-:W-:Y:S02]  /*119a0*/  FFMA R65, R21, R65, R64 ;  /* 0x0000004115417223 */ /* 0x000fe40000000040 */
[----:B-----5:R-:W-:-:S02]  /*119b0*/  FFMA R24, R24, R21, R38 ;  /* 0x0000001518187223 */ /* 0x020fc40000000026 */
[----:B------:R-:W-:Y:S02]  /*119c0*/  FFMA R43, R68, R21, R43 ;  /* 0x00000015442b7223 */ /* 0x000fe4000000002b */
[----:B------:R-:W-:Y:S02]  /*119d0*/  FFMA R29, R21, R29, R28 ;  /* 0x0000001d151d7223 */ /* 0x000fe4000000001c */
[----:B------:R-:W-:Y:S02]  /*119e0*/  FFMA R34, R83, R22, R34 ;  /* 0x0000001653227223 */ /* 0x000fe40000000022 */
[C---:B------:R-:W-:Y:S02]  /*119f0*/  FFMA R48, R22.reuse, R48, R79 ;  /* 0x0000003016307223 */ /* 0x040fe4000000004f */
[----:B------:R-:W-:Y:S02]  /*11a00*/  FFMA R56, R22, R56, R75 ;  /* 0x0000003816387223 */ /* 0x000fe4000000004b */
        /* <DEDUP_REMOVED lines=10> */
[-C--:B------:R-:W-:Y:S02]  /*11ab0*/  FFMA R36, R36, R23.reuse, R45 ;  /* 0x0000001724247223 */ /* 0x080fe4000000002d */
[----:B------:R-:W-:Y:S02]  /*11ac0*/  FFMA R52, R52, R23, R84 ;  /* 0x0000001734347223 */ /* 0x000fe40000000054 */
[----:B------:R-:W-:-:S02]  /*11ad0*/  FFMA R19, R23, R19, R18 ;  /* 0x0000001317137223 */ /* 0x000fc40000000012 */
[C---:B------:R-:W-:Y:S02]  /*11ae0*/  FFMA R67, R23.reuse, R67, R66 ;  /* 0x0000004317437223 */ /* 0x040fe40000000042 */
[C---:B------:R-:W-:Y:S02]  /*11af0*/  FFMA R24, R23.reuse, R26, R24 ;  /* 0x0000001a17187223 */ /* 0x040fe40000000018 */
[C---:B------:R-:W-:Y:S02]  /*11b00*/  FFMA R12, R23.reuse, R14, R12 ;  /* 0x0000000e170c7223 */ /* 0x040fe4000000000c */
[C---:B------:R-:W-:Y:S01]  /*11b10*/  FFMA R70, R23.reuse, R70, R43 ;  /* 0x0000004617467223 */ /* 0x040fe2000000002b */
[----:B------:R-:W-:Y:S01]  /*11b20*/  BSSY B0, `(.L_x_8) ;  /* 0x000001b000007945 */ /* 0x000fe20003800000 */
[----:B------:R-:W-:Y:S01]  /*11b30*/  FFMA R30, R23, R31, R30 ;  /* 0x0000001f171e7223 */ /* 0x000fe2000000001e */
[----:B------:R1:W-:Y:S01]  /*11b40*/  STS [R3.X4], R10 ;  /* 0x0000000a03007388 */ /* 0x0003e20000004800 */
[----:B------:R-:W-:-:S02]  /*11b50*/  FFMA R80, R63, R33, R32 ;  /* 0x000000213f507223 */ /* 0x000fc40000000020 */
[C---:B------:R-:W-:Y:S01]  /*11b60*/  FFMA R61, R63.reuse, R62, R61 ;  /* 0x0000003e3f3d7223 */ /* 0x040fe2000000003d */
[----:B------:R2:W-:Y:S01]  /*11b70*/  STS [R3.X4+0x23ec], R0 ;  /* 0x0023ec0003007388 */ /* 0x0005e20000004800 */
[C---:B------:R-:W-:Y:S02]  /*11b80*/  FFMA R60, R63.reuse, R37, R36 ;  /* 0x000000253f3c7223 */ /* 0x040fe40000000024 */
[C---:B------:R-:W-:Y:S01]  /*11b90*/  FFMA R11, R63.reuse, R50, R49 ;  /* 0x000000323f0b7223 */ /* 0x040fe20000000031 */
[----:B------:R3:W-:Y:S01]  /*11ba0*/  STS [R3.X4+0x25d0], R2 ;  /* 0x0025d00203007388 */ /* 0x0007e20000004800 */
[C---:B------:R-:W-:Y:S02]  /*11bb0*/  FFMA R93, R63.reuse, R58, R57 ;  /* 0x0000003a3f5d7223 */ /* 0x040fe40000000039 */
[C---:B-1----:R-:W-:Y:S02]  /*11bc0*/  FFMA R10, R63.reuse, R53, R52 ;  /* 0x000000353f0a7223 */ /* 0x042fe40000000034 */
[----:B------:R-:W-:-:S02]  /*11bd0*/  FFMA R62, R63, R15, R12 ;  /* 0x0000000f3f3e7223 */ /* 0x000fc4000000000c */
[C---:B--2---:R-:W-:Y:S02]  /*11be0*/  FFMA R0, R63.reuse, R71, R70 ;  /* 0x000000473f007223 */ /* 0x044fe40000000046 */
[C---:B------:R-:W-:Y:S02]  /*11bf0*/  FFMA R33, R63.reuse, R44, R19 ;  /* 0x0000002c3f217223 */ /* 0x040fe40000000013 */
[C---:B---3--:R-:W-:Y:S02]  /*11c00*/  FFMA R2, R63.reuse, R27, R24 ;  /* 0x0000001b3f027223 */ /* 0x048fe40000000018 */
[C---:B------:R-:W-:Y:S02]  /*11c10*/  FFMA R69, R63.reuse, R40, R67 ;  /* 0x000000283f457223 */ /* 0x040fe40000000043 */
[----:B0-----:R-:W-:Y:S01]  /*11c20*/  FFMA R63, R63, R13, R30 ;  /* 0x0000000d3f3f7223 */ /* 0x001fe2000000001e */
        /* <DEDUP_REMOVED lines=8> */
.L_x_11:
[----:B------:R-:W-:Y:S05]  /*11cb0*/  BSYNC B1 ;  /* 0x0000000000017941 */ /* 0x000fea0003800000 */
.L_x_10:
[----:B-----5:R1:W-:Y:S02]  /*11cc0*/  STS [R3.X4+0x27b4], R12 ;  /* 0x0027b40c03007388 */ /* 0x0203e40000004800 */
.L_x_9:
[----:B------:R-:W-:Y:S05]  /*11cd0*/  BSYNC B0 ;  /* 0x0000000000007941 */ /* 0x000fea0003800000 */
.L_x_8:
[----:B0-----:R-:W-:-:S05]  /*11ce0*/  IADD3 R13, R9, 0xf2, RZ ;  /* 0x000000f2090d7810 */ /* 0x001fca0007ffe0ff */
[----:B-1----:R-:W-:-:S05]  /*11cf0*/  IMAD.WIDE R12, R13, R6, c[0x0][0x168] ;  /* 0x00005a000d0c7625 */ /* 0x002fca00078e0206 */
[----:B------:R-:W2:Y:S04]  /*11d00*/  LDG.E.CONSTANT R14, [R12.64] ;  /* 0x000000040c0e7981 */ /* 0x000ea8000c1e9900 */
[----:B------:R-:W3:Y:S04]  /*11d10*/  LDG.E.CONSTANT R16, [R12.64+0x5ac] ;  /* 0x0005ac040c107981 */ /* 0x000ee8000c1e9900 */
[----:B------:R-:W4:Y:S04]  /*11d20*/  LDG.E.CONSTANT R18, [R12.64+0xb58] ;  /* 0x000b58040c127981 */ /* 0x000f28000c1e9900 */
[----:B------:R-:W5:Y:S04]  /*11d30*/  LDG.E.CONSTANT R20, [R12.64+0x1104] ;  /* 0x001104040c147981 */ /* 0x000f68000c1e9900 */
[----:B------:R-:W5:Y:S04]  /*11d40*/  LDG.E.CONSTANT R22, [R12.64+0x16b0] ;  /* 0x0016b0040c167981 */ /* 0x000f68000c1e9900 */
[----:B------:R-:W5:Y:S04]  /*11d50*/  LDG.E.CONSTANT R24, [R12.64+0x1c5c] ;  /* 0x001c5c040c187981 */ /* 0x000f68000c1e9900 */
[----:B------:R-:W5:Y:S04]  /*11d60*/  LDG.E.CONSTANT R26, [R12.64+0x2208] ;  /* 0x002208040c1a7981 */ /* 0x000f68000c1e9900 */
[----:B------:R-:W5:Y:S04]  /*11d70*/  LDG.E.CONSTANT R28, [R12.64+0x27b4] ;  /* 0x0027b4040c1c7981 */ /* 0x000f68000c1e9900 */
[----:B------:R-:W5:Y:S04]  /*11d80*/  LDG.E.CONSTANT R30, [R12.64+0x2d60] ;  /* 0x002d60040c1e7981 */ /* 0x000f68000c1e9900 */
[----:B------:R-:W5:Y:S04]  /*11d90*/  LDG.E.CONSTANT R32, [R12.64+0x330c] ;  /* 0x00330c040c207981 */ /* 0x000f68000c1e9900 */
[----:B------:R-:W5:Y:S04]  /*11da0*/  LDG.E.CONSTANT R34, [R12.64+0x38b8] ;  /* 0x0038b8040c227981 */ /* 0x000f68000c1e9900 */
[----:B------:R-:W5:Y:S01]  /*11db0*/  LDG.E.CONSTANT R36, [R12.64+0x3e64] ;  /* 0x003e64040c247981 */ /* 0x000f62000c1e9900 */
[----:B------:R-:W-:-:S04]  /*11dc0*/  IMAD R7, R100, 0x8dcc, R7 ;  /* 0x00008dcc64077824 */ /* 0x000fc800078e0207 */
[----:B------:R-:W-:Y:S01]  /*11dd0*/  IMAD R4, R4, 0x37, R7 ;  /* 0x0000003704047824 */ /* 0x000fe200078e0207 */
        /* <DEDUP_REMOVED lines=13> */
[----:B------:R-:W-:Y:S01]  /*11eb0*/  LDS.128 R44, [R8.X4] ;  /* 0x00000000082c7984 */ /* 0x000fe20000004c00 */
[----:B------:R-:W-:-:S03]  /*11ec0*/  IMAD R3, R97, 0xb, R4 ;  /* 0x0000000b61037824 */ /* 0x000fc600078e0204 */
[----:B------:R-:W0:Y:S01]  /*11ed0*/  LDS.128 R56, [0x2e50] ;  /* 0x002e5000ff387984 */ /* 0x000e220000000c00 */
[----:B------:R-:W-:-:S03]  /*11ee0*/  IMAD R3, R98, 0x25d, R3 ;  /* 0x0000025d62037824 */ /* 0x000fc600078e0203 */
[----:B------:R-:W1:Y:S04]  /*11ef0*/  LDS.128 R48, [0x28a0] ;  /* 0x0028a000ff307984 */ /* 0x000e680000000c00 */
[----:B------:R-:W2:Y:S04]  /*11f00*/  LDS.128 R52, [0x35e0] ;  /* 0x0035e000ff347984 */ /* 0x000ea80000000c00 */
[----:B------:R-:W3:Y:S04]  /*11f10*/  LDS.128 R12, [0x3030] ;  /* 0x00303000ff0c7984 */ /* 0x000ee80000000c00 */
[----:B------:R-:W4:Y:S04]  /*11f20*/  LDS.128 R84, [0x3d70] ;  /* 0x003d7000ff547984 */ /* 0x000f280000000c00 */
[----:B------:R-:W5:Y:S04]  /*11f30*/  LDS.128 R24, [0x33f0] ;  /* 0x0033f000ff187984 */ /* 0x000f680000000c00 */
[----:B------:R-:W4:Y:S04]  /*11f40*/  LDS.128 R76, [0x3210] ;  /* 0x00321000ff4c7984 */ /* 0x000f280000000c00 */
[----:B------:R-:W5:Y:S04]  /*11f50*/  LDS.128 R28, [0x37c0] ;  /* 0x0037c000ff1c7984 */ /* 0x000f680000000c00 */
[----:B------:R-:W5:Y:S04]  /*11f60*/  LDS.128 R40, [0x3400] ;  /* 0x00340000ff287984 */ /* 0x000f680000000c00 */
[----:B------:R-:W-:Y:S01]  /*11f70*/  LDS.128 R16, [0x2c60] ;  /* 0x002c6000ff107984 */ /* 0x000fe20000000c00 */
[----:B0-----:R-:W-:-:S03]  /*11f80*/  FFMA R56, R44, R56, R33 ;  /* 0x000000382c387223 */ /* 0x001fc60000000021 */
[----:B------:R-:W-:Y:S01]  /*11f90*/  LDS.128 R20, [0x3b80] ;  /* 0x003b8000ff147984 */ /* 0x000fe20000000c00 */
[----:B-1----:R-:W-:-:S03]  /*11fa0*/  FFMA R49, R49, R44, R60 ;  /* 0x0000002c31317223 */ /* 0x002fc6000000003c */
[----:B------:R-:W0:Y:S01]  /*11fb0*/  LDS.128 R32, [0x2a80] ;  /* 0x002a8000ff207984 */ /* 0x000e220000000c00 */
[C---:B------:R-:W-:Y:S02]  /*11fc0*/  FFMA R57, R45.reuse, R57, R56 ;  /* 0x000000392d397223 */ /* 0x040fe40000000038 */
[----:B--2---:R-:W-:Y:S01]  /*11fd0*/  FFMA R52, R44, R52, R69 ;  /* 0x000000342c347223 */ /* 0x004fe20000000045 */
[----:B------:R-:W1:Y:S01]  /*11fe0*/  LDS.128 R36, [0x2c70] ;  /* 0x002c7000ff247984 */ /* 0x000e620000000c00 */
[----:B------:R-:W-:Y:S02]  /*11ff0*/  FFMA R4, R50, R45, R49 ;  /* 0x0000002d32047223 */ /* 0x000fe40000000031 */
[----:B---3--:R-:W-:Y:S01]  /*12000*/  FFMA R13, R44, R13, R80 ;  /* 0x0000000d2c0d7223 */ /* 0x008fe20000000050 */
[----:B------:R-:W2:Y:S01]  /*12010*/  LDS.128 R64, [0x3b90] ;  /* 0x003b9000ff407984 */ /* 0x000ea20000000c00 */
[----:B------:R-:W-:Y:S02]  /*12020*/  FFMA R53, R45, R53, R52 ;  /* 0x000000352d357223 */ /* 0x000fe40000000034 */
[----:B------:R-:W-:Y:S01]  /*12030*/  FFMA R4, R51, R46, R4 ;  /* 0x0000002e33047223 */ /* 0x000fe20000000004 */
[----:B------:R-:W3:Y:S01]  /*12040*/  LDS.128 R72, [0x39a0] ;  /* 0x0039a000ff487984 */ /* 0x000ee20000000c00 */
[----:B------:R-:W-:-:S02]  /*12050*/  FFMA R58, R46, R58, R57 ;  /* 0x0000003a2e3a7223 */ /* 0x000fc40000000039 */
[----:B------:R-:W-:Y:S01]  /*12060*/  FFMA R54, R46, R54, R53 ;  /* 0x000000362e367223 */ /* 0x000fe20000000035 */
[----:B------:R-:W3:Y:S01]  /*12070*/  LDS.128 R80, [R8.X4+0x10] ;  /* 0x0000100008507984 */ /* 0x000ee20000004c00 */
[C---:B------:R-:W-:Y:S02]  /*12080*/  FFMA R7, R47.reuse, R59, R58 ;  /* 0x0000003b2f077223 */ /* 0x040fe4000000003a */
[----:B------:R-:W-:Y:S01]  /*12090*/  FFMA R5, R47, R55, R54 ;  /* 0x000000372f057223 */ /* 0x000fe20000000036 */
[----:B------:R-:W3:Y:S01]  /*120a0*/  LDS.128 R68, [0x2a90] ;  /* 0x002a9000ff447984 */ /* 0x000ee20000000c00 */
[C---:B----4-:R-:W-:Y:S02]  /*120b0*/  FFMA R84, R44.reuse, R84, R63 ;  /* 0x000000542c547223 */ /* 0x050fe4000000003f */
[----:B-----5:R-:W-:Y:S01]  /*120c0*/  FFMA R27, R44, R27, R62 ;  /* 0x0000001b2c1b7223 */ /* 0x020fe2000000003e */
[----:B------:R-:W4:Y:S01]  /*120d0*/  LDS.128 R48, [0x37d0] ;  /* 0x0037d000ff307984 */ /* 0x000f220000000c00 */
[----:B------:R-:W-:-:S02]  /*120e0*/  FFMA R85, R45, R85, R84 ;  /* 0x000000552d557223 */ /* 0x000fc40000000054 */
[----:B------:R-:W-:Y:S01]  /*120f0*/  FFMA R78, R44, R78, R11 ;  /* 0x0000004e2c4e7223 */ /* 0x000fe2000000000b */
[----:B------:R-:W5:Y:S01]  /*12100*/  LDS.128 R88, [0x3220] ;  /* 0x00322000ff587984 */ /* 0x000f620000000c00 */
[----:B------:R-:W-:Y:S02]  /*12110*/  FFMA R86, R46, R86, R85 ;  /* 0x000000562e567223 */ /* 0x000fe40000000055 */
[----:B------:R-:W-:Y:S01]  /*12120*/  FFMA R10, R44, R29, R10 ;  /* 0x0000001d2c0a7223 */ /* 0x000fe2000000000a */
[----:B------:R-:W5:Y:S01]  /*12130*/  LDS.128 R104, [0x28b0] ;  /* 0x0028b000ff687984 */ /* 0x000f620000000c00 */
[----:B------:R-:W-:Y:S02]  /*12140*/  FFMA R11, R47, R87, R86 ;  /* 0x000000572f0b7223 */ /* 0x000fe40000000056 */
[----:B------:R-:W-:Y:S01]  /*12150*/  FFMA R27, R40, R45, R27 ;  /* 0x0000002d281b7223 */ /* 0x000fe2000000001b */
[----:B------:R-:W5:Y:S01]  /*12160*/  LDS.128 R52, [0x3040] ;  /* 0x00304000ff347984 */ /* 0x000f620000000c00 */
[----:B------:R-:W-:-:S02]  /*12170*/  FFMA R10, R45, R30, R10 ;  /* 0x0000001e2d0a7223 */ /* 0x000fc4000000000a */
[----:B------:R-:W-:Y:S01]  /*12180*/  FFMA R27, R46, R41, R27 ;  /* 0x000000292e1b7223 */ /* 0x000fe2000000001b */
[----:B------:R-:W5:Y:S01]  /*12190*/  LDS.128 R56, [0x2e60] ;  /* 0x002e6000ff387984 */ /* 0x000f620000000c00 */
[C---:B0-----:R-:W-:Y:S02]  /*121a0*/  FFMA R34, R44.reuse, R34, R61 ;  /* 0x000000222c227223 */ /* 0x041fe4000000003d */
[----:B------:R-:W-:Y:S01]  /*121b0*/  FFMA R2, R44, R19, R2 ;  /* 0x000000132c027223 */ /* 0x000fe20000000002 */
[----:B------:R-:W0:Y:S01]  /*121c0*/  LDS.128 R60, [0x35f0] ;  /* 0x0035f000ff3c7984 */ /* 0x000e220000000c00 */
[----:B------:R-:W-:Y:S02]  /*121d0*/  FFMA R31, R46, R31, R10 ;  /* 0x0000001f2e1f7223 */ /* 0x000fe4000000000a */
[----:B------:R-:W-:Y:S01]  /*121e0*/  FFMA R0, R44, R23, R0 ;  /* 0x000000172c007223 */ /* 0x000fe20000000000 */
[----:B------:R-:W0:Y:S01]  /*121f0*/  LDS.128 R96, [0x39b0] ;  /* 0x0039b000ff607984 */ /* 0x000e220000000c00 */
[----:B------:R-:W-:-:S02]  /*12200*/  FFMA R10, R47, R42, R27 ;  /* 0x0000002a2f0a7223 */ /* 0x000fc4000000001b */
[----:B------:R-:W-:Y:S01]  /*12210*/  FFMA R35, R45, R35, R34 ;  /* 0x000000232d237223 */ /* 0x000fe20000000022 */
[----:B------:R-:W0:Y:S01]  /*12220*/  LDS.128 R84, [0x2c80] ;  /* 0x002c8000ff547984 */ /* 0x000e220000000c00 */
[-C--:B-1----:R-:W-:Y:S02]  /*12230*/  FFMA R2, R36, R45.reuse, R2 ;  /* 0x0000002d24027223 */ /* 0x082fe40000000002 */
[----:B--2---:R-:W-:Y:S01]  /*12240*/  FFMA R0, R64, R45, R0 ;  /* 0x0000002d40007223 */ /* 0x004fe20000000000 */
[----:B------:R-:W-:Y:S01]  /*12250*/  LDS.128 R112, [0x2b00] ;  /* 0x002b0000ff707984 */ /* 0x000fe20000000c00 */
[----:B---3--:R-:W-:Y:S02]  /*12260*/  FFMA R74, R44, R74, R93 ;  /* 0x0000004a2c4a7223 */ /* 0x008fe4000000005d */
[----:B------:R-:W-:Y:S01]  /*12270*/  FFMA R10, R80, R43, R10 ;  /* 0x0000002b500a7223 */ /* 0x000fe2000000000a */
[----:B------:R-:W1:Y:S01]  /*12280*/  LDS.128 R92, [0x3410] ;  /* 0x00341000ff5c7984 */ /* 0x000e620000000c00 */
[----:B------:R-:W-:-:S02]  /*12290*/  FFMA R68, R68, R46, R35 ;  /* 0x0000002e44447223 */ /* 0x000fc40000000023 */
[C---:B------:R-:W-:Y:S01]  /*122a0*/  FFMA R13, R45.reuse, R14, R13 ;  /* 0x0000000e2d0d7223 */ /* 0x040fe2000000000d */
[----:B------:R-:W2:Y:S01]  /*122b0*/  LDS.128 R40, [0x3ba0] ;  /* 0x003ba000ff287984 */ /* 0x000ea20000000c00 */
[----:B------:R-:W-:Y:S02]  /*122c0*/  FFMA R2, R46, R37, R2 ;  /* 0x000000252e027223 */ /* 0x000fe40000000002 */
[----:B----4-:R-:W-:Y:S01]  /*122d0*/  FFMA R31, R48, R47, R31 ;  /* 0x0000002f301f7223 */ /* 0x010fe2000000001f */
[----:B------:R-:W-:Y:S01]  /*122e0*/  LDS.128 R108, [0x3480] ;  /* 0x00348000ff6c7984 */ /* 0x000fe20000000c00 */
[----:B------:R-:W-:Y:S02]  /*122f0*/  FFMA R0, R46, R65, R0 ;  /* 0x000000412e007223 */ /* 0x000fe40000000000 */
[----:B------:R-:W-:Y:S02]  /*12300*/  FFMA R79, R45, R79, R78 ;  /* 0x0000004f2d4f7223 */ /* 0x000fe4000000004e */
[----:B------:R-:W-:-:S02]  /*12310*/  FFMA R69, R47, R69, R68 ;  /* 0x000000452f457223 */ /* 0x000fc40000000044 */
[----:B------:R-:W-:Y:S02]  /*12320*/  FFMA R15, R46, R15, R13 ;  /* 0x0000000f2e0f7223 */ /* 0x000fe4000000000d */
[C---:B------:R-:W-:Y:S02]  /*12330*/  FFMA R2, R47.reuse, R38, R2 ;  /* 0x000000262f027223 */ /* 0x040fe40000000002 */
[C---:B------:R-:W-:Y:S02]  /*12340*/  FFMA R31, R80.reuse, R49, R31 ;  /* 0x00000031501f7223 */ /* 0x040fe4000000001f */
[----:B------:R-:W-:Y:S02]  /*12350*/  FFMA R0, R47, R66, R0 ;  /* 0x000000422f007223 */ /* 0x000fe40000000000 */
[----:B------:R-:W-:Y:S02]  /*12360*/  FFMA R70, R80, R70, R69 ;  /* 0x0000004650467223 */ /* 0x000fe40000000045 */
[----:B-----5:R-:W-:-:S02]  /*12370*/  FFMA R88, R88, R46, R79 ;  /* 0x0000002e58587223 */ /* 0x020fc4000000004f */
[----:B------:R-:W-:Y:S02]  /*12380*/  FFMA R4, R104, R47, R4 ;  /* 0x0000002f68047223 */ /* 0x000fe40000000004 */
[----:B------:R-:W-:Y:S02]  /*12390*/  FFMA R9, R80, R39, R2 ;  /* 0x0000002750097223 */ /* 0x000fe40000000002 */
[----:B------:R-:W-:Y:S01]  /*123a0*/  FFMA R15, R52, R47, R15 ;  /* 0x0000002f340f7223 */ /* 0x000fe2000000000f */
[----:B------:R-:W3:Y:S01]  /*123b0*/  LDS.128 R36, [0x2aa0] ;  /* 0x002aa000ff247984 */ /* 0x000ee20000000c00 */
[----:B------:R-:W-:Y:S02]  /*123c0*/  FFMA R56, R80, R56, R7 ;  /* 0x0000003850387223 */ /* 0x000fe40000000007 */
[----:B------:R-:W-:Y:S02]  /*123d0*/  FFMA R14, R50, R81, R31 ;  /* 0x00000051320e7223 */ /* 0x000fe4000000001f */
[----:B------:R-:W-:-:S02]  /*123e0*/  FFMA R2, R80, R67, R0 ;  /* 0x0000004350027223 */ /* 0x000fc40000000000 */
[----:B------:R-:W4:Y:S01]  /*123f0*/  LDS.128 R64, [R8.X4+0x20] ;  /* 0x0000200008407984 */ /* 0x000f220000004c00 */
[----:B------:R-:W-:Y:S02]  /*12400*/  FFMA R89, R47, R89, R88 ;  /* 0x000000592f597223 */ /* 0x000fe40000000058 */
[C---:B------:R-:W-:Y:S02]  /*12410*/  FFMA R4, R80.reuse, R105, R4 ;  /* 0x0000006950047223 */ /* 0x040fe40000000004 */
[----:B------:R-:W-:Y:S02]  /*12420*/  FFMA R13, R71, R81, R70 ;  /* 0x00000051470d7223 */ /* 0x000fe40000000046 */
[C---:B------:R-:W-:Y:S01]  /*12430*/  FFMA R53, R80.reuse, R53, R15 ;  /* 0x0000003550357223 */ /* 0x040fe2000000000f */
[----:B------:R-:W5:Y:S01]  /*12440*/  LDS.128 R68, [0x3d80] ;  /* 0x003d8000ff447984 */ /* 0x000f620000000c00 */
[----:B0-----:R-:W-:Y:S02]  /*12450*/  FFMA R60, R80, R60, R5 ;  /* 0x0000003c503c7223 */ /* 0x001fe40000000005 */
[----:B------:R-:W-:Y:S01]  /*12460*/  FFMA R57, R81, R57, R56 ;  /* 0x0000003951397223 */ /* 0x000fe20000000038 */
[----:B------:R-:W-:Y:S01]  /*12470*/  LDS R5, [R8.X4+0xcc] ;  /* 0x0000cc0008057984 */ /* 0x000fe20000004800 */
[----:B------:R-:W-:-:S02]  /*12480*/  FFMA R14, R51, R82, R14 ;  /* 0x00000052330e7223 */ /* 0x000fc4000000000e */
[----:B------:R-:W-:Y:S01]  /*12490*/  FFMA R90, R80, R90, R89 ;  /* 0x0000005a505a7223 */ /* 0x000fe20000000059 */
[----:B------:R-:W0:Y:S01]  /*124a0*/  LDS.128 R48, [0x3600] ;  /* 0x00360000ff307984 */ /* 0x000e220000000c00 */
[----:B------:R-:W-:Y:S02]  /*124b0*/  FFMA R0, R106, R81, R4 ;  /* 0x000000516a007223 */ /* 0x000fe40000000004 */
[----:B------:R-:W-:Y:S02]  /*124c0*/  FFMA R75, R45, R75, R74 ;  /* 0x0000004b2d4b7223 */ /* 0x000fe4000000004a */
[----:B------:R-:W-:Y:S02]  /*124d0*/  FFMA R4, R54, R81, R53 ;  /* 0x0000005136047223 */ /* 0x000fe40000000035 */
[----:B------:R-:W-:Y:S02]  /*124e0*/  FFMA R61, R81, R61, R60 ;  /* 0x0000003d513d7223 */ /* 0x000fe4000000003c */
[----:B------:R-:W-:-:S02]  /*124f0*/  FFMA R58, R82, R58, R57 ;  /* 0x0000003a523a7223 */ /* 0x000fc40000000039 */
[----:B------:R-:W-:Y:S02]  /*12500*/  FFMA R96, R96, R46, R75 ;  /* 0x0000002e60607223 */ /* 0x000fe4000000004b */
[----:B------:R-:W-:Y:S02]  /*12510*/  FFMA R15, R91, R81, R90 ;  /* 0x000000515b0f7223 */ /* 0x000fe4000000005a */
        /* <DEDUP_REMOVED lines=8> */
[----:B------:R-:W-:Y:S02]  /*125a0*/  FFMA R84, R84, R81, R9 ;  /* 0x0000005154547223 */ /* 0x000fe40000000009 */
[----:B------:R-:W-:Y:S01]  /*125b0*/  FFMA R9, R83, R63, R62 ;  /* 0x0000003f53097223 */ /* 0x000fe2000000003e */
[----:B------:R-:W0:Y:S01]  /*125c0*/  LDS.128 R56, [0x3050] ;  /* 0x00305000ff387984 */ /* 0x000e220000000c00 */
[-C--:B-1----:R-:W-:Y:S02]  /*125d0*/  FFMA R10, R92, R81.reuse, R10 ;  /* 0x000000515c0a7223 */ /* 0x082fe4000000000a */
[----:B--2---:R-:W-:Y:S01]  /*125e0*/  FFMA R2, R40, R81, R2 ;  /* 0x0000005128027223 */ /* 0x004fe20000000002 */
[----:B------:R-:W1:Y:S01]  /*125f0*/  LDS.128 R44, [0x2e70] ;  /* 0x002e7000ff2c7984 */ /* 0x000e620000000c00 */
[----:B------:R-:W-:-:S02]  /*12600*/  FFMA R10, R82, R93, R10 ;  /* 0x0000005d520a7223 */ /* 0x000fc4000000000a */
[----:B------:R-:W-:Y:S01]  /*12610*/  FFMA R2, R82, R41, R2 ;  /* 0x0000002952027223 */ /* 0x000fe20000000002 */
[----:B------:R-:W2:Y:S01]  /*12620*/  LDS.128 R60, [0x37e0] ;  /* 0x0037e000ff3c7984 */ /* 0x000ea20000000c00 */
[C---:B------:R-:W-:Y:S02]  /*12630*/  FFMA R10, R83.reuse, R94, R10 ;  /* 0x0000005e530a7223 */ /* 0x040fe4000000000a */
[----:B------:R-:W-:Y:S02]  /*12640*/  FFMA R42, R83, R42, R2 ;  /* 0x0000002a532a7223 */ /* 0x000fe40000000002 */
[----:B---3--:R-:W-:Y:S02]  /*12650*/  FFMA R36, R36, R82, R13 ;  /* 0x0000005224247223 */ /* 0x008fe4000000000d */
[C---:B----4-:R-:W-:Y:S02]  /*12660*/  FFMA R2, R64.reuse, R95, R10 ;  /* 0x0000005f40027223 */ /* 0x050fe4000000000a */
[----:B------:R-:W-:Y:S01]  /*12670*/  FFMA R10, R64, R43, R42 ;  /* 0x0000002b400a7223 */ /* 0x000fe2000000002a */
[----:B------:R-:W-:Y:S01]  /*12680*/  LDS.128 R92, [0x3d90] ;  /* 0x003d9000ff5c7984 */ /* 0x000fe20000000c00 */
[----:B-----5:R-:W-:-:S02]  /*12690*/  FFMA R68, R80, R68, R11 ;  /* 0x0000004450447223 */ /* 0x020fc4000000000b */
[----:B0-----:R-:W-:Y:S01]  /*126a0*/  FFMA R48, R64, R48, R9 ;  /* 0x0000003040307223 */ /* 0x001fe20000000009 */
        /* <DEDUP_REMOVED lines=15> */
[----:B------:R-:W3:Y:S01]  /*127a0*/  LDS.128 R84, [0x2ab0] ;  /* 0x002ab000ff547984 */ /* 0x000ee20000000c00 */
[----:B------:R-:W-:Y:S02]  /*127b0*/  FFMA R4, R56, R83, R4 ;  /* 0x0000005338047223 */ /* 0x000fe40000000004 */
[----:B------:R-:W-:Y:S01]  /*127c0*/  FFMA R15, R39, R65, R38 ;  /* 0x00000041270f7223 */ /* 0x000fe20000000026 */
[----:B------:R-:W-:Y:S01]  /*127d0*/  LDS.128 R96, [0x3420] ;  /* 0x00342000ff607984 */ /* 0x000fe20000000c00 */
[----:B------:R-:W-:-:S02]  /*127e0*/  FFMA R89, R83, R89, R88 ;  /* 0x0000005953597223 */ /* 0x000fc40000000058 */
[C---:B------:R-:W-:Y:S01]  /*127f0*/  FFMA R0, R64.reuse, R53, R0 ;  /* 0x0000003540007223 */ /* 0x040fe20000000000 */
[----:B------:R-:W-:Y:S01]  /*12800*/  LDS.128 R36, [R8.X4+0xd0] ;  /* 0x0000d00008247984 */ /* 0x000fe20000004c00 */
[----:B-1----:R-:W-:Y:S02]  /*12810*/  FFMA R44, R64, R44, R7 ;  /* 0x0000002c402c7223 */ /* 0x002fe40000000007 */
[C---:B------:R-:W-:Y:S02]  /*12820*/  FFMA R11, R83.reuse, R71, R70 ;  /* 0x00000047530b7223 */ /* 0x040fe40000000046 */
[----:B------:R-:W-:Y:S01]  /*12830*/  FFMA R105, R83, R105, R104 ;  /* 0x0000006953697223 */ /* 0x000fe20000000068 */
[----:B------:R-:W1:Y:S01]  /*12840*/  LDS.128 R68, [0x2c90] ;  /* 0x002c9000ff447984 */ /* 0x000e620000000c00 */
[----:B--2---:R-:W-:Y:S02]  /*12850*/  FFMA R14, R60, R83, R14 ;  /* 0x000000533c0e7223 */ /* 0x004fe4000000000e */
[----:B------:R-:W-:Y:S01]  /*12860*/  FFMA R57, R64, R57, R4 ;  /* 0x0000003940397223 */ /* 0x000fe20000000004 */
[----:B------:R-:W2:Y:S01]  /*12870*/  LDS.128 R80, [0x3240] ;  /* 0x00324000ff507984 */ /* 0x000ea20000000c00 */
[----:B------:R-:W-:-:S02]  /*12880*/  FFMA R9, R5, R51, R50 ;  /* 0x0000003305097223 */ /* 0x000fc40000000032 */
[----:B------:R-:W-:Y:S01]  /*12890*/  FFMA R90, R64, R90, R89 ;  /* 0x0000005a405a7223 */ /* 0x000fe20000000059 */
[----:B------:R-:W4:Y:S01]  /*128a0*/  LDS.128 R48, [0x3610] ;  /* 0x00361000ff307984 */ /* 0x000f220000000c00 */
[----:B------:R-:W-:Y:S02]  /*128b0*/  FFMA R0, R54, R65, R0 ;  /* 0x0000004136007223 */ /* 0x000fe40000000000 */
[----:B------:R-:W-:Y:S02]  /*128c0*/  FFMA R45, R65, R45, R44 ;  /* 0x0000002d412d7223 */ /* 0x000fe4000000002c */
[----:B------:R-:W-:Y:S02]  /*128d0*/  FFMA R14, R64, R61, R14 ;  /* 0x0000003d400e7223 */ /* 0x000fe4000000000e */
[----:B------:R-:W-:Y:S02]  /*128e0*/  FFMA R57, R58, R65, R57 ;  /* 0x000000413a397223 */ /* 0x000fe40000000039 */
[----:B------:R-:W-:-:S02]  /*128f0*/  FFMA R4, R55, R66, R0 ;  /* 0x0000004237047223 */ /* 0x000fc40000000000 */
[----:B------:R-:W-:Y:S01]  /*12900*/  FFMA R46, R66, R46, R45 ;  /* 0x0000002e422e7223 */ /* 0x000fe2000000002d */
[----:B------:R-:W-:Y:S01]  /*12910*/  LDS.128 R52, [0x28d0] ;  /* 0x0028d000ff347984 */ /* 0x000fe20000000c00 */
[-C--:B------:R-:W-:Y:S02]  /*12920*/  FFMA R13, R91, R65.reuse, R90 ;  /* 0x000000415b0d7223 */ /* 0x080fe4000000005a */
[----:B------:R-:W-:Y:S01]  /*12930*/  FFMA R0, R62, R65, R14 ;  /* 0x000000413e007223 */ /* 0x000fe2000000000e */
[----:B------:R-:W5:Y:S01]  /*12940*/  LDS.128 R88, [0x39d0] ;  /* 0x0039d000ff587984 */ /* 0x000f620000000c00 */
[-C--:B------:R-:W-:Y:S02]  /*12950*/  FFMA R14, R59, R66.reuse, R57 ;  /* 0x000000423b0e7223 */ /* 0x080fe40000000039 */
[----:B------:R-:W-:Y:S01]  /*12960*/  FFMA R0, R63, R66, R0 ;  /* 0x000000423f007223 */ /* 0x000fe20000000000 */
[----:B------:R-:W5:Y:S01]  /*12970*/  LDS.128 R56, [0x37f0] ;  /* 0x0037f000ff387984 */ /* 0x000f620000000c00 */
[----:B------:R-:W-:-:S02]  /*12980*/  FFMA R7, R5, R47, R46 ;  /* 0x0000002f05077223 */ /* 0x000fc4000000002e */
[----:B0-----:R-:W-:Y:S01]  /*12990*/  FFMA R10, R40, R65, R10 ;  /* 0x00000041280a7223 */ /* 0x001fe2000000000a */
[----:B------:R-:W0:Y:S01]  /*129a0*/  LDS.128 R60, [0x3060] ;  /* 0x00306000ff3c7984 */ /* 0x000e220000000c00 */
[----:B---3--:R-:W-:Y:S02]  /*129b0*/  FFMA R84, R84, R66, R15 ;  /* 0x0000004254547223 */ /* 0x008fe4000000000f */
[----:B------:R-:W-:Y:S01]  /*129c0*/  FFMA R10, R66, R41, R10 ;  /* 0x00000029420a7223 */ /* 0x000fe2000000000a */
[----:B------:R-:W3:Y:S01]  /*129d0*/  LDS.128 R44, [0x2e80] ;  /* 0x002e8000ff2c7984 */ /* 0x000ee20000000c00 */
[----:B------:R-:W-:Y:S02]  /*129e0*/  FFMA R106, R64, R106, R105 ;  /* 0x0000006a406a7223 */ /* 0x000fe40000000069 */
[----:B------:R-:W-:Y:S02]  /*129f0*/  FFMA R10, R5, R42, R10 ;  /* 0x0000002a050a7223 */ /* 0x000fe4000000000a */
[----:B-1----:R-:W-:-:S02]  /*12a00*/  FFMA R19, R68, R65, R19 ;  /* 0x0000004144137223 */ /* 0x002fc40000000013 */
[----:B------:R-:W-:Y:S02]  /*12a10*/  FFMA R10, R36, R43, R10 ;  /* 0x0000002b240a7223 */ /* 0x000fe4000000000a */
[----:B------:R-:W1:Y:S01]  /*12a20*/  LDS.128 R40, [0x3da0] ;  /* 0x003da000ff287984 */ /* 0x000e620000000c00 */
[----:B------:R-:W-:Y:S02]  /*12a30*/  FFMA R92, R64, R92, R11 ;  /* 0x0000005c405c7223 */ /* 0x000fe4000000000b */
[----:B------:R-:W-:Y:S02]  /*12a40*/  FFMA R85, R5, R85, R84 ;  /* 0x0000005505557223 */ /* 0x000fe40000000054 */
[----:B--2---:R-:W-:Y:S02]  /*12a50*/  FFMA R80, R80, R66, R13 ;  /* 0x0000004250507223 */ /* 0x004fe4000000000d */
[----:B----4-:R-:W-:Y:S02]  /*12a60*/  FFMA R48, R36, R48, R9 ;  /* 0x0000003024307223 */ /* 0x010fe40000000009 */
        /* <DEDUP_REMOVED lines=8> */
[C---:B------:R-:W-:Y:S02]  /*12af0*/  FFMA R2, R66.reuse, R97, R2 ;  /* 0x0000006142027223 */ /* 0x040fe40000000002 */
[----:B------:R-:W-:Y:S02]  /*12b00*/  FFMA R94, R66, R94, R93 ;  /* 0x0000005e425e7223 */ /* 0x000fe4000000005d */
[----:B-----5:R-:W-:Y:S02]  /*12b10*/  FFMA R88, R88, R66, R107 ;  /* 0x0000004258587223 */ /* 0x020fe4000000006b */
[----:B------:R-:W-:Y:S01]  /*12b20*/  FFMA R4, R52, R5, R4 ;  /* 0x0000000534047223 */ /* 0x000fe20000000004 */
[----:B------:R-:W-:Y:S01]  /*12b30*/  LDS.128 R104, [0x39e0] ;  /* 0x0039e000ff687984 */ /* 0x000fe20000000c00 */
[----:B------:R-:W-:-:S02]  /*12b40*/  FFMA R82, R36, R82, R81 ;  /* 0x0000005224527223 */ /* 0x000fc40000000051 */
[----:B------:R-:W-:Y:S01]  /*12b50*/  FFMA R50, R38, R50, R49 ;  /* 0x0000003226327223 */ /* 0x000fe20000000031 */
[----:B------:R-:W-:Y:S01]  /*12b60*/  LDS.128 R64, [0x3430] ;  /* 0x00343000ff407984 */ /* 0x000fe20000000c00 */
[----:B------:R-:W-:Y:S02]  /*12b70*/  FFMA R13, R87, R37, R86 ;  /* 0x00000025570d7223 */ /* 0x000fe40000000056 */
[C---:B------:R-:W-:Y:S01]  /*12b80*/  FFMA R56, R5.reuse, R56, R0 ;  /* 0x0000003805387223 */ /* 0x040fe20000000000 */
[----:B------:R-:W2:Y:S01]  /*12b90*/  LDS.128 R84, [0x2ac0] ;  /* 0x002ac000ff547984 */ /* 0x000ea20000000c00 */
[C---:B------:R-:W-:Y:S02]  /*12ba0*/  FFMA R2, R5.reuse, R98, R2 ;  /* 0x0000006205027223 */ /* 0x040fe40000000002 */
[C---:B------:R-:W-:Y:S02]  /*12bb0*/  FFMA R11, R5.reuse, R95, R94 ;  /* 0x0000005f050b7223 */ /* 0x040fe4000000005e */
[----:B------:R-:W-:Y:S01]  /*12bc0*/  FFMA R15, R36, R71, R19 ;  /* 0x00000047240f7223 */ /* 0x000fe20000000013 */
[----:B------:R-:W-:Y:S01]  /*12bd0*/  LDS.128 R92, [0x2ca0] ;  /* 0x002ca000ff5c7984 */ /* 0x000fe20000000c00 */
[----:B------:R-:W-:-:S02]  /*12be0*/  FFMA R89, R5, R89, R88 ;  /* 0x0000005905597223 */ /* 0x000fc40000000058 */
[C---:B------:R-:W-:Y:S01]  /*12bf0*/  FFMA R4, R36.reuse, R53, R4 ;  /* 0x0000003524047223 */ /* 0x040fe20000000004 */
[----:B------:R-:W4:Y:S01]  /*12c00*/  LDS.128 R68, [0x3bc0] ;  /* 0x003bc000ff447984 */ /* 0x000f220000000c00 */
[----:B0-----:R-:W-:Y:S02]  /*12c10*/  FFMA R14, R5, R60, R14 ;  /* 0x0000003c050e7223 */ /* 0x001fe4000000000e */
[C---:B---3--:R-:W-:Y:S02]  /*12c20*/  FFMA R44, R36.reuse, R44, R7 ;  /* 0x0000002c242c7223 */ /* 0x048fe40000000007 */
[----:B------:R-:W-:Y:S02]  /*12c30*/  FFMA R19, R83, R37, R82 ;  /* 0x0000002553137223 */ /* 0x000fe40000000052 */
[----:B------:R-:W-:Y:S01]  /*12c40*/  FFMA R56, R36, R57, R56 ;  /* 0x0000003924387223 */ /* 0x000fe20000000038 */
[----:B------:R-:W-:Y:S01]  /*12c50*/  LDS.128 R80, [R8.X4+0xe0] ;  /* 0x0000e00008507984 */ /* 0x000fe20000004c00 */
[----:B------:R-:W-:-:S02]  /*12c60*/  FFMA R5, R39, R51, R50 ;  /* 0x0000003327057223 */ /* 0x000fc40000000032 */
[----:B------:R-:W-:Y:S01]  /*12c70*/  FFMA R4, R54, R37, R4 ;  /* 0x0000002536047223 */ /* 0x000fe20000000004 */
[----:B------:R-:W0:Y:S01]  /*12c80*/  LDS.128 R48, [0x2e90] ;  /* 0x002e9000ff307984 */ /* 0x000e220000000c00 */
[----:B------:R-:W-:Y:S02]  /*12c90*/  FFMA R45, R37, R45, R44 ;  /* 0x0000002d252d7223 */ /* 0x000fe4000000002c */
[----:B------:R-:W-:Y:S02]  /*12ca0*/  FFMA R14, R36, R61, R14 ;  /* 0x0000003d240e7223 */ /* 0x000fe4000000000e */
[----:B------:R-:W-:Y:S02]  /*12cb0*/  FFMA R9, R58, R37, R56 ;  /* 0x000000253a097223 */ /* 0x000fe40000000038 */
[----:B------:R-:W-:Y:S02]  /*12cc0*/  FFMA R2, R36, R99, R2 ;  /* 0x0000006324027223 */ /* 0x000fe40000000002 */
[----:B------:R-:W3:Y:S01]  /*12cd0*/  LDS.128 R96, [0x3250] ;  /* 0x00325000ff607984 */ /* 0x000ee20000000c00 */
[----:B------:R-:W-:-:S02]  /*12ce0*/  FFMA R0, R55, R38, R4 ;  /* 0x0000002637007223 */ /* 0x000fc40000000004 */
[----:B------:R-:W-:Y:S01]  /*12cf0*/  FFMA R46, R38, R46, R45 ;  /* 0x0000002e262e7223 */ /* 0x000fe2000000002d */
[----:B------:R-:W-:Y:S01]  /*12d00*/  LDS.128 R52, [0x28e0] ;  /* 0x0028e000ff347984 */ /* 0x000fe20000000c00 */
[----:B------:R-:W-:Y:S02]  /*12d10*/  FFMA R4, R62, R37, R14 ;  /* 0x000000253e047223 */ /* 0x000fe4000000000e */
[-C--:B------:R-:W-:Y:S02]  /*12d20*/  FFMA R9, R59, R38.reuse, R9 ;  /* 0x000000263b097223 */ /* 0x080fe40000000009 */
[----:B------:R-:W5:Y:S01]  /*12d30*/  LDS.128 R56, [0x3070] ;  /* 0x00307000ff387984 */ /* 0x000f620000000c00 */
[----:B------:R-:W-:Y:S02]  /*12d40*/  FFMA R4, R63, R38, R4 ;  /* 0x000000263f047223 */ /* 0x000fe40000000004 */
[----:B------:R-:W-:Y:S01]  /*12d50*/  FFMA R7, R39, R47, R46 ;  /* 0x0000002f27077223 */ /* 0x000fe2000000002e */
[----:B------:R-:W5:Y:S01]  /*12d60*/  LDS.128 R60, [0x3800] ;  /* 0x00380000ff3c7984 */ /* 0x000f620000000c00 */
[----:B-1----:R-:W-:-:S02]  /*12d70*/  FFMA R40, R36, R40, R11 ;  /* 0x0000002824287223 */ /* 0x002fc4000000000b */
[----:B------:R-:W-:Y:S01]  /*12d80*/  FFMA R90, R36, R90, R89 ;  /* 0x0000005a245a7223 */ /* 0x000fe20000000059 */
[----:B------:R-:W1:Y:S01]  /*12d90*/  LDS.128 R44, [0x3620] ;  /* 0x00362000ff2c7984 */ /* 0x000e620000000c00 */
[----:B------:R-:W-:Y:S02]  /*12da0*/  FFMA R41, R37, R41, R40 ;  /* 0x0000002925297223 */ /* 0x000fe40000000028 */
[----:B------:R-:W-:Y:S02]  /*12db0*/  FFMA R91, R91, R37, R90 ;  /* 0x000000255b5b7223 */ /* 0x000fe4000000005a */
[----:B------:R-:W-:Y:S02]  /*12dc0*/  FFMA R42, R38, R42, R41 ;  /* 0x0000002a262a7223 */ /* 0x000fe40000000029 */
[----:B--2---:R-:W-:Y:S02]  /*12dd0*/  FFMA R84, R84, R38, R13 ;  /* 0x0000002654547223 */ /* 0x004fe4000000000d */
[----:B------:R-:W-:-:S02]  /*12de0*/  FFMA R13, R39, R43, R42 ;  /* 0x0000002b270d7223 */ /* 0x000fc4000000002a */
[----:B------:R-:W2:Y:S01]  /*12df0*/  LDS.128 R40, [0x3db0] ;  /* 0x003db000ff287984 */ /* 0x000ea20000000c00 */
[----:B----4-:R-:W-:Y:S02]  /*12e00*/  FFMA R10, R68, R37, R10 ;  /* 0x00000025440a7223 */ /* 0x010fe4000000000a */
[----:B------:R-:W-:Y:S02]  /*12e10*/  FFMA R104, R104, R38, R91 ;  /* 0x0000002668687223 */ /* 0x000fe4000000005b */
[----:B0-----:R-:W-:Y:S01]  /*12e20*/  FFMA R48, R80, R48, R7 ;  /* 0x0000003050307223 */ /* 0x001fe20000000007 */
[----:B------:R-:W0:Y:S01]  /*12e30*/  LDS.128 R88, [0x2cb0] ;  /* 0x002cb000ff587984 */ /* 0x000e220000000c00 */
[----:B------:R-:W-:Y:S02]  /*12e40*/  FFMA R10, R38, R69, R10 ;  /* 0x00000045260a7223 */ /* 0x000fe4000000000a */
[C---:B------:R-:W-:Y:S02]  /*12e50*/  FFMA R85, R39.reuse, R85, R84 ;  /* 0x0000005527557223 */ /* 0x040fe40000000054 */
[----:B------:R-:W-:-:S02]  /*12e60*/  FFMA R105, R39, R105, R104 ;  /* 0x0000006927697223 */ /* 0x000fc40000000068 */
[----:B------:R-:W-:Y:S02]  /*12e70*/  FFMA R49, R81, R49, R48 ;  /* 0x0000003151317223 */ /* 0x000fe40000000030 */
[-C--:B------:R-:W-:Y:S02]  /*12e80*/  FFMA R15, R92, R37.reuse, R15 ;  /* 0x000000255c0f7223 */ /* 0x080fe4000000000f */
[----:B------:R-:W-:Y:S02]  /*12e90*/  FFMA R2, R64, R37, R2 ;  /* 0x0000002540027223 */ /* 0x000fe40000000002 */
[----:B---3--:R-:W-:Y:S02]  /*12ea0*/  FFMA R96, R96, R38, R19 ;  /* 0x0000002660607223 */ /* 0x008fe40000000013 */
[----:B------:R-:W-:Y:S02]  /*12eb0*/  FFMA R10, R39, R70, R10 ;  /* 0x00000046270a7223 */ /* 0x000fe4000000000a */
[----:B------:R-:W-:-:S02]  /*12ec0*/  FFMA R86, R80, R86, R85 ;  /* 0x0000005650567223 */ /* 0x000fc40000000055 */
[----:B------:R-:W-:Y:S02]  /*12ed0*/  FFMA R106, R80, R106, R105 ;  /* 0x0000006a506a7223 */ /* 0x000fe40000000069 */
[----:B-----5:R-:W-:Y:S02]  /*12ee0*/  FFMA R4, R56, R39, R4 ;  /* 0x0000002738047223 */ /* 0x020fe40000000004 */
[----:B------:R-:W-:Y:S02]  /*12ef0*/  FFMA R50, R82, R50, R49 ;  /* 0x0000003252327223 */ /* 0x000fe40000000031 */
[C---:B------:R-:W-:Y:S02]  /*12f00*/  FFMA R15, R38.reuse, R93, R15 ;  /* 0x0000005d260f7223 */ /* 0x040fe4000000000f */
[----:B------:R-:W-:Y:S02]  /*12f10*/  FFMA R2, R38, R65, R2 ;  /* 0x0000004126027223 */ /* 0x000fe40000000002 */
[----:B------:R-:W-:-:S02]  /*12f20*/  FFMA R97, R39, R97, R96 ;  /* 0x0000006127617223 */ /* 0x000fc40000000060 */
[----:B------:R-:W-:Y:S02]  /*12f30*/  FFMA R9, R60, R39, R9 ;  /* 0x000000273c097223 */ /* 0x000fe40000000009 */
[C---:B------:R-:W-:Y:S02]  /*12f40*/  FFMA R4, R80.reuse, R57, R4 ;  /* 0x0000003950047223 */ /* 0x040fe40000000004 */
[C---:B-1----:R-:W-:Y:S02]  /*12f50*/  FFMA R44, R80.reuse, R44, R5 ;  /* 0x0000002c502c7223 */ /* 0x042fe40000000005 */
[C---:B------:R-:W-:Y:S02]  /*12f60*/  FFMA R15, R39.reuse, R94, R15 ;  /* 0x0000005e270f7223 */ /* 0x040fe4000000000f */
[----:B------:R-:W-:Y:S02]  /*12f70*/  FFMA R23, R39, R66, R2 ;  /* 0x0000004227177223 */ /* 0x000fe40000000002 */
[----:B------:R-:W-:-:S02]  /*12f80*/  FFMA R98, R80, R98, R97 ;  /* 0x0000006250627223 */ /* 0x000fc40000000061 */
[----:B------:R-:W-:Y:S02]  /*12f90*/  FFMA R14, R80, R71, R10 ;  /* 0x00000047500e7223 */ /* 0x000fe4000000000a */
[----:B------:R-:W-:Y:S01]  /*12fa0*/  FFMA R27, R87, R81, R86 ;  /* 0x00000051571b7223 */ /* 0x000fe20000000056 */
[----:B------:R-:W-:Y:S01]  /*12fb0*/  LDS.64 R10, [R8.X4+0xf0] ;  /* 0x0000f000080a7984 */ /* 0x000fe20000004a00 */
[----:B------:R-:W-:Y:S02]  /*12fc0*/  FFMA R0, R52, R39, R0 ;  /* 0x0000002734007223 */ /* 0x000fe40000000000 */
[----:B------:R-:W-:Y:S01]  /*12fd0*/  FFMA R19, R107, R81, R106 ;  /* 0x000000516b137223 */ /* 0x000fe2000000006a */
[----:B------:R-:W1:Y:S01]  /*12fe0*/  LDS.128 R36, [0x3260] ;  /* 0x00326000ff247984 */ /* 0x000e620000000c00 */
[----:B------:R-:W-:Y:S02]  /*12ff0*/  FFMA R7, R83, R51, R50 ;  /* 0x0000003353077223 */ /* 0x000fe40000000032 */
[----:B------:R-:W-:Y:S01]  /*13000*/  FFMA R9, R80, R61, R9 ;  /* 0x0000003d50097223 */ /* 0x000fe20000000009 */
[----:B------:R-:W3:Y:S01]  /*13010*/  LDS.128 R104, [0x2ad0] ;  /* 0x002ad000ff687984 */ /* 0x000ee20000000c00 */
[----:B------:R-:W-:-:S02]  /*13020*/  FFMA R4, R58, R81, R4 ;  /* 0x000000513a047223 */ /* 0x000fc40000000004 */
[----:B------:R-:W-:Y:S01]  /*13030*/  FFMA R45, R81, R45, R44 ;  /* 0x0000002d512d7223 */ /* 0x000fe2000000002c */
[----:B------:R-:W4:Y:S01]  /*13040*/  LDS.128 R84, [0x39f0] ;  /* 0x0039f000ff547984 */ /* 0x000f220000000c00 */
[C---:B------:R-:W-:Y:S02]  /*13050*/  FFMA R2, R80.reuse, R95, R15 ;  /* 0x0000005f50027223 */ /* 0x040fe4000000000f */
[C---:B------:R-:W-:Y:S01]  /*13060*/  FFMA R23, R80.reuse, R67, R23 ;  /* 0x0000004350177223 */ /* 0x040fe20000000017 */
[----:B------:R-:W5:Y:S01]  /*13070*/  LDS.128 R48, [0x3dc0] ;  /* 0x003dc000ff307984 */ /* 0x000f620000000c00 */
[----:B------:R-:W-:Y:S02]  /*13080*/  FFMA R15, R99, R81, R98 ;  /* 0x00000051630f7223 */ /* 0x000fe40000000062 */
[----:B------:R-:W-:Y:S01]  /*13090*/  FFMA R0, R80, R53, R0 ;  /* 0x0000003550007223 */ /* 0x000fe20000000000 */
[----:B------:R-:W5:Y:S01]  /*130a0*/  LDS.128 R92, [0x3440] ;  /* 0x00344000ff5c7984 */ /* 0x000f620000000c00 */
[----:B------:R-:W-:-:S02]  /*130b0*/  FFMA R9, R62, R81, R9 ;  /* 0x000000513e097223 */ /* 0x000fc40000000009 */
[----:B------:R-:W-:Y:S01]  /*130c0*/  FFMA R46, R82, R46, R45 ;  /* 0x0000002e522e7223 */ /* 0x000fe2000000002d */
[----:B------:R-:W5:Y:S01]  /*130d0*/  LDS.128 R96, [0x3bd0] ;  /* 0x003bd000ff607984 */ /* 0x000f620000000c00 */
[-C--:B------:R-:W-:Y:S02]  /*130e0*/  FFMA R29, R59, R82.reuse, R4 ;  /* 0x000000523b1d7223 */ /* 0x080fe40000000004 */
[----:B------:R-:W-:Y:S01]  /*130f0*/  FFMA R0, R54, R81, R0 ;  /* 0x0000005136007223 */ /* 0x000fe20000000000 */
[----:B------:R-:W5:Y:S01]  /*13100*/  LDS.128 R64, [0x28f0] ;  /* 0x0028f000ff407984 */ /* 0x000f620000000c00 */
[-C--:B------:R-:W-:Y:S02]  /*13110*/  FFMA R30, R63, R82.reuse, R9 ;  /* 0x000000523f1e7223 */ /* 0x080fe40000000009 */
[----:B------:R-:W-:Y:S01]  /*13120*/  FFMA R9, R83, R47, R46 ;  /* 0x0000002f53097223 */ /* 0x000fe2000000002e */
[----:B------:R-:W5:Y:S01]  /*13130*/  LDS.128 R68, [0x3080] ;  /* 0x00308000ff447984 */ /* 0x000f620000000c00 */
[----:B------:R-:W-:-:S02]  /*13140*/  FFMA R0, R55, R82, R0 ;  /* 0x0000005237007223 */ /* 0x000fc40000000000 */
[----:B--2---:R-:W-:Y:S01]  /*13150*/  FFMA R40, R80, R40, R13 ;  /* 0x0000002850287223 */ /* 0x004fe2000000000d */
[----:B------:R-:W2:Y:S01]  /*13160*/  LDS.64 R4, [R8.X4+0x198] ;  /* 0x0001980008047984 */ /* 0x000ea20000004a00 */
[----:B0-----:R-:W-:Y:S02]  /*13170*/  FFMA R2, R88, R81, R2 ;  /* 0x0000005158027223 */ /* 0x001fe40000000002 */
[----:B------:R-:W-:Y:S01]  /*13180*/  FFMA R41, R81, R41, R40 ;  /* 0x0000002951297223 */ /* 0x000fe20000000028 */
[----:B------:R-:W0:Y:S01]  /*13190*/  LDS.128 R56, [0x3810] ;  /* 0x00381000ff387984 */ /* 0x000e220000000c00 */
[C---:B------:R-:W-:Y:S02]  /*131a0*/  FFMA R2, R82.reuse, R89, R2 ;  /* 0x0000005952027223 */ /* 0x040fe40000000002 */
[----:B------:R-:W-:Y:S01]  /*131b0*/  FFMA R42, R82, R42, R41 ;  /* 0x0000002a522a7223 */ /* 0x000fe20000000029 */
[----:B------:R-:W0:Y:S01]  /*131c0*/  LDS.128 R44, [0x3630] ;  /* 0x00363000ff2c7984 */ /* 0x000e220000000c00 */
[----:B-1----:R-:W-:-:S02]  /*131d0*/  FFMA R36, R36, R82, R15 ;  /* 0x0000005224247223 */ /* 0x002fc4000000000f */
[C---:B------:R-:W-:Y:S01]  /*131e0*/  FFMA R13, R83.reuse, R43, R42 ;  /* 0x0000002b530d7223 */ /* 0x040fe2000000002a */
[----:B------:R-:W1:Y:S01]  /*131f0*/  LDS.128 R52, [0x2ea0] ;  /* 0x002ea000ff347984 */ /* 0x000e620000000c00 */
[-C--:B---3--:R-:W-:Y:S02]  /*13200*/  FFMA R104, R104, R82.reuse, R27 ;  /* 0x0000005268687223 */ /* 0x088fe4000000001b */
[C---:B------:R-:W-:Y:S01]  /*13210*/  FFMA R37, R83.reuse, R37, R36 ;  /* 0x0000002553257223 */ /* 0x040fe20000000024 */
[----:B------:R-:W3:Y:S01]  /*13220*/  LDS.128 R40, [0x2cc0] ;  /* 0x002cc000ff287984 */ /* 0x000ee20000000c00 */
[----:B----4-:R-:W-:Y:S02]  /*13230*/  FFMA R84, R84, R82, R19 ;  /* 0x0000005254547223 */ /* 0x010fe40000000013 */
[----:B------:R-:W-:Y:S01]  /*13240*/  FFMA R105, R83, R105, R104 ;  /* 0x0000006953697223 */ /* 0x000fe20000000068 */
[----:B------:R-:W4:Y:S01]  /*13250*/  LDS.128 R60, [0x3450] ;  /* 0x00345000ff3c7984 */ /* 0x000f220000000c00 */
[----:B-----5:R-:W-:-:S02]  /*13260*/  FFMA R48, R10, R48, R13 ;  /* 0x000000300a307223 */ /* 0x020fc4000000000d */
[----:B------:R-:W-:Y:S02]  /*13270*/  FFMA R85, R83, R85, R84 ;  /* 0x0000005553557223 */ /* 0x000fe40000000054 */
[----:B------:R-:W-:Y:S02]  /*13280*/  FFMA R49, R11, R49, R48 ;  /* 0x000000310b317223 */ /* 0x000fe40000000030 */
[-C--:B------:R-:W-:Y:S02]  /*13290*/  FFMA R23, R92, R81.reuse, R23 ;  /* 0x000000515c177223 */ /* 0x080fe40000000017 */
[----:B------:R-:W-:Y:S02]  /*132a0*/  FFMA R14, R96, R81, R14 ;  /* 0x00000051600e7223 */ /* 0x000fe4000000000e */
[----:B------:R-:W-:Y:S02]  /*132b0*/  FFMA R106, R10, R106, R105 ;  /* 0x0000006a0a6a7223 */ /* 0x000fe40000000069 */
[----:B------:R-:W-:-:S02]  /*132c0*/  FFMA R0, R64, R83, R0 ;  /* 0x0000005340007223 */ /* 0x000fc40000000000 */
[----:B------:R-:W-:Y:S02]  /*132d0*/  FFMA R38, R10, R38, R37 ;  /* 0x000000260a267223 */ /* 0x000fe40000000025 */
[----:B------:R-:W-:Y:S02]  /*132e0*/  FFMA R29, R68, R83, R29 ;  /* 0x00000053441d7223 */ /* 0x000fe4000000001d */
[----:B------:R-:W-:Y:S02]  /*132f0*/  FFMA R86, R10, R86, R85 ;  /* 0x000000560a567223 */ /* 0x000fe40000000055 */
[----:B--2---:R-:W-:Y:S02]  /*13300*/  FFMA R50, R4, R50, R49 ;  /* 0x0000003204327223 */ /* 0x004fe40000000031 */
[C---:B------:R-:W-:Y:S02]  /*13310*/  FFMA R23, R82.reuse, R93, R23 ;  /* 0x0000005d52177223 */ /* 0x040fe40000000017 */
[----:B------:R-:W-:-:S02]  /*13320*/  FFMA R14, R82, R97, R14 ;  /* 0x00000061520e7223 */ /* 0x000fc4000000000e */
[C---:B------:R-:W-:Y:S02]  /*13330*/  FFMA R0, R10.reuse, R65, R0 ;  /* 0x000000410a007223 */ /* 0x040fe40000000000 */
[----:B------:R-:W-:Y:S02]  /*13340*/  FFMA R29, R10, R69, R29 ;  /* 0x000000450a1d7223 */ /* 0x000fe4000000001d */
[----:B0-----:R-:W-:Y:S02]  /*13350*/  FFMA R30, R56, R83, R30 ;  /* 0x00000053381e7223 */ /* 0x001fe4000000001e */
[----:B------:R-:W-:Y:S02]  /*13360*/  FFMA R44, R10, R44, R9 ;  /* 0x0000002c0a2c7223 */ /* 0x000fe40000000009 */
[C---:B------:R-:W-:Y:S02]  /*13370*/  FFMA R2, R83.reuse, R90, R2 ;  /* 0x0000005a53027223 */ /* 0x040fe40000000002 */
[----:B------:R-:W-:-:S02]  /*13380*/  FFMA R94, R83, R94, R23 ;  /* 0x0000005e535e7223 */ /* 0x000fc40000000017 */
[----:B------:R-:W-:Y:S02]  /*13390*/  FFMA R14, R83, R98, R14 ;  /* 0x00000062530e7223 */ /* 0x000fe4000000000e */
[-C--:B------:R-:W-:Y:S01]  /*133a0*/  FFMA R15, R107, R11.reuse, R106 ;  /* 0x0000000b6b0f7223 */ /* 0x080fe2000000006a */
[----:B------:R-:W0:Y:S01]  /*133b0*/  LDS.128 R80, [0x3a00] ;  /* 0x003a0000ff507984 */ /* 0x000e220000000c00 */
[-C--:B------:R-:W-:Y:S02]  /*133c0*/  FFMA R19, R39, R11.reuse, R38 ;  /* 0x0000000b27137223 */ /* 0x080fe40000000026 */
[-C--:B------:R-:W-:Y:S01]  /*133d0*/  FFMA R31, R87, R11.reuse, R86 ;  /* 0x0000000b571f7223 */ /* 0x080fe20000000056 */
[----:B------:R-:W2:Y:S01]  /*133e0*/  LDS.128 R104, [0x3270] ;  /* 0x00327000ff687984 */ /* 0x000ea20000000c00 */
[-C--:B------:R-:W-:Y:S02]  /*133f0*/  FFMA R0, R66, R11.reuse, R0 ;  /* 0x0000000b42007223 */ /* 0x080fe40000000000 */
[----:B------:R-:W-:Y:S01]  /*13400*/  FFMA R70, R70, R11, R29 ;  /* 0x0000000b46467223 */ /* 0x000fe2000000001d */
[----:B------:R-:W-:Y:S01]  /*13410*/  LDS.128 R36, [R8.X4+0x1a0] ;  /* 0x0001a00008247984 */ /* 0x000fe20000004c00 */
[----:B-1----:R-:W-:-:S02]  /*13420*/  FFMA R52, R10, R52, R7 ;  /* 0x000000340a347223 */ /* 0x002fc40000000007 */
[----:B------:R-:W-:Y:S01]  /*13430*/  FFMA R9, R51, R5, R50 ;  /* 0x0000000533097223 */ /* 0x000fe20000000032 */
[----:B------:R-:W1:Y:S01]  /*13440*/  LDS.128 R84, [0x3090] ;  /* 0x00309000ff547984 */ /* 0x000e620000000c00 */
[C---:B------:R-:W-:Y:S02]  /*13450*/  FFMA R30, R10.reuse, R57, R30 ;  /* 0x000000390a1e7223 */ /* 0x040fe4000000001e */
        /* <DEDUP_REMOVED lines=8> */
[----:B------:R-:W-:Y:S02]  /*134e0*/  FFMA R2, R58, R11, R30 ;  /* 0x0000000b3a027223 */ /* 0x000fe4000000001e */
[----:B------:R-:W-:Y:S01]  /*134f0*/  FFMA R14, R10, R99, R14 ;  /* 0x000000630a0e7223 */ /* 0x000fe2000000000e */
[----:B------:R-:W5:Y:S01]  /*13500*/  LDS.128 R68, [0x3820] ;  /* 0x00382000ff447984 */ /* 0x000f620000000c00 */
[C---:B------:R-:W-:Y:S02]  /*13510*/  FFMA R54, R4.reuse, R54, R53 ;  /* 0x0000003604367223 */ /* 0x040fe40000000035 */
[----:B------:R-:W-:Y:S01]  /*13520*/  FFMA R2, R4, R59, R2 ;  /* 0x0000003b04027223 */ /* 0x000fe20000000002 */
[----:B------:R-:W5:Y:S01]  /*13530*/  LDS.128 R96, [0x2ae0] ;  /* 0x002ae000ff607984 */ /* 0x000f620000000c00 */
[----:B------:R-:W-:-:S02]  /*13540*/  FFMA R7, R55, R5, R54 ;  /* 0x0000000537077223 */ /* 0x000fc40000000036 */
[----:B------:R-:W-:Y:S01]  /*13550*/  FFMA R45, R11, R45, R44 ;  /* 0x0000002d0b2d7223 */ /* 0x000fe2000000002c */
[----:B------:R-:W5:Y:S01]  /*13560*/  LDS.128 R56, [0x2eb0] ;  /* 0x002eb000ff387984 */ /* 0x000f620000000c00 */
[-C--:B---3--:R-:W-:Y:S02]  /*13570*/  FFMA R23, R40, R11.reuse, R23 ;  /* 0x0000000b28177223 */ /* 0x088fe40000000017 */
[----:B----4-:R-:W-:Y:S01]  /*13580*/  FFMA R27, R60, R11, R27 ;  /* 0x0000000b3c1b7223 */ /* 0x010fe2000000001b */
[----:B------:R-:W3:Y:S01]  /*13590*/  LDS.128 R52, [0x3640] ;  /* 0x00364000ff347984 */ /* 0x000ee20000000c00 */
[C---:B0-----:R-:W-:Y:S02]  /*135a0*/  FFMA R80, R4.reuse, R80, R31 ;  /* 0x0000005004507223 */ /* 0x041fe4000000001f */
[C---:B------:R-:W-:Y:S01]  /*135b0*/  FFMA R46, R4.reuse, R46, R45 ;  /* 0x0000002e042e7223 */ /* 0x040fe2000000002d */
[----:B------:R-:W-:Y:S01]  /*135c0*/  LDS.128 R64, [0x3460] ;  /* 0x00346000ff407984 */ /* 0x000fe20000000c00 */
[----:B--2---:R-:W-:-:S02]  /*135d0*/  FFMA R104, R4, R104, R19 ;  /* 0x0000006804687223 */ /* 0x004fc40000000013 */
[C---:B------:R-:W-:Y:S02]  /*135e0*/  FFMA R81, R5.reuse, R81, R80 ;  /* 0x0000005105517223 */ /* 0x040fe40000000050 */
[----:B------:R-:W-:Y:S02]  /*135f0*/  FFMA R105, R5, R105, R104 ;  /* 0x0000006905697223 */ /* 0x000fe40000000068 */
[----:B------:R-:W-:Y:S02]  /*13600*/  FFMA R23, R4, R41, R23 ;  /* 0x0000002904177223 */ /* 0x000fe40000000017 */
[----:B-1----:R-:W-:Y:S02]  /*13610*/  FFMA R0, R84, R5, R0 ;  /* 0x0000000554007223 */ /* 0x002fe40000000000 */
[----:B------:R-:W-:Y:S02]  /*13620*/  FFMA R27, R4, R61, R27 ;  /* 0x0000003d041b7223 */ /* 0x000fe4000000001b */
[----:B-----5:R-:W-:-:S02]  /*13630*/  FFMA R48, R36, R48, R9 ;  /* 0x0000003024307223 */ /* 0x020fc40000000009 */
        /* <DEDUP_REMOVED lines=12> */
[C---:B------:R-:W-:Y:S01]  /*13700*/  FFMA R29, R36.reuse, R93, R29 ;  /* 0x0000005d241d7223 */ /* 0x040fe2000000001d */
[----:B------:R-:W0:Y:S01]  /*13710*/  LDS.128 R44, [0x2cd0] ;  /* 0x002cd000ff2c7984 */ /* 0x000e220000000c00 */
[C---:B------:R-:W-:Y:S02]  /*13720*/  FFMA R68, R36.reuse, R69, R68 ;  /* 0x0000004524447223 */ /* 0x040fe40000000044 */
[----:B------:R-:W-:Y:S02]  /*13730*/  FFMA R56, R36, R56, R7 ;  /* 0x0000003824387223 */ /* 0x000fe40000000007 */
[-C--:B------:R-:W-:Y:S02]  /*13740*/  FFMA R23, R42, R5.reuse, R23 ;  /* 0x000000052a177223 */ /* 0x080fe40000000017 */
[----:B------:R-:W-:Y:S02]  /*13750*/  FFMA R10, R62, R5, R27 ;  /* 0x000000053e0a7223 */ /* 0x000fe4000000001b */
[----:B------:R-:W-:-:S02]  /*13760*/  FFMA R97, R5, R97, R96 ;  /* 0x0000006105617223 */ /* 0x000fc40000000060 */
[----:B------:R-:W-:Y:S02]  /*13770*/  FFMA R4, R90, R5, R14 ;  /* 0x000000055a047223 */ /* 0x000fe4000000000e */
[----:B------:R-:W-:Y:S02]  /*13780*/  FFMA R7, R87, R38, R0 ;  /* 0x0000002657077223 */ /* 0x000fe40000000000 */
[-C--:B------:R-:W-:Y:S01]  /*13790*/  FFMA R15, R107, R37.reuse, R106 ;  /* 0x000000256b0f7223 */ /* 0x080fe2000000006a */
[----:B------:R-:W-:Y:S01]  /*137a0*/  LDS.128 R84, [0x2ce0] ;  /* 0x002ce000ff547984 */ /* 0x000fe20000000c00 */
[-C--:B------:R-:W-:Y:S02]  /*137b0*/  FFMA R19, R83, R37.reuse, R82 ;  /* 0x0000002553137223 */ /* 0x080fe40000000052 */
[----:B------:R-:W-:Y:S01]  /*137c0*/  FFMA R29, R94, R37, R29 ;  /* 0x000000255e1d7223 */ /* 0x000fe2000000001d */
[----:B------:R-:W1:Y:S01]  /*137d0*/  LDS.128 R104, [0x3bf0] ;  /* 0x003bf000ff687984 */ /* 0x000e620000000c00 */
[----:B---3--:R-:W-:-:S02]  /*137e0*/  FFMA R52, R36, R52, R13 ;  /* 0x0000003424347223 */ /* 0x008fc4000000000d */
[----:B------:R-:W-:Y:S01]  /*137f0*/  FFMA R0, R70, R37, R68 ;  /* 0x0000002546007223 */ /* 0x000fe20000000044 */
[----:B------:R-:W-:Y:S01]  /*13800*/  LDS.128 R80, [R8.X4+0x1b0] ;  /* 0x0001b00008507984 */ /* 0x000fe20000004c00 */
[----:B------:R-:W-:Y:S02]  /*13810*/  FFMA R5, R39, R51, R50 ;  /* 0x0000003327057223 */ /* 0x000fe40000000032 */
[-C--:B------:R-:W-:Y:S01]  /*13820*/  FFMA R2, R95, R38.reuse, R29 ;  /* 0x000000265f027223 */ /* 0x080fe2000000001d */
[----:B------:R-:W2:Y:S01]  /*13830*/  LDS.128 R48, [0x3de0] ;  /* 0x003de000ff307984 */ /* 0x000ea20000000c00 */
        /* <DEDUP_REMOVED lines=13> */
[-C--:B------:R-:W-:Y:S01]  /*13910*/  FFMA R11, R99, R37.reuse, R98 ;  /* 0x00000025630b7223 */ /* 0x080fe20000000062 */
[----:B------:R-:W5:Y:S01]  /*13920*/  LDS.128 R40, [0x3a10] ;  /* 0x003a1000ff287984 */ /* 0x000f620000000c00 */
[----:B------:R-:W-:Y:S02]  /*13930*/  FFMA R58, R38, R58, R57 ;  /* 0x0000003a263a7223 */ /* 0x000fe40000000039 */
[----:B0-----:R-:W-:Y:S01]  /*13940*/  FFMA R14, R44, R37, R14 ;  /* 0x000000252c0e7223 */ /* 0x001fe2000000000e */
[----:B------:R-:W0:Y:S01]  /*13950*/  LDS.128 R52, [0x3830] ;  /* 0x00383000ff347984 */ /* 0x000e220000000c00 */
[----:B------:R-:W-:Y:S02]  /*13960*/  FFMA R9, R39, R59, R58 ;  /* 0x0000003b27097223 */ /* 0x000fe4000000003a */
[----:B------:R-:W-:Y:S01]  /*13970*/  FFMA R14, R38, R45, R14 ;  /* 0x0000002d260e7223 */ /* 0x000fe2000000000e */
[----:B------:R-:W0:Y:S01]  /*13980*/  LDS.128 R96, [0x30a0] ;  /* 0x0030a000ff607984 */ /* 0x000e220000000c00 */
[----:B------:R-:W-:-:S02]  /*13990*/  FFMA R10, R64, R37, R10 ;  /* 0x00000025400a7223 */ /* 0x000fc4000000000a */
[C---:B------:R-:W-:Y:S01]  /*139a0*/  FFMA R14, R39.reuse, R46, R14 ;  /* 0x0000002e270e7223 */ /* 0x040fe2000000000e */
[----:B------:R-:W0:Y:S01]  /*139b0*/  LDS.128 R56, [0x2ec0] ;  /* 0x002ec000ff387984 */ /* 0x000e220000000c00 */
[----:B-1----:R-:W-:Y:S02]  /*139c0*/  FFMA R4, R104, R37, R4 ;  /* 0x0000002568047223 */ /* 0x002fe40000000004 */
[C---:B------:R-:W-:Y:S02]  /*139d0*/  FFMA R10, R38.reuse, R65, R10 ;  /* 0x00000041260a7223 */ /* 0x040fe4000000000a */
[----:B------:R-:W-:Y:S02]  /*139e0*/  FFMA R4, R38, R105, R4 ;  /* 0x0000006926047223 */ /* 0x000fe40000000004 */
[----:B------:R-:W-:Y:S02]  /*139f0*/  FFMA R10, R39, R66, R10 ;  /* 0x00000042270a7223 */ /* 0x000fe4000000000a */
[----:B--2---:R-:W-:-:S02]  /*13a00*/  FFMA R48, R80, R48, R5 ;  /* 0x0000003050307223 */ /* 0x004fc40000000005 */
[----:B------:R-:W-:Y:S02]  /*13a10*/  FFMA R106, R39, R106, R4 ;  /* 0x0000006a276a7223 */ /* 0x000fe40000000004 */
[----:B---3--:R-:W-:Y:S02]  /*13a20*/  FFMA R2, R92, R39, R2 ;  /* 0x000000275c027223 */ /* 0x008fe40000000002 */
[----:B------:R-:W-:Y:S02]  /*13a30*/  FFMA R49, R81, R49, R48 ;  /* 0x0000003151317223 */ /* 0x000fe40000000030 */
[C---:B----4-:R-:W-:Y:S02]  /*13a40*/  FFMA R68, R80.reuse, R68, R13 ;  /* 0x0000004450447223 */ /* 0x050fe4000000000d */
[----:B------:R-:W-:Y:S02]  /*13a50*/  FFMA R2, R80, R93, R2 ;  /* 0x0000005d50027223 */ /* 0x000fe40000000002 */
[----:B-----5:R-:W-:-:S02]  /*13a60*/  FFMA R60, R60, R38, R11 ;  /* 0x000000263c3c7223 */ /* 0x020fc4000000000b */
[----:B------:R-:W-:Y:S02]  /*13a70*/  FFMA R69, R81, R69, R68 ;  /* 0x0000004551457223 */ /* 0x000fe40000000044 */
[----:B------:R-:W-:Y:S02]  /*13a80*/  FFMA R50, R82, R50, R49 ;  /* 0x0000003252327223 */ /* 0x000fe40000000031 */
[----:B------:R-:W-:Y:S02]  /*13a90*/  FFMA R88, R88, R38, R15 ;  /* 0x0000002658587223 */ /* 0x000fe4000000000f */
[----:B------:R-:W-:Y:S02]  /*13aa0*/  FFMA R4, R80, R47, R14 ;  /* 0x0000002f50047223 */ /* 0x000fe4000000000e */
[----:B------:R-:W1:Y:S01]  /*13ab0*/  LDS.128 R44, [0x3470] ;  /* 0x00347000ff2c7984 */ /* 0x000e620000000c00 */
[----:B------:R-:W-:Y:S02]  /*13ac0*/  FFMA R61, R39, R61, R60 ;  /* 0x0000003d273d7223 */ /* 0x000fe4000000003c */
[----:B------:R-:W-:-:S02]  /*13ad0*/  FFMA R2, R94, R81, R2 ;  /* 0x000000515e027223 */ /* 0x000fc40000000002 */
[----:B------:R-:W-:Y:S02]  /*13ae0*/  FFMA R70, R82, R70, R69 ;  /* 0x0000004652467223 */ /* 0x000fe40000000045 */
[----:B------:R-:W-:Y:S02]  /*13af0*/  FFMA R40, R40, R38, R19 ;  /* 0x0000002628287223 */ /* 0x000fe40000000013 */
[----:B------:R-:W-:Y:S02]  /*13b00*/  FFMA R89, R39, R89, R88 ;  /* 0x0000005927597223 */ /* 0x000fe40000000058 */
[----:B0-----:R-:W-:Y:S02]  /*13b10*/  FFMA R52, R52, R39, R0 ;  /* 0x0000002734347223 */ /* 0x001fe40000000000 */
[----:B------:R-:W-:Y:S01]  /*13b20*/  FFMA R13, R83, R51, R50 ;  /* 0x00000033530d7223 */ /* 0x000fe20000000032 */
[----:B------:R-:W-:Y:S01]  /*13b30*/  LDS R0, [R8.X4+0x1c0] ;  /* 0x0001c00008007984 */ /* 0x000fe20000004800 */
[----:B------:R-:W-:-:S02]  /*13b40*/  FFMA R10, R80, R67, R10 ;  /* 0x00000043500a7223 */ /* 0x000fc4000000000a */
[C---:B------:R-:W-:Y:S01]  /*13b50*/  FFMA R62, R80.reuse, R62, R61 ;  /* 0x0000003e503e7223 */ /* 0x040fe2000000003d */
[----:B------:R-:W0:Y:S01]  /*13b60*/  LDS.128 R48, [0x3660] ;  /* 0x00366000ff307984 */ /* 0x000e220000000c00 */
[----:B------:R-:W-:Y:S02]  /*13b70*/  FFMA R2, R95, R82, R2 ;  /* 0x000000525f027223 */ /* 0x000fe40000000002 */
[----:B------:R-:W-:Y:S01]  /*13b80*/  FFMA R41, R39, R41, R40 ;  /* 0x0000002927297223 */ /* 0x000fe20000000028 */
[----:B------:R-:W2:Y:S01]  /*13b90*/  LDS.128 R64, [0x3c00] ;  /* 0x003c0000ff407984 */ /* 0x000ea20000000c00 */
[----:B------:R-:W-:Y:S02]  /*13ba0*/  FFMA R90, R80, R90, R89 ;  /* 0x0000005a505a7223 */ /* 0x000fe40000000059 */
[----:B------:R-:W-:Y:S01]  /*13bb0*/  FFMA R5, R83, R71, R70 ;  /* 0x0000004753057223 */ /* 0x000fe20000000046 */
[----:B------:R-:W3:Y:S01]  /*13bc0*/  LDS.128 R92, [0x2920] ;  /* 0x00292000ff5c7984 */ /* 0x000ee20000000c00 */
[----:B------:R-:W-:-:S02]  /*13bd0*/  FFMA R96, R96, R39, R7 ;  /* 0x0000002760607223 */ /* 0x000fc40000000007 */
[C---:B------:R-:W-:Y:S01]  /*13be0*/  FFMA R42, R80.reuse, R42, R41 ;  /* 0x0000002a502a7223 */ /* 0x040fe20000000029 */
[----:B------:R-:W4:Y:S01]  /*13bf0*/  LDS.128 R68, [R8.X4+0x260] ;  /* 0x0002600008447984 */ /* 0x000f220000004c00 */
[-C--:B------:R-:W-:Y:S02]  /*13c00*/  FFMA R7, R63, R81.reuse, R62 ;  /* 0x000000513f077223 */ /* 0x080fe4000000003e */
[-C--:B------:R-:W-:Y:S01]  /*13c10*/  FFMA R11, R91, R81.reuse, R90 ;  /* 0x000000515b0b7223 */ /* 0x080fe2000000005a */
[----:B------:R-:W5:Y:S01]  /*13c20*/  LDS.128 R60, [0x3290] ;  /* 0x00329000ff3c7984 */ /* 0x000f620000000c00 */
[----:B------:R-:W-:Y:S02]  /*13c30*/  FFMA R15, R43, R81, R42 ;  /* 0x000000512b0f7223 */ /* 0x000fe4000000002a */
[C---:B------:R-:W-:Y:S01]  /*13c40*/  FFMA R56, R80.reuse, R56, R9 ;  /* 0x0000003850387223 */ /* 0x040fe20000000009 */
[----:B------:R-:W5:Y:S01]  /*13c50*/  LDS.128 R88, [0x3a20] ;  /* 0x003a2000ff587984 */ /* 0x000f620000000c00 */
        /* <DEDUP_REMOVED lines=8> */
[----:B------:R-:W-:Y:S01]  /*13ce0*/  LDS.128 R52, [0x3df0] ;  /* 0x003df000ff347984 */ /* 0x000fe20000000c00 */
[----:B-1----:R-:W-:-:S02]  /*13cf0*/  FFMA R10, R44, R81, R10 ;  /* 0x000000512c0a7223 */ /* 0x002fc4000000000a */
[C---:B------:R-:W-:Y:S01]  /*13d00*/  FFMA R107, R80.reuse, R107, R106 ;  /* 0x0000006b506b7223 */ /* 0x040fe2000000006a */
[----:B------:R-:W1:Y:S01]  /*13d10*/  LDS.128 R56, [0x2ed0] ;  /* 0x002ed000ff387984 */ /* 0x000e620000000c00 */
[----:B------:R-:W-:Y:S02]  /*13d20*/  FFMA R96, R80, R97, R96 ;  /* 0x0000006150607223 */ /* 0x000fe40000000060 */
[----:B------:R-:W-:Y:S02]  /*13d30*/  FFMA R10, R82, R45, R10 ;  /* 0x0000002d520a7223 */ /* 0x000fe4000000000a */
[----:B0-----:R-:W-:Y:S02]  /*13d40*/  FFMA R48, R0, R48, R5 ;  /* 0x0000003000307223 */ /* 0x001fe40000000005 */
[-C--:B------:R-:W-:Y:S02]  /*13d50*/  FFMA R96, R98, R81.reuse, R96 ;  /* 0x0000005162607223 */ /* 0x080fe40000000060 */
[----:B--2---:R-:W-:-:S02]  /*13d60*/  FFMA R64, R64, R81, R107 ;  /* 0x0000005140407223 */ /* 0x004fc4000000006b */
[----:B------:R-:W-:Y:S01]  /*13d70*/  FFMA R10, R83, R46, R10 ;  /* 0x0000002e530a7223 */ /* 0x000fe2000000000a */
[----:B------:R-:W0:Y:S01]  /*13d80*/  LDS.128 R104, [0x2cf0] ;  /* 0x002cf000ff687984 */ /* 0x000e220000000c00 */
[----:B---3--:R-:W-:Y:S02]  /*13d90*/  FFMA R2, R92, R83, R2 ;  /* 0x000000535c027223 */ /* 0x008fe40000000002 */
[----:B------:R-:W-:Y:S02]  /*13da0*/  FFMA R99, R99, R82, R96 ;  /* 0x0000005263637223 */ /* 0x000fe40000000060 */
[----:B----4-:R-:W-:Y:S02]  /*13db0*/  FFMA R49, R69, R49, R48 ;  /* 0x0000003145317223 */ /* 0x010fe40000000030 */
[----:B------:R-:W-:Y:S02]  /*13dc0*/  FFMA R4, R84, R81, R4 ;  /* 0x0000005154047223 */ /* 0x000fe40000000004 */
[----:B------:R-:W-:-:S02]  /*13dd0*/  FFMA R64, R82, R65, R64 ;  /* 0x0000004152407223 */ /* 0x000fc40000000040 */
[-C--:B------:R-:W-:Y:S02]  /*13de0*/  FFMA R112, R112, R82.reuse, R7 ;  /* 0x0000005270707223 */ /* 0x080fe40000000007 */
[----:B------:R-:W-:Y:S02]  /*13df0*/  FFMA R2, R0, R93, R2 ;  /* 0x0000005d00027223 */ /* 0x000fe40000000002 */
[----:B-----5:R-:W-:Y:S02]  /*13e00*/  FFMA R60, R60, R82, R11 ;  /* 0x000000523c3c7223 */ /* 0x020fe4000000000b */
[----:B------:R-:W-:Y:S02]  /*13e10*/  FFMA R7, R0, R47, R10 ;  /* 0x0000002f00077223 */ /* 0x000fe4000000000a */
[----:B------:R-:W-:Y:S01]  /*13e20*/  FFMA R50, R50, R70, R49 ;  /* 0x0000004632327223 */ /* 0x000fe20000000031 */
[----:B------:R-:W-:Y:S01]  /*13e30*/  LDS.128 R44, [0x2b10] ;  /* 0x002b1000ff2c7984 */ /* 0x000fe20000000c00 */
[----:B------:R-:W-:-:S02]  /*13e40*/  FFMA R4, R82, R85, R4 ;  /* 0x0000005552047223 */ /* 0x000fc40000000004 */
[----:B------:R-:W-:Y:S02]  /*13e50*/  FFMA R88, R88, R82, R15 ;  /* 0x0000005258587223 */ /* 0x000fe4000000000f */
[----:B------:R-:W-:Y:S02]  /*13e60*/  FFMA R11, R83, R66, R64 ;  /* 0x00000042530b7223 */ /* 0x000fe40000000040 */
[----:B------:R-:W-:Y:S02]  /*13e70*/  FFMA R36, R36, R83, R99 ;  /* 0x0000005324247223 */ /* 0x000fe40000000063 */
[C---:B------:R-:W-:Y:S01]  /*13e80*/  FFMA R2, R69.reuse, R94, R2 ;  /* 0x0000005e45027223 */ /* 0x040fe20000000002 */
[----:B------:R-:W2:Y:S01]  /*13e90*/  LDS.128 R96, [0x3c10] ;  /* 0x003c1000ff607984 */ /* 0x000ea20000000c00 */
[----:B------:R-:W-:Y:S02]  /*13ea0*/  FFMA R108, R69, R108, R7 ;  /* 0x0000006c456c7223 */ /* 0x000fe40000000007 */
[----:B------:R-:W-:-:S02]  /*13eb0*/  FFMA R4, R83, R86, R4 ;  /* 0x0000005653047223 */ /* 0x000fc40000000004 */
[C---:B------:R-:W-:Y:S02]  /*13ec0*/  FFMA R113, R83.reuse, R113, R112 ;  /* 0x0000007153717223 */ /* 0x040fe40000000070 */
[C---:B------:R-:W-:Y:S02]  /*13ed0*/  FFMA R61, R83.reuse, R61, R60 ;  /* 0x0000003d533d7223 */ /* 0x040fe4000000003c */
[----:B------:R-:W-:Y:S02]  /*13ee0*/  FFMA R89, R83, R89, R88 ;  /* 0x0000005953597223 */ /* 0x000fe40000000058 */
[----:B------:R-:W-:Y:S02]  /*13ef0*/  FFMA R14, R40, R83, R14 ;  /* 0x00000053280e7223 */ /* 0x000fe4000000000e */
[C---:B------:R-:W-:Y:S01]  /*13f00*/  FFMA R36, R0.reuse, R37, R36 ;  /* 0x0000002500247223 */ /* 0x040fe20000000024 */
[----:B------:R-:W3:Y:S01]  /*13f10*/  LDS.128 R80, [0x3a30] ;  /* 0x003a3000ff507984 */ /* 0x000ee20000000c00 */
[----:B------:R-:W-:-:S02]  /*13f20*/  FFMA R11, R0, R67, R11 ;  /* 0x00000043000b7223 */ /* 0x000fc4000000000b */
[----:B------:R-:W-:Y:S01]  /*13f30*/  FFMA R7, R51, R71, R50 ;  /* 0x0000004733077223 */ /* 0x000fe20000000032 */
[----:B------:R-:W-:Y:S01]  /*13f40*/  LDS.128 R64, [R8.X4+0x270] ;  /* 0x0002700008407984 */ /* 0x000fe20000004c00 */
[----:B------:R-:W-:Y:S02]  /*13f50*/  FFMA R10, R95, R70, R2 ;  /* 0x000000465f0a7223 */ /* 0x000fe40000000002 */
[----:B------:R-:W-:Y:S01]  /*13f60*/  FFMA R36, R69, R38, R36 ;  /* 0x0000002645247223 */ /* 0x000fe20000000024 */
[----:B------:R-:W4:Y:S01]  /*13f70*/  LDS.128 R48, [0x2ee0] ;  /* 0x002ee000ff307984 */ /* 0x000f220000000c00 */
[C---:B------:R-:W-:Y:S02]  /*13f80*/  FFMA R62, R0.reuse, R62, R61 ;  /* 0x0000003e003e7223 */ /* 0x040fe4000000003d */
[----:B------:R-:W-:Y:S01]  /*13f90*/  FFMA R14, R0, R41, R14 ;  /* 0x00000029000e7223 */ /* 0x000fe2000000000e */
[----:B------:R-:W5:Y:S01]  /*13fa0*/  LDS.128 R92, [0x2930] ;  /* 0x00293000ff5c7984 */ /* 0x000f620000000c00 */
[----:B------:R-:W-:-:S02]  /*13fb0*/  FFMA R2, R39, R70, R36 ;  /* 0x0000004627027223 */ /* 0x000fc40000000024 */
[C---:B------:R-:W-:Y:S01]  /*13fc0*/  FFMA R4, R0.reuse, R87, R4 ;  /* 0x0000005700047223 */ /* 0x040fe20000000004 */
[----:B------:R-:W5:Y:S01]  /*13fd0*/  LDS.128 R36, [0x30c0] ;  /* 0x0030c000ff247984 */ /* 0x000f620000000c00 */
[C---:B------:R-:W-:Y:S02]  /*13fe0*/  FFMA R14, R69.reuse, R42, R14 ;  /* 0x0000002a450e7223 */ /* 0x040fe4000000000e */
[----:B------:R-:W-:Y:S01]  /*13ff0*/  FFMA R15, R69, R63, R62 ;  /* 0x0000003f450f7223 */ /* 0x000fe2000000003e */
[----:B------:R-:W5:Y:S01]  /*14000*/  LDS.128 R84, [0x32a0] ;  /* 0x0032a000ff547984 */ /* 0x000f620000000c00 */
[C---:B------:R-:W-:Y:S02]  /*14010*/  FFMA R114, R0.reuse, R114, R113 ;  /* 0x0000007200727223 */ /* 0x040fe40000000071 */
[C---:B------:R-:W-:Y:S01]  /*14020*/  FFMA R90, R0.reuse, R90, R89 ;  /* 0x0000005a005a7223 */ /* 0x040fe20000000059 */
[----:B------:R-:W5:Y:S01]  /*14030*/  LDS.128 R60, [0x3670] ;  /* 0x00367000ff3c7984 */ /* 0x000f620000000c00 */
[----:B-1----:R-:W-:-:S02]  /*14040*/  FFMA R56, R0, R56, R9 ;  /* 0x0000003800387223 */ /* 0x002fc40000000009 */
[----:B------:R-:W-:Y:S02]  /*14050*/  FFMA R52, R0, R52, R13 ;  /* 0x0000003400347223 */ /* 0x000fe4000000000d */
[-C--:B------:R-:W-:Y:S02]  /*14060*/  FFMA R0, R43, R70.reuse, R14 ;  /* 0x000000462b007223 */ /* 0x080fe4000000000e */
[----:B------:R-:W1:Y:S01]  /*14070*/  LDS.128 R40, [0x3850] ;  /* 0x00385000ff287984 */ /* 0x000e620000000c00 */
[C---:B------:R-:W-:Y:S02]  /*14080*/  FFMA R57, R69.reuse, R57, R56 ;  /* 0x0000003945397223 */ /* 0x040fe40000000038 */
[C---:B------:R-:W-:Y:S02]  /*14090*/  FFMA R115, R69.reuse, R115, R114 ;  /* 0x0000007345737223 */ /* 0x040fe40000000072 */
[----:B------:R-:W-:Y:S02]  /*140a0*/  FFMA R58, R58, R70, R57 ;  /* 0x000000463a3a7223 */ /* 0x000fe40000000039 */
[----:B------:R-:W-:-:S02]  /*140b0*/  FFMA R91, R69, R91, R90 ;  /* 0x0000005b455b7223 */ /* 0x000fc4000000005a */
[----:B------:R-:W-:Y:S02]  /*140c0*/  FFMA R5, R59, R71, R58 ;  /* 0x000000473b057223 */ /* 0x000fe4000000003a */
[C---:B0-----:R-:W-:Y:S01]  /*140d0*/  FFMA R4, R69.reuse, R104, R4 ;  /* 0x0000006845047223 */ /* 0x041fe20000000004 */
[----:B------:R-:W0:Y:S01]  /*140e0*/  LDS.128 R56, [0x3e00] ;  /* 0x003e0000ff387984 */ /* 0x000e220000000c00 */
[----:B--2---:R-:W-:Y:S02]  /*140f0*/  FFMA R11, R69, R96, R11 ;  /* 0x00000060450b7223 */ /* 0x004fe4000000000b */
[-C--:B------:R-:W-:Y:S02]  /*14100*/  FFMA R44, R44, R70.reuse, R115 ;  /* 0x000000462c2c7223 */ /* 0x080fe40000000073 */
[----:B---3--:R-:W-:Y:S01]  /*14110*/  FFMA R80, R80, R70, R91 ;  /* 0x0000004650507223 */ /* 0x008fe2000000005b */
[----:B------:R-:W-:Y:S01]  /*14120*/  LDS.128 R112, [0x34c0] ;  /* 0x0034c000ff707984 */ /* 0x000fe20000000c00 */
[----:B----4-:R-:W-:-:S02]  /*14130*/  FFMA R48, R64, R48, R5 ;  /* 0x0000003040307223 */ /* 0x010fc40000000005 */
[----:B------:R-:W-:Y:S01]  /*14140*/  FFMA R53, R69, R53, R52 ;  /* 0x0000003545357223 */ /* 0x000fe20000000034 */
[----:B------:R-:W2:Y:S01]  /*14150*/  LDS.128 R88, [0x3490] ;  /* 0x00349000ff587984 */ /* 0x000ea20000000c00 */
[C---:B------:R-:W-:Y:S02]  /*14160*/  FFMA R108, R70.reuse, R109, R108 ;  /* 0x0000006d466c7223 */ /* 0x040fe4000000006c */
[----:B------:R-:W-:Y:S02]  /*14170*/  FFMA R4, R70, R105, R4 ;  /* 0x0000006946047223 */ /* 0x000fe40000000004 */
[----:B-----5:R-:W-:Y:S02]  /*14180*/  FFMA R10, R92, R71, R10 ;  /* 0x000000475c0a7223 */ /* 0x020fe4000000000a */
[----:B------:R-:W-:Y:S02]  /*14190*/  FFMA R11, R70, R97, R11 ;  /* 0x00000061460b7223 */ /* 0x000fe4000000000b */
[----:B------:R-:W-:-:S02]  /*141a0*/  FFMA R45, R71, R45, R44 ;  /* 0x0000002d472d7223 */ /* 0x000fc4000000002c */
[----:B------:R-:W-:Y:S02]  /*141b0*/  FFMA R81, R71, R81, R80 ;  /* 0x0000005147517223 */ /* 0x000fe40000000050 */
[----:B------:R-:W-:Y:S02]  /*141c0*/  FFMA R49, R65, R49, R48 ;  /* 0x0000003141317223 */ /* 0x000fe40000000030 */
[----:B------:R-:W-:Y:S02]  /*141d0*/  FFMA R54, R54, R70, R53 ;  /* 0x0000004636367223 */ /* 0x000fe40000000035 */
[C---:B------:R-:W-:Y:S02]  /*141e0*/  FFMA R14, R71.reuse, R110, R108 ;  /* 0x0000006e470e7223 */ /* 0x040fe4000000006c */
[----:B------:R-:W-:Y:S02]  /*141f0*/  FFMA R4, R71, R106, R4 ;  /* 0x0000006a47047223 */ /* 0x000fe40000000004 */
[----:B------:R-:W-:-:S02]  /*14200*/  FFMA R10, R64, R93, R10 ;  /* 0x0000005d400a7223 */ /* 0x000fc4000000000a */
[----:B------:R-:W-:Y:S02]  /*14210*/  FFMA R11, R71, R98, R11 ;  /* 0x00000062470b7223 */ /* 0x000fe4000000000b */
[C---:B------:R-:W-:Y:S02]  /*14220*/  FFMA R46, R64.reuse, R46, R45 ;  /* 0x0000002e402e7223 */ /* 0x040fe4000000002d */
[----:B------:R-:W-:Y:S02]  /*14230*/  FFMA R82, R64, R82, R81 ;  /* 0x0000005240527223 */ /* 0x000fe40000000051 */
[----:B------:R-:W-:Y:S02]  /*14240*/  FFMA R50, R66, R50, R49 ;  /* 0x0000003242327223 */ /* 0x000fe40000000031 */
[----:B------:R-:W-:Y:S02]  /*14250*/  FFMA R14, R64, R111, R14 ;  /* 0x0000006f400e7223 */ /* 0x000fe4000000000e */
[-C--:B------:R-:W-:Y:S01]  /*14260*/  FFMA R2, R36, R71.reuse, R2 ;  /* 0x0000004724027223 */ /* 0x080fe20000000002 */
[----:B------:R-:W3:Y:S01]  /*14270*/  LDS.128 R108, [0x2b20] ;  /* 0x002b2000ff6c7984 */ /* 0x000ee20000000c00 */
[----:B------:R-:W-:-:S02]  /*14280*/  FFMA R9, R55, R71, R54 ;  /* 0x0000004737097223 */ /* 0x000fc40000000036 */
[----:B------:R-:W-:Y:S01]  /*14290*/  FFMA R4, R64, R107, R4 ;  /* 0x0000006b40047223 */ /* 0x000fe20000000004 */
[----:B------:R-:W4:Y:S01]  /*142a0*/  LDS.128 R52, [0x2d00] ;  /* 0x002d0000ff347984 */ /* 0x000f220000000c00 */
[----:B------:R-:W-:Y:S02]  /*142b0*/  FFMA R10, R94, R65, R10 ;  /* 0x000000415e0a7223 */ /* 0x000fe4000000000a */
[----:B------:R-:W-:Y:S01]  /*142c0*/  FFMA R84, R84, R70, R15 ;  /* 0x0000004654547223 */ /* 0x000fe2000000000f */
[----:B------:R-:W5:Y:S01]  /*142d0*/  LDS.128 R104, [0x3c20] ;  /* 0x003c2000ff687984 */ /* 0x000f620000000c00 */
[C---:B------:R-:W-:Y:S02]  /*142e0*/  FFMA R99, R64.reuse, R99, R11 ;  /* 0x0000006340637223 */ /* 0x040fe4000000000b */
[----:B------:R-:W-:Y:S02]  /*142f0*/  FFMA R60, R64, R60, R7 ;  /* 0x0000003c403c7223 */ /* 0x000fe40000000007 */
[----:B------:R-:W-:-:S02]  /*14300*/  FFMA R11, R47, R65, R46 ;  /* 0x000000412f0b7223 */ /* 0x000fc4000000002e */
[----:B------:R-:W-:Y:S01]  /*14310*/  FFMA R15, R83, R65, R82 ;  /* 0x00000041530f7223 */ /* 0x000fe20000000052 */
[----:B------:R-:W3:Y:S01]  /*14320*/  LDS.128 R44, [0x32b0] ;  /* 0x0032b000ff2c7984 */ /* 0x000ee20000000c00 */
[----:B------:R-:W-:Y:S02]  /*14330*/  FFMA R37, R64, R37, R2 ;  /* 0x0000002540257223 */ /* 0x000fe40000000002 */
[----:B------:R-:W-:Y:S01]  /*14340*/  FFMA R5, R67, R51, R50 ;  /* 0x0000003343057223 */ /* 0x000fe20000000032 */
[----:B------:R-:W-:Y:S01]  /*14350*/  LDS.128 R80, [R8.X4+0x280] ;  /* 0x0002800008507984 */ /* 0x000fe20000004c00 */
[----:B------:R-:W-:Y:S02]  /*14360*/  FFMA R2, R95, R66, R10 ;  /* 0x000000425f027223 */ /* 0x000fe4000000000a */
[----:B-1----:R-:W-:Y:S01]  /*14370*/  FFMA R0, R40, R71, R0 ;  /* 0x0000004728007223 */ /* 0x002fe20000000000 */
[----:B------:R-:W1:Y:S01]  /*14380*/  LDS.128 R48, [0x2ef0] ;  /* 0x002ef000ff307984 */ /* 0x000e620000000c00 */
[----:B------:R-:W-:-:S02]  /*14390*/  FFMA R61, R65, R61, R60 ;  /* 0x0000003d413d7223 */ /* 0x000fc4000000003c */
[----:B------:R-:W-:Y:S01]  /*143a0*/  FFMA R10, R38, R65, R37 ;  /* 0x00000041260a7223 */ /* 0x000fe20000000025 */
[----:B------:R-:W1:Y:S01]  /*143b0*/  LDS.128 R92, [0x2940] ;  /* 0x00294000ff5c7984 */ /* 0x000e620000000c00 */
[----:B------:R-:W-:Y:S02]  /*143c0*/  FFMA R0, R64, R41, R0 ;  /* 0x0000002940007223 */ /* 0x000fe40000000000 */
[----:B------:R-:W-:Y:S02]  /*143d0*/  FFMA R62, R66, R62, R61 ;  /* 0x0000003e423e7223 */ /* 0x000fe4000000003d */
[----:B------:R-:W-:Y:S02]  /*143e0*/  FFMA R10, R39, R66, R10 ;  /* 0x00000042270a7223 */ /* 0x000fe4000000000a */
[----:B------:R-:W1:Y:S01]  /*143f0*/  LDS.128 R36, [0x30d0] ;  /* 0x0030d000ff247984 */ /* 0x000e620000000c00 */
[----:B------:R-:W-:Y:S02]  /*14400*/  FFMA R0, R42, R65, R0 ;  /* 0x000000412a007223 */ /* 0x000fe40000000000 */
[----:B------:R-:W-:-:S02]  /*14410*/  FFMA R7, R67, R63, R62 ;  /* 0x0000003f43077223 */ /* 0x000fc4000000003e */
[----:B------:R-:W1:Y:S01]  /*14420*/  LDS.128 R60, [0x3e10] ;  /* 0x003e1000ff3c7984 */ /* 0x000e620000000c00 */
[----:B------:R-:W-:Y:S02]  /*14430*/  FFMA R0, R43, R66, R0 ;  /* 0x000000422b007223 */ /* 0x000fe40000000000 */
[----:B------:R-:W-:Y:S01]  /*14440*/  FFMA R85, R71, R85, R84 ;  /* 0x0000005547557223 */ /* 0x000fe20000000054 */
[----:B------:R-:W1:Y:S01]  /*14450*/  LDS.128 R40, [0x3860] ;  /* 0x00386000ff287984 */ /* 0x000e620000000c00 */
[C---:B0-----:R-:W-:Y:S02]  /*14460*/  FFMA R56, R64.reuse, R56, R9 ;  /* 0x0000003840387223 */ /* 0x041fe40000000009 */
[----:B------:R-:W-:Y:S01]  /*14470*/  FFMA R86, R64, R86, R85 ;  /* 0x0000005640567223 */ /* 0x000fe20000000055 */
[----:B------:R-:W-:Y:S01]  /*14480*/  LDS.128 R68, [0x2d10] ;  /* 0x002d1000ff447984 */ /* 0x000fe20000000c00 */
[-C--:B--2---:R-:W-:Y:S02]  /*14490*/  FFMA R14, R88, R65.reuse, R14 ;  /* 0x00000041580e7223 */ /* 0x084fe4000000000e */
[----:B------:R-:W-:-:S02]  /*144a0*/  FFMA R13, R87, R65, R86 ;  /* 0x00000041570d7223 */ /* 0x000fc40000000056 */
[----:B------:R-:W0:Y:S01]  /*144b0*/  LDS.128 R84, [0x3a40] ;  /* 0x003a4000ff547984 */ /* 0x000e220000000c00 */
[----:B------:R-:W-:Y:S02]  /*144c0*/  FFMA R57, R65, R57, R56 ;  /* 0x0000003941397223 */ /* 0x000fe40000000038 */
[----:B---3--:R-:W-:Y:S02]  /*144d0*/  FFMA R108, R108, R66, R11 ;  /* 0x000000426c6c7223 */ /* 0x008fe4000000000b */
[-C--:B----4-:R-:W-:Y:S02]  /*144e0*/  FFMA R4, R52, R65.reuse, R4 ;  /* 0x0000004134047223 */ /* 0x090fe40000000004 */
[----:B-----5:R-:W-:Y:S02]  /*144f0*/  FFMA R99, R104, R65, R99 ;  /* 0x0000004168637223 */ /* 0x020fe40000000063 */
[C---:B------:R-:W-:Y:S02]  /*14500*/  FFMA R14, R66.reuse, R89, R14 ;  /* 0x00000059420e7223 */ /* 0x040fe4000000000e */
[----:B------:R-:W-:-:S02]  /*14510*/  FFMA R58, R66, R58, R57 ;  /* 0x0000003a423a7223 */ /* 0x000fc40000000039 */
[----:B------:R-:W-:Y:S02]  /*14520*/  FFMA R44, R44, R66, R13 ;  /* 0x000000422c2c7223 */ /* 0x000fe4000000000d */
[----:B------:R-:W-:Y:S02]  /*14530*/  FFMA R109, R67, R109, R108 ;  /* 0x0000006d436d7223 */ /* 0x000fe4000000006c */
[----:B-1----:R-:W-:Y:S02]  /*14540*/  FFMA R48, R80, R48, R5 ;  /* 0x0000003050307223 */ /* 0x002fe40000000005 */
[C---:B------:R-:W-:Y:S02]  /*14550*/  FFMA R4, R66.reuse, R53, R4 ;  /* 0x0000003542047223 */ /* 0x040fe40000000004 */
[----:B------:R-:W-:Y:S02]  /*14560*/  FFMA R99, R66, R105, R99 ;  /* 0x0000006942637223 */ /* 0x000fe40000000063 */
[----:B------:R-:W-:-:S02]  /*14570*/  FFMA R2, R92, R67, R2 ;  /* 0x000000435c027223 */ /* 0x000fc40000000002 */
[C---:B------:R-:W-:Y:S02]  /*14580*/  FFMA R19, R67.reuse, R90, R14 ;  /* 0x0000005a43137223 */ /* 0x040fe4000000000e */
[----:B------:R-:W-:Y:S02]  /*14590*/  FFMA R45, R67, R45, R44 ;  /* 0x0000002d432d7223 */ /* 0x000fe4000000002c */
[----:B------:R-:W-:Y:S02]  /*145a0*/  FFMA R110, R80, R110, R109 ;  /* 0x0000006e506e7223 */ /* 0x000fe4000000006d */
[----:B------:R-:W-:Y:S02]  /*145b0*/  FFMA R49, R81, R49, R48 ;  /* 0x0000003151317223 */ /* 0x000fe40000000030 */
[C---:B------:R-:W-:Y:S02]  /*145c0*/  FFMA R9, R67.reuse, R59, R58 ;  /* 0x0000003b43097223 */ /* 0x040fe4000000003a */
[C---:B------:R-:W-:Y:S01]  /*145d0*/  FFMA R4, R67.reuse, R54, R4 ;  /* 0x0000003643047223 */ /* 0x040fe20000000004 */
[----:B------:R-:W1:Y:S01]  /*145e0*/  LDS.128 R56, [0x3680] ;  /* 0x00368000ff387984 */ /* 0x000e620000000c00 */
[----:B------:R-:W-:-:S02]  /*145f0*/  FFMA R106, R67, R106, R99 ;  /* 0x0000006a436a7223 */ /* 0x000fc40000000063 */
[C---:B------:R-:W-:Y:S01]  /*14600*/  FFMA R2, R80.reuse, R93, R2 ;  /* 0x0000005d50027223 */ /* 0x040fe20000000002 */
[----:B------:R-:W2:Y:S01]  /*14610*/  LDS.128 R96, [0x34a0] ;  /* 0x0034a000ff607984 */ /* 0x000ea20000000c00 */
[C---:B------:R-:W-:Y:S02]  /*14620*/  FFMA R19, R80.reuse, R91, R19 ;  /* 0x0000005b50137223 */ /* 0x040fe40000000013 */
[----:B------:R-:W-:Y:S01]  /*14630*/  FFMA R46, R80, R46, R45 ;  /* 0x0000002e502e7223 */ /* 0x000fe2000000002d */
[----:B------:R-:W3:Y:S01]  /*14640*/  LDS.128 R88, [0x3a50] ;  /* 0x003a5000ff587984 */ /* 0x000ee20000000c00 */
[----:B------:R-:W-:Y:S02]  /*14650*/  FFMA R10, R36, R67, R10 ;  /* 0x00000043240a7223 */ /* 0x000fe4000000000a */
[----:B------:R-:W-:Y:S02]  /*14660*/  FFMA R50, R82, R50, R49 ;  /* 0x0000003252327223 */ /* 0x000fe40000000031 */
[----:B------:R-:W-:-:S02]  /*14670*/  FFMA R14, R80, R55, R4 ;  /* 0x00000037500e7223 */ /* 0x000fc40000000004 */
[-C--:B------:R-:W-:Y:S01]  /*14680*/  FFMA R11, R111, R81.reuse, R110 ;  /* 0x000000516f0b7223 */ /* 0x080fe2000000006e */
[----:B------:R-:W-:Y:S01]  /*14690*/  LDS.128 R52, [0x32c0] ;  /* 0x0032c000ff347984 */ /* 0x000fe20000000c00 */
[----:B------:R-:W-:Y:S02]  /*146a0*/  FFMA R2, R94, R81, R2 ;  /* 0x000000515e027223 */ /* 0x000fe40000000002 */
[C---:B------:R-:W-:Y:S01]  /*146b0*/  FFMA R4, R80.reuse, R107, R106 ;  /* 0x0000006b50047223 */ /* 0x040fe2000000006a */
[----:B------:R-:W4:Y:S01]  /*146c0*/  LDS.128 R108, [0x2b30] ;  /* 0x002b3000ff6c7984 */ /* 0x000f220000000c00 */
[C---:B------:R-:W-:Y:S02]  /*146d0*/  FFMA R37, R80.reuse, R37, R10 ;  /* 0x0000002550257223 */ /* 0x040fe4000000000a */
[----:B------:R-:W-:Y:S01]  /*146e0*/  FFMA R60, R80, R60, R9 ;  /* 0x0000003c503c7223 */ /* 0x000fe20000000009 */
[----:B------:R-:W5:Y:S01]  /*146f0*/  LDS.128 R104, [0x3c30] ;  /* 0x003c3000ff687984 */ /* 0x000f620000000c00 */
[----:B------:R-:W-:-:S02]  /*14700*/  FFMA R13, R47, R81, R46 ;  /* 0x000000512f0d7223 */ /* 0x000fc4000000002e */
[----:B------:R-:W-:Y:S01]  /*14710*/  FFMA R10, R95, R82, R2 ;  /* 0x000000525f0a7223 */ /* 0x000fe20000000002 */
[----:B------:R-:W-:Y:S01]  /*14720*/  LDS.128 R44, [R8.X4+0x330] ;  /* 0x00033000082c7984 */ /* 0x000fe20000004c00 */
[----:B------:R-:W-:Y:S02]  /*14730*/  FFMA R5, R83, R51, R50 ;  /* 0x0000003353057223 */ /* 0x000fe40000000032 */
[----:B------:R-:W-:Y:S01]  /*14740*/  FFMA R0, R40, R67, R0 ;  /* 0x0000004328007223 */ /* 0x000fe20000000000 */
[----:B------:R-:W5:Y:S01]  /*14750*/  LDS.128 R92, [0x2950] ;  /* 0x00295000ff5c7984 */ /* 0x000f620000000c00 */
[----:B------:R-:W-:Y:S02]  /*14760*/  FFMA R61, R81, R61, R60 ;  /* 0x0000003d513d7223 */ /* 0x000fe4000000003c */
[----:B------:R-:W-:Y:S01]  /*14770*/  FFMA R41, R80, R41, R0 ;  /* 0x0000002950297223 */ /* 0x000fe20000000000 */
[----:B------:R-:W5:Y:S01]  /*14780*/  LDS.128 R48, [0x2f00] ;  /* 0x002f0000ff307984 */ /* 0x000f620000000c00 */
[----:B------:R-:W-:-:S02]  /*14790*/  FFMA R62, R82, R62, R61 ;  /* 0x0000003e523e7223 */ /* 0x000fc4000000003d */
[----:B------:R-:W-:Y:S02]  /*147a0*/  FFMA R2, R42, R81, R41 ;  /* 0x000000512a027223 */ /* 0x000fe40000000029 */
[----:B------:R-:W-:Y:S02]  /*147b0*/  FFMA R9, R83, R63, R62 ;  /* 0x0000003f53097223 */ /* 0x000fe4000000003e */
[----:B------:R-:W5:Y:S01]  /*147c0*/  LDS.128 R60, [0x3690] ;  /* 0x00369000ff3c7984 */ /* 0x000f620000000c00 */
[----:B------:R-:W-:Y:S02]  /*147d0*/  FFMA R2, R43, R82, R2 ;  /* 0x000000522b027223 */ /* 0x000fe40000000002 */
[----:B------:R-:W-:Y:S01]  /*147e0*/  FFMA R37, R38, R81, R37 ;  /* 0x0000005126257223 */ /* 0x000fe20000000025 */
[----:B------:R-:W5:Y:S01]  /*147f0*/  LDS.128 R40, [0x3870] ;  /* 0x00387000ff287984 */ /* 0x000f620000000c00 */
[----:B0-----:R-:W-:Y:S02]  /*14800*/  FFMA R84, R84, R66, R15 ;  /* 0x0000004254547223 */ /* 0x001fe4000000000f */
[----:B------:R-:W-:-:S02]  /*14810*/  FFMA R0, R39, R82, R37 ;  /* 0x0000005227007223 */ /* 0x000fc40000000025 */
[----:B------:R-:W-:Y:S01]  /*14820*/  FFMA R85, R67, R85, R84 ;  /* 0x0000005543557223 */ /* 0x000fe20000000054 */
[----:B------:R-:W0:Y:S01]  /*14830*/  LDS.128 R36, [0x3e20] ;  /* 0x003e2000ff247984 */ /* 0x000e220000000c00 */
[-C--:B------:R-:W-:Y:S02]  /*14840*/  FFMA R14, R68, R81.reuse, R14 ;  /* 0x00000051440e7223 */ /* 0x080fe4000000000e */
[C---:B------:R-:W-:Y:S01]  /*14850*/  FFMA R86, R80.reuse, R86, R85 ;  /* 0x0000005650567223 */ /* 0x040fe20000000055 */
[----:B------:R-:W-:Y:S01]  /*14860*/  LDS.128 R64, [0x34b0] ;  /* 0x0034b000ff407984 */ /* 0x000fe20000000c00 */
[----:B-1----:R-:W-:Y:S02]  /*14870*/  FFMA R56, R80, R56, R7 ;  /* 0x0000003850387223 */ /* 0x002fe40000000007 */
[-C--:B------:R-:W-:Y:S02]  /*14880*/  FFMA R15, R87, R81.reuse, R86 ;  /* 0x00000051570f7223 */ /* 0x080fe40000000056 */
[----:B--2---:R-:W-:Y:S01]  /*14890*/  FFMA R19, R96, R81, R19 ;  /* 0x0000005160137223 */ /* 0x004fe20000000013 */
[----:B------:R-:W1:Y:S01]  /*148a0*/  LDS.128 R84, [0x30e0] ;  /* 0x0030e000ff547984 */ /* 0x000e620000000c00 */
[----:B------:R-:W-:-:S02]  /*148b0*/  FFMA R14, R82, R69, R14 ;  /* 0x00000045520e7223 */ /* 0x000fc4000000000e */
[-C--:B---3--:R-:W-:Y:S02]  /*148c0*/  FFMA R88, R88, R82.reuse, R15 ;  /* 0x0000005258587223 */ /* 0x088fe4000000000f */
[----:B------:R-:W-:Y:S02]  /*148d0*/  FFMA R57, R81, R57, R56 ;  /* 0x0000003951397223 */ /* 0x000fe40000000038 */
[----:B----4-:R-:W-:Y:S02]  /*148e0*/  FFMA R108, R108, R82, R11 ;  /* 0x000000526c6c7223 */ /* 0x010fe4000000000b */
[----:B------:R-:W-:Y:S02]  /*148f0*/  FFMA R19, R82, R97, R19 ;  /* 0x0000006152137223 */ /* 0x000fe40000000013 */
[----:B------:R-:W-:Y:S02]  /*14900*/  FFMA R14, R83, R70, R14 ;  /* 0x00000046530e7223 */ /* 0x000fe4000000000e */
[----:B-----5:R-:W-:-:S02]  /*14910*/  FFMA R4, R104, R81, R4 ;  /* 0x0000005168047223 */ /* 0x020fc40000000004 */
[----:B------:R-:W-:Y:S02]  /*14920*/  FFMA R52, R52, R82, R13 ;  /* 0x0000005234347223 */ /* 0x000fe4000000000d */
[C---:B------:R-:W-:Y:S02]  /*14930*/  FFMA R89, R83.reuse, R89, R88 ;  /* 0x0000005953597223 */ /* 0x040fe40000000058 */
[----:B------:R-:W-:Y:S02]  /*14940*/  FFMA R58, R82, R58, R57 ;  /* 0x0000003a523a7223 */ /* 0x000fe40000000039 */
[----:B------:R-:W-:Y:S02]  /*14950*/  FFMA R109, R83, R109, R108 ;  /* 0x0000006d536d7223 */ /* 0x000fe4000000006c */
[----:B------:R-:W-:Y:S02]  /*14960*/  FFMA R92, R92, R83, R10 ;  /* 0x000000535c5c7223 */ /* 0x000fe4000000000a */
[----:B------:R-:W-:-:S02]  /*14970*/  FFMA R48, R44, R48, R5 ;  /* 0x000000302c307223 */ /* 0x000fc40000000005 */
[C---:B------:R-:W-:Y:S02]  /*14980*/  FFMA R19, R83.reuse, R98, R19 ;  /* 0x0000006253137223 */ /* 0x040fe40000000013 */
[----:B------:R-:W-:Y:S02]  /*14990*/  FFMA R4, R82, R105, R4 ;  /* 0x0000006952047223 */ /* 0x000fe40000000004 */
[----:B------:R-:W-:Y:S02]  /*149a0*/  FFMA R53, R83, R53, R52 ;  /* 0x0000003553357223 */ /* 0x000fe40000000034 */
[C---:B------:R-:W-:Y:S02]  /*149b0*/  FFMA R90, R44.reuse, R90, R89 ;  /* 0x0000005a2c5a7223 */ /* 0x040fe40000000059 */
[C---:B------:R-:W-:Y:S02]  /*149c0*/  FFMA R10, R44.reuse, R71, R14 ;  /* 0x000000472c0a7223 */ /* 0x040fe4000000000e */
[----:B------:R-:W2:Y:S01]  /*149d0*/  LDS.128 R68, [0x3c40] ;  /* 0x003c4000ff447984 */ /* 0x000ea20000000c00 */
[----:B------:R-:W-:-:S02]  /*149e0*/  FFMA R110, R44, R110, R109 ;  /* 0x0000006e2c6e7223 */ /* 0x000fc4000000006d */
[----:B------:R-:W-:Y:S02]  /*149f0*/  FFMA R49, R45, R49, R48 ;  /* 0x000000312d317223 */ /* 0x000fe40000000030 */
[C---:B------:R-:W-:Y:S02]  /*14a00*/  FFMA R7, R83.reuse, R59, R58 ;  /* 0x0000003b53077223 */ /* 0x040fe4000000003a */
[----:B------:R-:W-:Y:S01]  /*14a10*/  FFMA R4, R83, R106, R4 ;  /* 0x0000006a53047223 */ /* 0x000fe20000000004 */
[----:B------:R-:W3:Y:S01]  /*14a20*/  LDS.128 R56, [0x2d20] ;  /* 0x002d2000ff387984 */ /* 0x000ee20000000c00 */
[C---:B------:R-:W-:Y:S02]  /*14a30*/  FFMA R54, R44.reuse, R54, R53 ;  /* 0x000000362c367223 */ /* 0x040fe40000000035 */
[C---:B------:R-:W-:Y:S02]  /*14a40*/  FFMA R11, R44.reuse, R99, R19 ;  /* 0x000000632c0b7223 */ /* 0x040fe40000000013 */
[----:B------:R-:W-:Y:S01]  /*14a50*/  FFMA R92, R44, R93, R92 ;  /* 0x0000005d2c5c7223 */ /* 0x000fe2000000005c */
[----:B------:R-:W-:Y:S01]  /*14a60*/  LDS.128 R96, [0x2b40] ;  /* 0x002b4000ff607984 */ /* 0x000fe20000000c00 */
[----:B------:R-:W-:-:S02]  /*14a70*/  FFMA R19, R91, R45, R90 ;  /* 0x0000002d5b137223 */ /* 0x000fc4000000005a */
[----:B------:R-:W-:Y:S01]  /*14a80*/  FFMA R50, R46, R50, R49 ;  /* 0x000000322e327223 */ /* 0x000fe20000000031 */
[----:B------:R-:W4:Y:S01]  /*14a90*/  LDS.128 R88, [0x2960] ;  /* 0x00296000ff587984 */ /* 0x000f220000000c00 */
[----:B------:R-:W-:Y:S02]  /*14aa0*/  FFMA R4, R44, R107, R4 ;  /* 0x0000006b2c047223 */ /* 0x000fe40000000004 */
[-C--:B------:R-:W-:Y:S01]  /*14ab0*/  FFMA R13, R111, R45.reuse, R110 ;  /* 0x0000002d6f0d7223 */ /* 0x080fe2000000006e */
[----:B------:R-:W5:Y:S01]  /*14ac0*/  LDS.128 R104, [0x32d0] ;  /* 0x0032d000ff687984 */ /* 0x000f620000000c00 */
[-C--:B------:R-:W-:Y:S02]  /*14ad0*/  FFMA R14, R94, R45.reuse, R92 ;  /* 0x0000002d5e0e7223 */ /* 0x080fe4000000005c */
[----:B------:R-:W-:Y:S01]  /*14ae0*/  FFMA R15, R55, R45, R54 ;  /* 0x0000002d370f7223 */ /* 0x000fe20000000036 */
[----:B------:R-:W4:Y:S01]  /*14af0*/  LDS.128 R108, [0x3a60] ;  /* 0x003a6000ff6c7984 */ /* 0x000f220000000c00 */
[----:B------:R-:W-:-:S02]  /*14b00*/  FFMA R60, R44, R60, R7 ;  /* 0x0000003c2c3c7223 */ /* 0x000fc40000000007 */
[----:B------:R-:W-:Y:S01]  /*14b10*/  FFMA R14, R95, R46, R14 ;  /* 0x0000002e5f0e7223 */ /* 0x000fe2000000000e */
[----:B------:R-:W4:Y:S01]  /*14b20*/  LDS.128 R52, [R8.X4+0x340] ;  /* 0x0003400008347984 */ /* 0x000f220000004c00 */
[----:B------:R-:W-:Y:S02]  /*14b30*/  FFMA R7, R47, R51, R50 ;  /* 0x000000332f077223 */ /* 0x000fe40000000032 */
[----:B------:R-:W-:Y:S01]  /*14b40*/  FFMA R2, R40, R83, R2 ;  /* 0x0000005328027223 */ /* 0x000fe20000000002 */
[----:B------:R-:W5:Y:S01]  /*14b50*/  LDS.128 R48, [0x30f0] ;  /* 0x0030f000ff307984 */ /* 0x000f620000000c00 */
[C---:B0-----:R-:W-:Y:S02]  /*14b60*/  FFMA R36, R44.reuse, R36, R9 ;  /* 0x000000242c247223 */ /* 0x041fe40000000009 */
[----:B------:R-:W-:Y:S01]  /*14b70*/  FFMA R2, R44, R41, R2 ;  /* 0x000000292c027223 */ /* 0x000fe20000000002 */
[----:B------:R-:W0:Y:S01]  /*14b80*/  LDS.128 R92, [0x3880] ;  /* 0x00388000ff5c7984 */ /* 0x000e220000000c00 */
[----:B------:R-:W-:-:S02]  /*14b90*/  FFMA R37, R45, R37, R36 ;  /* 0x000000252d257223 */ /* 0x000fc40000000024 */
[----:B------:R-:W-:Y:S02]  /*14ba0*/  FFMA R2, R42, R45, R2 ;  /* 0x0000002d2a027223 */ /* 0x000fe40000000002 */
[----:B------:R-:W-:Y:S02]  /*14bb0*/  FFMA R61, R45, R61, R60 ;  /* 0x0000003d2d3d7223 */ /* 0x000fe4000000003c */
[----:B------:R-:W-:Y:S02]  /*14bc0*/  FFMA R2, R43, R46, R2 ;  /* 0x0000002e2b027223 */ /* 0x000fe40000000002 */
[----:B------:R-:W0:Y:S01]  /*14bd0*/  LDS.128 R40, [0x36a0] ;  /* 0x0036a000ff287984 */ /* 0x000e220000000c00 */
[C---:B------:R-:W-:Y:S02]  /*14be0*/  FFMA R38, R46.reuse, R38, R37 ;  /* 0x000000262e267223 */ /* 0x040fe40000000025 */
[----:B------:R-:W-:Y:S02]  /*14bf0*/  FFMA R62, R46, R62, R61 ;  /* 0x0000003e2e3e7223 */ /* 0x000fe4000000003d */
[----:B------:R-:W-:-:S02]  /*14c00*/  FFMA R5, R47, R39, R38 ;  /* 0x000000272f057223 */ /* 0x000fc40000000026 */
[----:B------:R-:W0:Y:S01]  /*14c10*/  LDS.128 R36, [0x2f10] ;  /* 0x002f1000ff247984 */ /* 0x000e220000000c00 */
[----:B-1----:R-:W-:Y:S02]  /*14c20*/  FFMA R0, R84, R83, R0 ;  /* 0x0000005354007223 */ /* 0x002fe40000000000 */
[----:B------:R-:W-:Y:S01]  /*14c30*/  FFMA R9, R47, R63, R62 ;  /* 0x0000003f2f097223 */ /* 0x000fe2000000003e */
[----:B------:R-:W-:Y:S01]  /*14c40*/  LDS.128 R80, [0x3c50] ;  /* 0x003c5000ff507984 */ /* 0x000fe20000000c00 */
[----:B------:R-:W-:Y:S02]  /*14c50*/  FFMA R0, R44, R85, R0 ;  /* 0x000000552c007223 */ /* 0x000fe40000000000 */
[-C--:B--2---:R-:W-:Y:S01]  /*14c60*/  FFMA R4, R68, R45.reuse, R4 ;  /* 0x0000002d44047223 */ /* 0x084fe20000000004 */
[----:B------:R-:W1:Y:S01]  /*14c70*/  LDS.128 R60, [0x3e30] ;  /* 0x003e3000ff3c7984 */ /* 0x000e620000000c00 */
[-C--:B------:R-:W-:Y:S02]  /*14c80*/  FFMA R0, R86, R45.reuse, R0 ;  /* 0x0000002d56007223 */ /* 0x080fe40000000000 */
[----:B---3--:R-:W-:-:S02]  /*14c90*/  FFMA R10, R56, R45, R10 ;  /* 0x0000002d380a7223 */ /* 0x008fc4000000000a */
[----:B------:R-:W-:Y:S02]  /*14ca0*/  FFMA R11, R64, R45, R11 ;  /* 0x0000002d400b7223 */ /* 0x000fe4000000000b */
[----:B------:R-:W-:Y:S02]  /*14cb0*/  FFMA R4, R46, R69, R4 ;  /* 0x000000452e047223 */ /* 0x000fe40000000004 */
[----:B----4-:R-:W-:Y:S02]  /*14cc0*/  FFMA R14, R88, R47, R14 ;  /* 0x0000002f580e7223 */ /* 0x010fe4000000000e */
[----:B------:R-:W-:Y:S02]  /*14cd0*/  FFMA R0, R87, R46, R0 ;  /* 0x0000002e57007223 */ /* 0x000fe40000000000 */
[C---:B------:R-:W-:Y:S01]  /*14ce0*/  FFMA R10, R46.reuse, R57, R10 ;  /* 0x000000392e0a7223 */ /* 0x040fe2000000000a */
[----:B------:R-:W-:Y:S01]  /*14cf0*/  LDS.128 R84, [0x2d30] ;  /* 0x002d3000ff547984 */ /* 0x000fe20000000c00 */
[----:B------:R-:W-:-:S02]  /*14d00*/  FFMA R11, R46, R65, R11 ;  /* 0x000000412e0b7223 */ /* 0x000fc4000000000b */
[-C--:B------:R-:W-:Y:S02]  /*14d10*/  FFMA R96, R96, R46.reuse, R13 ;  /* 0x0000002e60607223 */ /* 0x080fe4000000000d */
[-C--:B-----5:R-:W-:Y:S02]  /*14d20*/  FFMA R104, R104, R46.reuse, R15 ;  /* 0x0000002e68687223 */ /* 0x0a0fe4000000000f */
[----:B------:R-:W-:Y:S02]  /*14d30*/  FFMA R108, R108, R46, R19 ;  /* 0x0000002e6c6c7223 */ /* 0x000fe40000000013 */
[C---:B------:R-:W-:Y:S02]  /*14d40*/  FFMA R4, R47.reuse, R70, R4 ;  /* 0x000000462f047223 */ /* 0x040fe40000000004 */
[----:B------:R-:W-:Y:S02]  /*14d50*/  FFMA R14, R52, R89, R14 ;  /* 0x00000059340e7223 */ /* 0x000fe4000000000e */
[----:B------:R-:W-:-:S02]  /*14d60*/  FFMA R10, R47, R58, R10 ;  /* 0x0000003a2f0a7223 */ /* 0x000fc4000000000a */
[C---:B------:R-:W-:Y:S02]  /*14d70*/  FFMA R11, R47.reuse, R66, R11 ;  /* 0x000000422f0b7223 */ /* 0x040fe4000000000b */
[C---:B------:R-:W-:Y:S02]  /*14d80*/  FFMA R97, R47.reuse, R97, R96 ;  /* 0x000000612f617223 */ /* 0x040fe40000000060 */
[C---:B------:R-:W-:Y:S02]  /*14d90*/  FFMA R105, R47.reuse, R105, R104 ;  /* 0x000000692f697223 */ /* 0x040fe40000000068 */
[----:B------:R-:W-:Y:S02]  /*14da0*/  FFMA R109, R47, R109, R108 ;  /* 0x0000006d2f6d7223 */ /* 0x000fe4000000006c */
[----:B------:R-:W-:Y:S02]  /*14db0*/  FFMA R4, R52, R71, R4 ;  /* 0x0000004734047223 */ /* 0x000fe40000000004 */
[-C--:B------:R-:W-:Y:S01]  /*14dc0*/  FFMA R48, R48, R47.reuse, R0 ;  /* 0x0000002f30307223 */ /* 0x080fe20000000000 */
[----:B------:R-:W2:Y:S01]  /*14dd0*/  LDS.128 R68, [0x3a70] ;  /* 0x003a7000ff447984 */ /* 0x000ea20000000c00 */
[----:B0-----:R-:W-:-:S02]  /*14de0*/  FFMA R2, R92, R47, R2 ;  /* 0x0000002f5c027223 */ /* 0x001fc40000000002 */
[----:B------:R-:W-:Y:S01]  /*14df0*/  FFMA R14, R90, R53, R14 ;  /* 0x000000355a0e7223 */ /* 0x000fe2000000000e */
[----:B------:R-:W0:Y:S01]  /*14e00*/  LDS.128 R44, [0x2970] ;  /* 0x00297000ff2c7984 */ /* 0x000e220000000c00 */
[C---:B------:R-:W-:Y:S02]  /*14e10*/  FFMA R10, R52.reuse, R59, R10 ;  /* 0x0000003b340a7223 */ /* 0x040fe4000000000a */
[----:B------:R-:W-:Y:S01]  /*14e20*/  FFMA R0, R91, R54, R14 ;  /* 0x000000365b007223 */ /* 0x000fe2000000000e */
[----:B------:R-:W-:Y:S01]  /*14e30*/  LDS.128 R56, [0x2b50] ;  /* 0x002b5000ff387984 */ /* 0x000fe20000000c00 */
[C---:B------:R-:W-:Y:S02]  /*14e40*/  FFMA R40, R52.reuse, R40, R9 ;  /* 0x0000002834287223 */ /* 0x040fe40000000009 */
[----:B------:R-:W-:Y:S01]  /*14e50*/  FFMA R48, R52, R49, R48 ;  /* 0x0000003134307223 */ /* 0x000fe20000000030 */
[----:B------:R-:W3:Y:S01]  /*14e60*/  LDS.128 R88, [R8.X4+0x350] ;  /* 0x0003500008587984 */ /* 0x000ee20000004c00 */
[----:B------:R-:W-:-:S02]  /*14e70*/  FFMA R41, R53, R41, R40 ;  /* 0x0000002935297223 */ /* 0x000fc40000000028 */
[----:B------:R-:W-:Y:S02]  /*14e80*/  FFMA R36, R52, R36, R7 ;  /* 0x0000002434247223 */ /* 0x000fe40000000007 */
[----:B------:R-:W-:Y:S02]  /*14e90*/  FFMA R42, R54, R42, R41 ;  /* 0x0000002a362a7223 */ /* 0x000fe40000000029 */
[----:B------:R-:W-:Y:S02]  /*14ea0*/  FFMA R13, R52, R67, R11 ;  /* 0x00000043340d7223 */ /* 0x000fe4000000000b */
[----:B------:R-:W-:Y:S01]  /*14eb0*/  FFMA R9, R50, R53, R48 ;  /* 0x0000003532097223 */ /* 0x000fe20000000030 */
[----:B------:R-:W4:Y:S01]  /*14ec0*/  LDS.128 R64, [0x32e0] ;  /* 0x0032e000ff407984 */ /* 0x000f220000000c00 */
[----:B------:R-:W-:Y:S02]  /*14ed0*/  FFMA R37, R53, R37, R36 ;  /* 0x0000002535257223 */ /* 0x000fe40000000024 */
[----:B-1----:R-:W-:-:S02]  /*14ee0*/  FFMA R60, R52, R60, R5 ;  /* 0x0000003c343c7223 */ /* 0x002fc40000000005 */
[----:B------:R-:W-:Y:S02]  /*14ef0*/  FFMA R5, R55, R43, R42 ;  /* 0x0000002b37057223 */ /* 0x000fe4000000002a */
[----:B------:R-:W-:Y:S01]  /*14f00*/  FFMA R9, R51, R54, R9 ;  /* 0x0000003633097223 */ /* 0x000fe20000000009 */
[----:B------:R-:W1:Y:S01]  /*14f10*/  LDS.128 R40, [0x3890] ;  /* 0x00389000ff287984 */ /* 0x000e620000000c00 */
[----:B------:R-:W-:Y:S02]  /*14f20*/  FFMA R38, R54, R38, R37 ;  /* 0x0000002636267223 */ /* 0x000fe40000000025 */
[C---:B------:R-:W-:Y:S01]  /*14f30*/  FFMA R106, R52.reuse, R106, R105 ;  /* 0x0000006a346a7223 */ /* 0x040fe20000000069 */
[----:B------:R-:W5:Y:S01]  /*14f40*/  LDS.128 R48, [0x3100] ;  /* 0x00310000ff307984 */ /* 0x000f620000000c00 */
[----:B------:R-:W-:Y:S02]  /*14f50*/  FFMA R110, R52, R110, R109 ;  /* 0x0000006e346e7223 */ /* 0x000fe4000000006d */
[----:B------:R-:W-:-:S02]  /*14f60*/  FFMA R7, R55, R39, R38 ;  /* 0x0000002737077223 */ /* 0x000fc40000000026 */
[----:B------:R-:W1:Y:S01]  /*14f70*/  LDS.128 R36, [0x2f20] ;  /* 0x002f2000ff247984 */ /* 0x000e620000000c00 */
[-C--:B------:R-:W-:Y:S02]  /*14f80*/  FFMA R111, R111, R53.reuse, R110 ;  /* 0x000000356f6f7223 */ /* 0x080fe4000000006e */
[----:B------:R-:W-:Y:S02]  /*14f90*/  FFMA R11, R107, R53, R106 ;  /* 0x000000356b0b7223 */ /* 0x000fe4000000006a */
[----:B------:R-:W1:Y:S01]  /*14fa0*/  LDS.128 R104, [0x36b0] ;  /* 0x0036b000ff687984 */ /* 0x000e620000000c00 */
[----:B--2---:R-:W-:Y:S02]  /*14fb0*/  FFMA R68, R68, R54, R111 ;  /* 0x0000003644447223 */ /* 0x004fe4000000006f */
[----:B0-----:R-:W-:Y:S01]  /*14fc0*/  FFMA R0, R44, R55, R0 ;  /* 0x000000372c007223 */ /* 0x001fe20000000000 */
[----:B------:R-:W0:Y:S01]  /*14fd0*/  LDS.128 R108, [0x3e40] ;  /* 0x003e4000ff6c7984 */ /* 0x000e220000000c00 */
[----:B------:R-:W-:-:S02]  /*14fe0*/  FFMA R98, R52, R98, R97 ;  /* 0x0000006234627223 */ /* 0x000fc40000000061 */
[----:B------:R-:W-:Y:S02]  /*14ff0*/  FFMA R61, R53, R61, R60 ;  /* 0x0000003d353d7223 */ /* 0x000fe4000000003c */
[----:B---3--:R-:W-:Y:S02]  /*15000*/  FFMA R45, R88, R45, R0 ;  /* 0x0000002d582d7223 */ /* 0x008fe40000000000 */
[----:B------:R-:W2:Y:S01]  /*15010*/  LDS R0, [R8.X4+0x3fc] ;  /* 0x0003fc0008007984 */ /* 0x000ea20000004800 */
[-C--:B------:R-:W-:Y:S02]  /*15020*/  FFMA R99, R99, R53.reuse, R98 ;  /* 0x0000003563637223 */ /* 0x080fe40000000062 */
[-C--:B------:R-:W-:Y:S02]  /*15030*/  FFMA R4, R80, R53.reuse, R4 ;  /* 0x0000003550047223 */ /* 0x080fe40000000004 */
[----:B------:R-:W-:Y:S02]  /*15040*/  FFMA R13, R112, R53, R13 ;  /* 0x00000035700d7223 */ /* 0x000fe4000000000d */
[----:B------:R-:W-:-:S02]  /*15050*/  FFMA R62, R54, R62, R61 ;  /* 0x0000003e363e7223 */ /* 0x000fc4000000003d */
[----:B------:R-:W-:Y:S02]  /*15060*/  FFMA R56, R56, R54, R99 ;  /* 0x0000003638387223 */ /* 0x000fe40000000063 */
[----:B------:R-:W-:Y:S01]  /*15070*/  FFMA R4, R54, R81, R4 ;  /* 0x0000005136047223 */ /* 0x000fe20000000004 */
[----:B------:R-:W-:Y:S01]  /*15080*/  LDS.128 R96, [0x3c60] ;  /* 0x003c6000ff607984 */ /* 0x000fe20000000c00 */
[----:B------:R-:W-:Y:S02]  /*15090*/  FFMA R2, R52, R93, R2 ;  /* 0x0000005d34027223 */ /* 0x000fe40000000002 */
[----:B------:R-:W-:Y:S02]  /*150a0*/  FFMA R113, R54, R113, R13 ;  /* 0x0000007136717223 */ /* 0x000fe4000000000d */
[C---:B------:R-:W-:Y:S02]  /*150b0*/  FFMA R13, R55.reuse, R63, R62 ;  /* 0x0000003f370d7223 */ /* 0x040fe4000000003e */
[----:B------:R-:W-:Y:S01]  /*150c0*/  FFMA R57, R55, R57, R56 ;  /* 0x0000003937397223 */ /* 0x000fe20000000038 */
[----:B------:R-:W3:Y:S01]  /*150d0*/  LDS.128 R60, [0x2d40] ;  /* 0x002d4000ff3c7984 */ /* 0x000ee20000000c00 */
[----:B------:R-:W-:-:S02]  /*150e0*/  FFMA R10, R84, R53, R10 ;  /* 0x00000035540a7223 */ /* 0x000fc4000000000a */
[----:B------:R-:W-:Y:S02]  /*150f0*/  FFMA R4, R55, R82, R4 ;  /* 0x0000005237047223 */ /* 0x000fe40000000004 */
[----:B------:R-:W-:Y:S02]  /*15100*/  FFMA R2, R94, R53, R2 ;  /* 0x000000355e027223 */ /* 0x000fe40000000002 */
[----:B------:R-:W-:Y:S02]  /*15110*/  FFMA R58, R88, R58, R57 ;  /* 0x0000003a583a7223 */ /* 0x000fe40000000039 */
[----:B------:R-:W-:Y:S02]  /*15120*/  FFMA R10, R54, R85, R10 ;  /* 0x00000055360a7223 */ /* 0x000fe4000000000a */
[----:B------:R-:W-:Y:S02]  /*15130*/  FFMA R4, R88, R83, R4 ;  /* 0x0000005358047223 */ /* 0x000fe40000000004 */
[-C--:B------:R-:W-:Y:S01]  /*15140*/  FFMA R2, R95, R54.reuse, R2 ;  /* 0x000000365f027223 */ /* 0x080fe20000000002 */
[----:B------:R-:W0:Y:S01]  /*15150*/  LDS.128 R80, [0x2b60] ;  /* 0x002b6000ff507984 */ /* 0x000e220000000c00 */
[----:B----4-:R-:W-:-:S02]  /*15160*/  FFMA R64, R64, R54, R11 ;  /* 0x0000003640407223 */ /* 0x010fc4000000000b */
[----:B------:R-:W-:Y:S01]  /*15170*/  FFMA R10, R55, R86, R10 ;  /* 0x00000056370a7223 */ /* 0x000fe2000000000a */
[----:B------:R-:W-:Y:S01]  /*15180*/  LDS.128 R92, [0x34d0] ;  /* 0x0034d000ff5c7984 */ /* 0x000fe20000000c00 */
[----:B------:R-:W-:Y:S02]  /*15190*/  FFMA R15, R59, R89, R58 ;  /* 0x000000593b0f7223 */ /* 0x000fe4000000003a */
[----:B-1----:R-:W-:Y:S01]  /*151a0*/  FFMA R2, R40, R55, R2 ;  /* 0x0000003728027223 */ /* 0x002fe20000000002 */
[----:B------:R-:W1:Y:S01]  /*151b0*/  LDS.128 R56, [0x3a80] ;  /* 0x003a8000ff387984 */ /* 0x000e620000000c00 */
[C---:B------:R-:W-:Y:S02]  /*151c0*/  FFMA R113, R55.reuse, R114, R113 ;  /* 0x0000007237717223 */ /* 0x040fe40000000071 */
[C---:B------:R-:W-:Y:S02]  /*151d0*/  FFMA R65, R55.reuse, R65, R64 ;  /* 0x0000004137417223 */ /* 0x040fe40000000040 */
[----:B------:R-:W-:-:S02]  /*151e0*/  FFMA R69, R55, R69, R68 ;  /* 0x0000004537457223 */ /* 0x000fc40000000044 */
[----:B-----5:R-:W-:Y:S02]  /*151f0*/  FFMA R9, R48, R55, R9 ;  /* 0x0000003730097223 */ /* 0x020fe40000000009 */
[----:B------:R-:W4:Y:S01]  /*15200*/  LDS.128 R52, [R8.X4+0x400] ;  /* 0x0004000008347984 */ /* 0x000f220000004c00 */
[C---:B------:R-:W-:Y:S02]  /*15210*/  FFMA R10, R88.reuse, R87, R10 ;  /* 0x00000057580a7223 */ /* 0x040fe4000000000a */
[----:B------:R-:W-:Y:S01]  /*15220*/  FFMA R2, R88, R41, R2 ;  /* 0x0000002958027223 */ /* 0x000fe20000000002 */
[----:B------:R-:W5:Y:S01]  /*15230*/  LDS.128 R84, [0x32f0] ;  /* 0x0032f000ff547984 */ /* 0x000f620000000c00 */
[----:B------:R-:W-:Y:S02]  /*15240*/  FFMA R45, R46, R89, R45 ;  /* 0x000000592e2d7223 */ /* 0x000fe4000000002d */
[C---:B------:R-:W-:Y:S02]  /*15250*/  FFMA R9, R88.reuse, R49, R9 ;  /* 0x0000003158097223 */ /* 0x040fe40000000009 */
[----:B------:R-:W-:-:S02]  /*15260*/  FFMA R36, R88, R36, R7 ;  /* 0x0000002458247223 */ /* 0x000fc40000000007 */
[-C--:B------:R-:W-:Y:S02]  /*15270*/  FFMA R2, R42, R89.reuse, R2 ;  /* 0x000000592a027223 */ /* 0x080fe40000000002 */
[C---:B------:R-:W-:Y:S02]  /*15280*/  FFMA R70, R88.reuse, R70, R69 ;  /* 0x0000004658467223 */ /* 0x040fe40000000045 */
[----:B------:R-:W-:Y:S02]  /*15290*/  FFMA R104, R88, R104, R5 ;  /* 0x0000006858687223 */ /* 0x000fe40000000005 */
[----:B------:R-:W-:Y:S02]  /*152a0*/  FFMA R9, R50, R89, R9 ;  /* 0x0000005932097223 */ /* 0x000fe40000000009 */
[-C--:B------:R-:W-:Y:S02]  /*152b0*/  FFMA R7, R47, R90.reuse, R45 ;  /* 0x0000005a2f077223 */ /* 0x080fe4000000002d */
[----:B------:R-:W-:Y:S01]  /*152c0*/  FFMA R37, R89, R37, R36 ;  /* 0x0000002559257223 */ /* 0x000fe20000000024 */
[----:B------:R-:W-:Y:S01]  /*152d0*/  LDS.128 R44, [0x3e50] ;  /* 0x003e5000ff2c7984 */ /* 0x000fe20000000c00 */
[----:B------:R-:W-:-:S02]  /*152e0*/  FFMA R5, R43, R90, R2 ;  /* 0x0000005a2b057223 */ /* 0x000fc40000000002 */
[----:B0-----:R-:W-:Y:S01]  /*152f0*/  FFMA R108, R88, R108, R13 ;  /* 0x0000006c586c7223 */ /* 0x001fe2000000000d */
[----:B------:R-:W0:Y:S01]  /*15300*/  LDS.128 R40, [0x2f30] ;  /* 0x002f3000ff287984 */ /* 0x000e220000000c00 */
[----:B------:R-:W-:Y:S02]  /*15310*/  FFMA R11, R71, R89, R70 ;  /* 0x00000059470b7223 */ /* 0x000fe40000000046 */
[----:B------:R-:W-:Y:S01]  /*15320*/  FFMA R9, R51, R90, R9 ;  /* 0x0000005a33097223 */ /* 0x000fe20000000009 */
[----:B------:R-:W0:Y:S01]  /*15330*/  LDS.128 R68, [0x3110] ;  /* 0x00311000ff447984 */ /* 0x000e220000000c00 */
[----:B------:R-:W-:Y:S02]  /*15340*/  FFMA R13, R90, R38, R37 ;  /* 0x000000265a0d7223 */ /* 0x000fe40000000025 */
[----:B------:R-:W-:Y:S01]  /*15350*/  FFMA R66, R88, R66, R65 ;  /* 0x0000004258427223 */ /* 0x000fe20000000041 */
[----:B------:R-:W0:Y:S01]  /*15360*/  LDS.128 R48, [0x38a0] ;  /* 0x0038a000ff307984 */ /* 0x000e220000000c00 */
[----:B--2---:R-:W-:-:S02]  /*15370*/  FFMA R13, R0, R39, R13 ;  /* 0x00000027000d7223 */ /* 0x004fc4000000000d */
[-C--:B------:R-:W-:Y:S01]  /*15380*/  FFMA R19, R67, R89.reuse, R66 ;  /* 0x0000005943137223 */ /* 0x080fe20000000042 */
[----:B------:R-:W2:Y:S01]  /*15390*/  LDS.128 R36, [0x36c0] ;  /* 0x0036c000ff247984 */ /* 0x000ea20000000c00 */
[----:B---3--:R-:W-:Y:S02]  /*153a0*/  FFMA R10, R60, R89, R10 ;  /* 0x000000593c0a7223 */ /* 0x008fe4000000000a */
[----:B------:R-:W-:Y:S01]  /*153b0*/  FFMA R109, R89, R109, R108 ;  /* 0x0000006d596d7223 */ /* 0x000fe2000000006c */
[----:B------:R-:W3:Y:S01]  /*153c0*/  LDS.128 R64, [0x2980] ;  /* 0x00298000ff407984 */ /* 0x000ee20000000c00 */
[C---:B------:R-:W-:Y:S02]  /*153d0*/  FFMA R61, R90.reuse, R61, R10 ;  /* 0x0000003d5a3d7223 */ /* 0x040fe4000000000a */
[----:B------:R-:W-:Y:S02]  /*153e0*/  FFMA R109, R90, R110, R109 ;  /* 0x0000006e5a6d7223 */ /* 0x000fe4000000006d */
[----:B------:R-:W-:-:S02]  /*153f0*/  FFMA R15, R80, R90, R15 ;  /* 0x0000005a500f7223 */ /* 0x000fc4000000000f */
[----:B------:R-:W-:Y:S02]  /*15400*/  FFMA R10, R0, R62, R61 ;  /* 0x0000003e000a7223 */ /* 0x000fe4000000003d */
[-C--:B-1----:R-:W-:Y:S02]  /*15410*/  FFMA R56, R56, R90.reuse, R11 ;  /* 0x0000005a38387223 */ /* 0x082fe4000000000b */
[C---:B------:R-:W-:Y:S02]  /*15420*/  FFMA R81, R0.reuse, R81, R15 ;  /* 0x0000005100517223 */ /* 0x040fe4000000000f */
[----:B------:R-:W-:Y:S02]  /*15430*/  FFMA R15, R0, R111, R109 ;  /* 0x0000006f000f7223 */ /* 0x000fe4000000006d */
[----:B------:R-:W1:Y:S01]  /*15440*/  LDS.128 R108, [0x34e0] ;  /* 0x0034e000ff6c7984 */ /* 0x000e620000000c00 */
[----:B----4-:R-:W-:Y:S02]  /*15450*/  FFMA R10, R52, R63, R10 ;  /* 0x0000003f340a7223 */ /* 0x010fe4000000000a */
[----:B-----5:R-:W-:Y:S01]  /*15460*/  FFMA R19, R84, R90, R19 ;  /* 0x0000005a54137223 */ /* 0x020fe20000000013 */
[----:B------:R-:W4:Y:S01]  /*15470*/  LDS.128 R60, [0x3c70] ;  /* 0x003c7000ff3c7984 */ /* 0x000f220000000c00 */
        /* <DEDUP_REMOVED lines=8> */
[C---:B0-----:R-:W-:Y:S01]  /*15500*/  FFMA R40, R52.reuse, R40, R13 ;  /* 0x0000002834287223 */ /* 0x041fe2000000000d */
[----:B------:R-:W0:Y:S01]  /*15510*/  LDS.128 R56, [R8.X4+0x410] ;  /* 0x0004100008387984 */ /* 0x000e220000004c00 */
[----:B------:R-:W-:Y:S02]  /*15520*/  FFMA R44, R52, R44, R15 ;  /* 0x0000002c342c7223 */ /* 0x000fe4000000000f */
[-C--:B------:R-:W-:Y:S02]  /*15530*/  FFMA R92, R92, R89.reuse, R113 ;  /* 0x000000595c5c7223 */ /* 0x080fe40000000071 */
[----:B------:R-:W-:Y:S01]  /*15540*/  FFMA R4, R96, R89, R4 ;  /* 0x0000005960047223 */ /* 0x000fe20000000004 */
[----:B------:R-:W-:Y:S01]  /*15550*/  LDS.128 R112, [0x3340] ;  /* 0x00334000ff707984 */ /* 0x000fe20000000c00 */
[----:B------:R-:W-:-:S02]  /*15560*/  FFMA R11, R0, R107, R105 ;  /* 0x0000006b000b7223 */ /* 0x000fc40000000069 */
[C---:B------:R-:W-:Y:S01]  /*15570*/  FFMA R9, R0.reuse, R68, R9 ;  /* 0x0000004400097223 */ /* 0x040fe20000000009 */
[----:B------:R-:W-:Y:S01]  /*15580*/  LDS.128 R104, [0x3300] ;  /* 0x00330000ff687984 */ /* 0x000fe20000000c00 */
[----:B------:R-:W-:Y:S02]  /*15590*/  FFMA R5, R0, R48, R5 ;  /* 0x0000003000057223 */ /* 0x000fe40000000005 */
[C---:B------:R-:W-:Y:S02]  /*155a0*/  FFMA R41, R53.reuse, R41, R40 ;  /* 0x0000002935297223 */ /* 0x040fe40000000028 */
[----:B------:R-:W-:Y:S02]  /*155b0*/  FFMA R45, R53, R45, R44 ;  /* 0x0000002d352d7223 */ /* 0x000fe4000000002c */
[C---:B------:R-:W-:Y:S02]  /*155c0*/  FFMA R93, R90.reuse, R93, R92 ;  /* 0x0000005d5a5d7223 */ /* 0x040fe4000000005c */
[----:B------:R-:W-:-:S02]  /*155d0*/  FFMA R97, R90, R97, R4 ;  /* 0x000000615a617223 */ /* 0x000fc40000000004 */
[C---:B------:R-:W-:Y:S01]  /*155e0*/  FFMA R9, R52.reuse, R69, R9 ;  /* 0x0000004534097223 */ /* 0x040fe20000000009 */
[----:B------:R-:W5:Y:S01]  /*155f0*/  LDS.128 R88, [0x2d50] ;  /* 0x002d5000ff587984 */ /* 0x000f620000000c00 */
[C---:B------:R-:W-:Y:S02]  /*15600*/  FFMA R5, R52.reuse, R49, R5 ;  /* 0x0000003134057223 */ /* 0x040fe40000000005 */
[----:B--2---:R-:W-:Y:S02]  /*15610*/  FFMA R36, R52, R36, R11 ;  /* 0x0000002434247223 */ /* 0x004fe4000000000b */
[C---:B------:R-:W-:Y:S02]  /*15620*/  FFMA R42, R54.reuse, R42, R41 ;  /* 0x0000002a362a7223 */ /* 0x040fe40000000029 */
[----:B------:R-:W-:Y:S02]  /*15630*/  FFMA R46, R54, R46, R45 ;  /* 0x0000002e362e7223 */ /* 0x000fe4000000002d */
[----:B------:R-:W-:-:S02]  /*15640*/  FFMA R14, R0, R94, R93 ;  /* 0x0000005e000e7223 */ /* 0x000fc4000000005d */
[----:B------:R-:W-:Y:S02]  /*15650*/  FFMA R2, R0, R98, R97 ;  /* 0x0000006200027223 */ /* 0x000fe40000000061 */
[----:B---3--:R-:W-:Y:S02]  /*15660*/  FFMA R64, R64, R0, R7 ;  /* 0x0000000040407223 */ /* 0x008fe40000000007 */
[-C--:B------:R-:W-:Y:S02]  /*15670*/  FFMA R0, R70, R53.reuse, R9 ;  /* 0x0000003546007223 */ /* 0x080fe40000000009 */
[----:B------:R-:W-:Y:S02]  /*15680*/  FFMA R4, R50, R53, R5 ;  /* 0x0000003532047223 */ /* 0x000fe40000000005 */
[----:B------:R-:W-:Y:S02]  /*15690*/  FFMA R37, R53, R37, R36 ;  /* 0x0000002535257223 */ /* 0x000fe40000000024 */
[----:B------:R-:W-:-:S02]  /*156a0*/  FFMA R5, R55, R43, R42 ;  /* 0x0000002b37057223 */ /* 0x000fc4000000002a */
[----:B------:R-:W-:Y:S01]  /*156b0*/  FFMA R9, R55, R47, R46 ;  /* 0x0000002f37097223 */ /* 0x000fe2000000002e */
[----:B------:R-:W2:Y:S01]  /*156c0*/  LDS.128 R40, [0x3120] ;  /* 0x00312000ff287984 */ /* 0x000ea20000000c00 */
[----:B------:R-:W-:Y:S02]  /*156d0*/  FFMA R64, R52, R65, R64 ;  /* 0x0000004134407223 */ /* 0x000fe40000000040 */
[----:B------:R-:W-:Y:S01]  /*156e0*/  FFMA R38, R54, R38, R37 ;  /* 0x0000002636267223 */ /* 0x000fe20000000025 */
[----:B------:R-:W3:Y:S01]  /*156f0*/  LDS.128 R44, [0x2f40] ;  /* 0x002f4000ff2c7984 */ /* 0x000ee20000000c00 */
[----:B------:R-:W-:Y:S02]  /*15700*/  FFMA R4, R51, R54, R4 ;  /* 0x0000003633047223 */ /* 0x000fe40000000004 */
[----:B------:R-:W-:Y:S01]  /*15710*/  FFMA R14, R52, R95, R14 ;  /* 0x0000005f340e7223 */ /* 0x000fe2000000000e */
[----:B------:R-:W3:Y:S01]  /*15720*/  LDS.128 R48, [0x38b0] ;  /* 0x0038b000ff307984 */ /* 0x000ee20000000c00 */
[----:B------:R-:W-:-:S02]  /*15730*/  FFMA R64, R66, R53, R64 ;  /* 0x0000003542407223 */ /* 0x000fc40000000040 */
[----:B------:R-:W-:Y:S01]  /*15740*/  FFMA R2, R52, R99, R2 ;  /* 0x0000006334027223 */ /* 0x000fe20000000002 */
[----:B------:R-:W3:Y:S01]  /*15750*/  LDS.128 R92, [0x2990] ;  /* 0x00299000ff5c7984 */ /* 0x000ee20000000c00 */
[----:B------:R-:W-:Y:S02]  /*15760*/  FFMA R15, R55, R39, R38 ;  /* 0x00000027370f7223 */ /* 0x000fe40000000026 */
[-C--:B------:R-:W-:Y:S01]  /*15770*/  FFMA R7, R87, R53.reuse, R86 ;  /* 0x0000003557077223 */ /* 0x080fe20000000056 */
[----:B------:R-:W3:Y:S01]  /*15780*/  LDS.128 R96, [0x2b70] ;  /* 0x002b7000ff607984 */ /* 0x000ee20000000c00 */
[----:B------:R-:W-:Y:S02]  /*15790*/  FFMA R13, R67, R54, R64 ;  /* 0x00000036430d7223 */ /* 0x000fe40000000040 */
[-C--:B-1----:R-:W-:Y:S01]  /*157a0*/  FFMA R14, R108, R53.reuse, R14 ;  /* 0x000000356c0e7223 */ /* 0x082fe2000000000e */
[----:B------:R-:W1:Y:S01]  /*157b0*/  LDS.128 R36, [0x3e60] ;  /* 0x003e6000ff247984 */ /* 0x000e620000000c00 */
[----:B----4-:R-:W-:-:S02]  /*157c0*/  FFMA R2, R60, R53, R2 ;  /* 0x000000353c027223 */ /* 0x010fc40000000002 */
[C---:B------:R-:W-:Y:S01]  /*157d0*/  FFMA R14, R54.reuse, R109, R14 ;  /* 0x0000006d360e7223 */ /* 0x040fe2000000000e */
[----:B------:R-:W4:Y:S01]  /*157e0*/  LDS.128 R84, [0x3a90] ;  /* 0x003a9000ff547984 */ /* 0x000f220000000c00 */
[----:B------:R-:W-:Y:S02]  /*157f0*/  FFMA R2, R54, R61, R2 ;  /* 0x0000003d36027223 */ /* 0x000fe40000000002 */
[C---:B------:R-:W-:Y:S01]  /*15800*/  FFMA R14, R55.reuse, R110, R14 ;  /* 0x0000006e370e7223 */ /* 0x040fe2000000000e */
[----:B------:R-:W1:Y:S01]  /*15810*/  LDS.128 R64, [0x36d0] ;  /* 0x0036d000ff407984 */ /* 0x000e620000000c00 */
[----:B------:R-:W-:Y:S02]  /*15820*/  FFMA R2, R55, R62, R2 ;  /* 0x0000003e37027223 */ /* 0x000fe40000000002 */
[C---:B0-----:R-:W-:Y:S02]  /*15830*/  FFMA R111, R56.reuse, R111, R14 ;  /* 0x0000006f386f7223 */ /* 0x041fe4000000000e */
[----:B------:R-:W-:-:S02]  /*15840*/  FFMA R14, R56, R63, R2 ;  /* 0x0000003f380e7223 */ /* 0x000fc40000000002 */
[----:B------:R-:W0:Y:S01]  /*15850*/  LDS.128 R60, [0x3aa0] ;  /* 0x003aa000ff3c7984 */ /* 0x000e220000000c00 */
[----:B------:R-:W-:Y:S02]  /*15860*/  FFMA R0, R71, R54, R0 ;  /* 0x0000003647007223 */ /* 0x000fe40000000000 */
[----:B------:R-:W-:Y:S01]  /*15870*/  FFMA R82, R52, R82, R81 ;  /* 0x0000005234527223 */ /* 0x000fe20000000051 */
[----:B------:R-:W0:Y:S01]  /*15880*/  LDS.128 R68, [0x2d60] ;  /* 0x002d6000ff447984 */ /* 0x000e220000000c00 */
[----:B-----5:R-:W-:Y:S02]  /*15890*/  FFMA R10, R88, R53, R10 ;  /* 0x00000035580a7223 */ /* 0x020fe4000000000a */
[----:B--2---:R-:W-:Y:S02]  /*158a0*/  FFMA R0, R40, R55, R0 ;  /* 0x0000003728007223 */ /* 0x004fe40000000000 */
[----:B---3--:R-:W-:Y:S02]  /*158b0*/  FFMA R44, R56, R44, R5 ;  /* 0x0000002c382c7223 */ /* 0x008fe40000000005 */
        /* <DEDUP_REMOVED lines=10> */
[----:B------:R-:W-:Y:S01]  /*15960*/  FFMA R4, R56, R49, R4 ;  /* 0x0000003138047223 */ /* 0x000fe20000000004 */
[----:B------:R-:W-:Y:S01]  /*15970*/  LDS.128 R80, [0x34f0] ;  /* 0x0034f000ff507984 */ /* 0x000fe20000000c00 */
[----:B------:R-:W-:Y:S02]  /*15980*/  FFMA R0, R42, R57, R0 ;  /* 0x000000392a007223 */ /* 0x000fe40000000000 */
[----:B------:R-:W-:-:S02]  /*15990*/  FFMA R46, R58, R46, R45 ;  /* 0x0000002e3a2e7223 */ /* 0x000fc4000000002d */
[C---:B-1----:R-:W-:Y:S02]  /*159a0*/  FFMA R36, R56.reuse, R36, R9 ;  /* 0x0000002438247223 */ /* 0x042fe40000000009 */
[C---:B------:R-:W-:Y:S02]  /*159b0*/  FFMA R106, R56.reuse, R106, R105 ;  /* 0x0000006a386a7223 */ /* 0x040fe40000000069 */
[----:B------:R-:W-:Y:S02]  /*159c0*/  FFMA R13, R56, R93, R13 ;  /* 0x0000005d380d7223 */ /* 0x000fe4000000000d */
[----:B----4-:R-:W-:Y:S02]  /*159d0*/  FFMA R84, R84, R54, R19 ;  /* 0x0000003654547223 */ /* 0x010fe40000000013 */
[----:B------:R-:W-:Y:S02]  /*159e0*/  FFMA R97, R55, R97, R96 ;  /* 0x0000006137617223 */ /* 0x000fe40000000060 */
[----:B------:R-:W-:-:S02]  /*159f0*/  FFMA R4, R50, R57, R4 ;  /* 0x0000003932047223 */ /* 0x000fc40000000004 */
[C---:B------:R-:W-:Y:S02]  /*15a00*/  FFMA R64, R56.reuse, R64, R15 ;  /* 0x0000004038407223 */ /* 0x040fe4000000000f */
[----:B------:R-:W-:Y:S02]  /*15a10*/  FFMA R0, R43, R58, R0 ;  /* 0x0000003a2b007223 */ /* 0x000fe40000000000 */
[----:B------:R-:W-:Y:S01]  /*15a20*/  FFMA R37, R57, R37, R36 ;  /* 0x0000002539257223 */ /* 0x000fe20000000024 */
[----:B------:R-:W1:Y:S01]  /*15a30*/  LDS.128 R40, [0x29a0] ;  /* 0x0029a000ff287984 */ /* 0x000e620000000c00 */
[----:B------:R-:W-:Y:S02]  /*15a40*/  FFMA R23, R56, R91, R10 ;  /* 0x0000005b38177223 */ /* 0x000fe4000000000a */
[----:B------:R-:W-:Y:S01]  /*15a50*/  FFMA R15, R59, R47, R46 ;  /* 0x0000002f3b0f7223 */ /* 0x000fe2000000002e */
[----:B------:R-:W2:Y:S01]  /*15a60*/  LDS.64 R10, [R8.X4+0x420] ;  /* 0x00042000080a7984 */ /* 0x000ea20000004a00 */
[----:B------:R-:W-:-:S02]  /*15a70*/  FFMA R27, R107, R57, R106 ;  /* 0x000000396b1b7223 */ /* 0x000fc4000000006a */
[----:B------:R-:W-:Y:S01]  /*15a80*/  FFMA R2, R94, R57, R13 ;  /* 0x000000395e027223 */ /* 0x000fe2000000000d */
[----:B------:R-:W3:Y:S01]  /*15a90*/  LDS.128 R44, [0x36e0] ;  /* 0x0036e000ff2c7984 */ /* 0x000ee20000000c00 */
[----:B------:R-:W-:Y:S02]  /*15aa0*/  FFMA R85, R55, R85, R84 ;  /* 0x0000005537557223 */ /* 0x000fe40000000054 */
[----:B------:R-:W-:Y:S01]  /*15ab0*/  FFMA R98, R56, R98, R97 ;  /* 0x0000006238627223 */ /* 0x000fe20000000061 */
[----:B------:R-:W4:Y:S01]  /*15ac0*/  LDS.128 R104, [0x3310] ;  /* 0x00331000ff687984 */ /* 0x000f220000000c00 */
        /* <DEDUP_REMOVED lines=11> */
[----:B------:R-:W5:Y:S01]  /*15b80*/  LDS.64 R4, [R8.X4+0x4c8] ;  /* 0x0004c80008047984 */ /* 0x000f620000004a00 */
[----:B------:R-:W-:-:S02]  /*15b90*/  FFMA R7, R59, R67, R66 ;  /* 0x000000433b077223 */ /* 0x000fc40000000042 */
[-C--:B0-----:R-:W-:Y:S01]  /*15ba0*/  FFMA R60, R60, R58.reuse, R87 ;  /* 0x0000003a3c3c7223 */ /* 0x081fe20000000057 */
[----:B------:R-:W0:Y:S01]  /*15bb0*/  LDS.128 R36, [0x3e70] ;  /* 0x003e7000ff247984 */ /* 0x000e220000000c00 */
[----:B------:R-:W-:Y:S02]  /*15bc0*/  FFMA R2, R95, R58, R2 ;  /* 0x0000003a5f027223 */ /* 0x000fe40000000002 */
[----:B------:R-:W-:Y:S01]  /*15bd0*/  FFMA R23, R68, R57, R23 ;  /* 0x0000003944177223 */ /* 0x000fe20000000017 */
[----:B------:R-:W0:Y:S01]  /*15be0*/  LDS.128 R52, [0x38c0] ;  /* 0x0038c000ff347984 */ /* 0x000e220000000c00 */
[----:B------:R-:W-:Y:S02]  /*15bf0*/  FFMA R61, R59, R61, R60 ;  /* 0x0000003d3b3d7223 */ /* 0x000fe4000000003c */
[----:B------:R-:W-:Y:S01]  /*15c00*/  FFMA R23, R58, R69, R23 ;  /* 0x000000453a177223 */ /* 0x000fe20000000017 */
[----:B------:R-:W0:Y:S01]  /*15c10*/  LDS.128 R64, [0x2f50] ;  /* 0x002f5000ff407984 */ /* 0x000e220000000c00 */
[----:B-1----:R-:W-:-:S02]  /*15c20*/  FFMA R2, R40, R59, R2 ;  /* 0x0000003b28027223 */ /* 0x002fc40000000002 */
[----:B------:R-:W-:Y:S01]  /*15c30*/  FFMA R80, R80, R57, R111 ;  /* 0x0000003950507223 */ /* 0x000fe2000000006f */
[----:B------:R-:W1:Y:S01]  /*15c40*/  LDS.128 R84, [0x2d70] ;  /* 0x002d7000ff547984 */ /* 0x000e620000000c00 */
[C---:B--2---:R-:W-:Y:S02]  /*15c50*/  FFMA R2, R10.reuse, R41, R2 ;  /* 0x000000290a027223 */ /* 0x044fe40000000002 */
[----:B------:R-:W-:Y:S01]  /*15c60*/  FFMA R23, R59, R70, R23 ;  /* 0x000000463b177223 */ /* 0x000fe20000000017 */
[----:B------:R-:W2:Y:S01]  /*15c70*/  LDS.128 R92, [0x3500] ;  /* 0x00350000ff5c7984 */ /* 0x000ea20000000c00 */
[----:B---3--:R-:W-:Y:S02]  /*15c80*/  FFMA R44, R10, R44, R7 ;  /* 0x0000002c0a2c7223 */ /* 0x008fe40000000007 */
[----:B------:R-:W-:Y:S01]  /*15c90*/  FFMA R2, R42, R11, R2 ;  /* 0x0000000b2a027223 */ /* 0x000fe20000000002 */
[----:B------:R-:W-:Y:S01]  /*15ca0*/  LDS.128 R108, [0x2ba0] ;  /* 0x002ba000ff6c7984 */ /* 0x000fe20000000c00 */
[----:B----4-:R-:W-:-:S02]  /*15cb0*/  FFMA R104, R104, R58, R27 ;  /* 0x0000003a68687223 */ /* 0x010fc4000000001b */
[----:B------:R-:W-:Y:S02]  /*15cc0*/  FFMA R45, R11, R45, R44 ;  /* 0x0000002d0b2d7223 */ /* 0x000fe4000000002c */
[----:B-----5:R-:W-:Y:S02]  /*15cd0*/  FFMA R0, R48, R59, R0 ;  /* 0x0000003b30007223 */ /* 0x020fe40000000000 */
[----:B------:R-:W-:Y:S02]  /*15ce0*/  FFMA R105, R59, R105, R104 ;  /* 0x000000693b697223 */ /* 0x000fe40000000068 */
[----:B------:R-:W-:Y:S02]  /*15cf0*/  FFMA R14, R88, R57, R14 ;  /* 0x00000039580e7223 */ /* 0x000fe4000000000e */
[----:B------:R-:W-:Y:S02]  /*15d00*/  FFMA R0, R10, R49, R0 ;  /* 0x000000310a007223 */ /* 0x000fe40000000000 */
[----:B------:R-:W-:-:S02]  /*15d10*/  FFMA R96, R96, R58, R19 ;  /* 0x0000003a60607223 */ /* 0x000fc40000000013 */
[----:B------:R-:W-:Y:S02]  /*15d20*/  FFMA R62, R10, R62, R61 ;  /* 0x0000003e0a3e7223 */ /* 0x000fe4000000003d */
[----:B------:R-:W-:Y:S02]  /*15d30*/  FFMA R46, R4, R46, R45 ;  /* 0x0000002e042e7223 */ /* 0x000fe4000000002d */
[C---:B------:R-:W-:Y:S02]  /*15d40*/  FFMA R106, R10.reuse, R106, R105 ;  /* 0x0000006a0a6a7223 */ /* 0x040fe40000000069 */
[----:B0-----:R-:W-:Y:S02]  /*15d50*/  FFMA R36, R10, R36, R9 ;  /* 0x000000240a247223 */ /* 0x001fe40000000009 */
[C---:B------:R-:W-:Y:S02]  /*15d60*/  FFMA R80, R58.reuse, R81, R80 ;  /* 0x000000513a507223 */ /* 0x040fe40000000050 */
[----:B------:R-:W-:-:S02]  /*15d70*/  FFMA R14, R58, R89, R14 ;  /* 0x000000593a0e7223 */ /* 0x000fc4000000000e */
[----:B------:R-:W-:Y:S02]  /*15d80*/  FFMA R0, R50, R11, R0 ;  /* 0x0000000b32007223 */ /* 0x000fe40000000000 */
[----:B------:R-:W-:Y:S02]  /*15d90*/  FFMA R2, R4, R43, R2 ;  /* 0x0000002b04027223 */ /* 0x000fe40000000002 */
[----:B------:R-:W-:Y:S01]  /*15da0*/  FFMA R97, R59, R97, R96 ;  /* 0x000000613b617223 */ /* 0x000fe20000000060 */
[----:B------:R-:W0:Y:S01]  /*15db0*/  LDS.128 R40, [0x29b0] ;  /* 0x0029b000ff287984 */ /* 0x000e220000000c00 */
[----:B------:R-:W-:Y:S02]  /*15dc0*/  FFMA R23, R10, R71, R23 ;  /* 0x000000470a177223 */ /* 0x000fe40000000017 */
[----:B------:R-:W-:Y:S01]  /*15dd0*/  FFMA R52, R52, R59, R13 ;  /* 0x0000003b34347223 */ /* 0x000fe2000000000d */
[----:B------:R-:W-:Y:S01]  /*15de0*/  LDS.128 R68, [0x38d0] ;  /* 0x0038d000ff447984 */ /* 0x000fe20000000c00 */
[----:B------:R-:W-:-:S02]  /*15df0*/  FFMA R37, R11, R37, R36 ;  /* 0x000000250b257223 */ /* 0x000fc40000000024 */
[----:B------:R-:W-:Y:S02]  /*15e00*/  FFMA R13, R63, R11, R62 ;  /* 0x0000000b3f0d7223 */ /* 0x000fe4000000003e */
[----:B------:R-:W-:Y:S01]  /*15e10*/  FFMA R9, R47, R5, R46 ;  /* 0x000000052f097223 */ /* 0x000fe2000000002e */
[----:B------:R-:W-:Y:S01]  /*15e20*/  LDS.128 R60, [R8.X4+0x4d0] ;  /* 0x0004d000083c7984 */ /* 0x000fe20000004c00 */
[C---:B------:R-:W-:Y:S02]  /*15e30*/  FFMA R80, R59.reuse, R82, R80 ;  /* 0x000000523b507223 */ /* 0x040fe40000000050 */
[----:B------:R-:W-:Y:S01]  /*15e40*/  FFMA R14, R59, R90, R14 ;  /* 0x0000005a3b0e7223 */ /* 0x000fe2000000000e */
[----:B------:R-:W3:Y:S01]  /*15e50*/  LDS.128 R44, [0x2f60] ;  /* 0x002f6000ff2c7984 */ /* 0x000ee20000000c00 */
[----:B------:R-:W-:Y:S02]  /*15e60*/  FFMA R27, R107, R11, R106 ;  /* 0x0000000b6b1b7223 */ /* 0x000fe4000000006a */
[----:B------:R-:W-:Y:S01]  /*15e70*/  FFMA R64, R10, R64, R15 ;  /* 0x000000400a407223 */ /* 0x000fe2000000000f */
[----:B------:R-:W4:Y:S01]  /*15e80*/  LDS.128 R104, [0x2b90] ;  /* 0x002b9000ff687984 */ /* 0x000f220000000c00 */
[----:B------:R-:W-:-:S02]  /*15e90*/  FFMA R15, R4, R51, R0 ;  /* 0x00000033040f7223 */ /* 0x000fc40000000000 */
[----:B------:R-:W-:Y:S01]  /*15ea0*/  FFMA R98, R10, R98, R97 ;  /* 0x000000620a627223 */ /* 0x000fe20000000061 */
[----:B------:R-:W5:Y:S01]  /*15eb0*/  LDS.128 R56, [0x3ab0] ;  /* 0x003ab000ff387984 */ /* 0x000f620000000c00 */
[----:B-1----:R-:W-:Y:S02]  /*15ec0*/  FFMA R23, R84, R11, R23 ;  /* 0x0000000b54177223 */ /* 0x002fe40000000017 */
[C---:B------:R-:W-:Y:S01]  /*15ed0*/  FFMA R38, R4.reuse, R38, R37 ;  /* 0x0000002604267223 */ /* 0x040fe20000000025 */
[----:B------:R-:W1:Y:S01]  /*15ee0*/  LDS.128 R48, [0x3140] ;  /* 0x00314000ff307984 */ /* 0x000e620000000c00 */
[----:B------:R-:W-:Y:S02]  /*15ef0*/  FFMA R85, R4, R85, R23 ;  /* 0x0000005504557223 */ /* 0x000fe40000000017 */
[----:B------:R-:W-:Y:S02]  /*15f00*/  FFMA R14, R10, R91, R14 ;  /* 0x0000005b0a0e7223 */ /* 0x000fe4000000000e */
[----:B------:R-:W-:Y:S01]  /*15f10*/  FFMA R19, R99, R11, R98 ;  /* 0x0000000b63137223 */ /* 0x000fe20000000062 */
[----:B------:R-:W-:Y:S01]  /*15f20*/  LDS.128 R88, [0x3320] ;  /* 0x00332000ff587984 */ /* 0x000fe20000000c00 */
[----:B------:R-:W-:-:S02]  /*15f30*/  FFMA R23, R39, R5, R38 ;  /* 0x0000000527177223 */ /* 0x000fc40000000026 */
[----:B------:R-:W-:Y:S01]  /*15f40*/  FFMA R65, R11, R65, R64 ;  /* 0x000000410b417223 */ /* 0x000fe20000000040 */
[----:B------:R-:W1:Y:S01]  /*15f50*/  LDS.128 R96, [0x3c90] ;  /* 0x003c9000ff607984 */ /* 0x000e620000000c00 */
[----:B------:R-:W-:Y:S02]  /*15f60*/  FFMA R83, R10, R83, R80 ;  /* 0x000000530a537223 */ /* 0x000fe40000000050 */
[----:B------:R-:W-:Y:S01]  /*15f70*/  FFMA R66, R4, R66, R65 ;  /* 0x0000004204427223 */ /* 0x000fe20000000041 */
[----:B------:R-:W1:Y:S01]  /*15f80*/  LDS.128 R36, [0x36f0] ;  /* 0x0036f000ff247984 */ /* 0x000e620000000c00 */
[----:B------:R-:W-:Y:S02]  /*15f90*/  FFMA R52, R10, R53, R52 ;  /* 0x000000350a347223 */ /* 0x000fe40000000034 */
[----:B------:R-:W-:Y:S02]  /*15fa0*/  FFMA R7, R67, R5, R66 ;  /* 0x0000000543077223 */ /* 0x000fe40000000042 */
[-C--:B--2---:R-:W-:Y:S01]  /*15fb0*/  FFMA R83, R92, R11.reuse, R83 ;  /* 0x0000000b5c537223 */ /* 0x084fe20000000053 */
[----:B------:R-:W-:Y:S01]  /*15fc0*/  LDS.128 R64, [0x3e80] ;  /* 0x003e8000ff407984 */ /* 0x000fe20000000c00 */
[----:B------:R-:W-:-:S02]  /*15fd0*/  FFMA R52, R54, R11, R52 ;  /* 0x0000000b36347223 */ /* 0x000fc40000000034 */
[----:B0-----:R-:W-:Y:S02]  /*15fe0*/  FFMA R2, R40, R5, R2 ;  /* 0x0000000528027223 */ /* 0x001fe40000000002 */
[----:B------:R-:W-:Y:S02]  /*15ff0*/  FFMA R83, R4, R93, R83 ;  /* 0x0000005d04537223 */ /* 0x000fe40000000053 */
[----:B------:R-:W-:Y:S02]  /*16000*/  FFMA R10, R86, R5, R85 ;  /* 0x00000005560a7223 */ /* 0x000fe40000000055 */
[C---:B---3--:R-:W-:Y:S02]  /*16010*/  FFMA R44, R60.reuse, R44, R7 ;  /* 0x0000002c3c2c7223 */ /* 0x048fe40000000007 */
[----:B------:R-:W-:Y:S02]  /*16020*/  FFMA R2, R60, R41, R2 ;  /* 0x000000293c027223 */ /* 0x000fe40000000002 */
[----:B----4-:R-:W-:-:S02]  /*16030*/  FFMA R104, R4, R104, R19 ;  /* 0x0000006804687223 */ /* 0x010fc40000000013 */
[C---:B------:R-:W-:Y:S02]  /*16040*/  FFMA R0, R4.reuse, R55, R52 ;  /* 0x0000003704007223 */ /* 0x040fe40000000034 */
[----:B-----5:R-:W-:Y:S01]  /*16050*/  FFMA R56, R4, R56, R13 ;  /* 0x0000003804387223 */ /* 0x020fe2000000000d */
[----:B------:R-:W0:Y:S01]  /*16060*/  LDS.128 R52, [0x2d80] ;  /* 0x002d8000ff347984 */ /* 0x000e220000000c00 */
[----:B------:R-:W-:Y:S02]  /*16070*/  FFMA R45, R61, R45, R44 ;  /* 0x0000002d3d2d7223 */ /* 0x000fe4000000002c */
[----:B-1----:R-:W-:Y:S02]  /*16080*/  FFMA R15, R48, R5, R15 ;  /* 0x00000005300f7223 */ /* 0x002fe4000000000f */
[C---:B------:R-:W-:Y:S02]  /*16090*/  FFMA R105, R5.reuse, R105, R104 ;  /* 0x0000006905697223 */ /* 0x040fe40000000068 */
[----:B------:R-:W-:-:S02]  /*160a0*/  FFMA R57, R5, R57, R56 ;  /* 0x0000003905397223 */ /* 0x000fc40000000038 */
[----:B------:R-:W-:Y:S02]  /*160b0*/  FFMA R10, R60, R87, R10 ;  /* 0x000000573c0a7223 */ /* 0x000fe4000000000a */
[----:B------:R-:W-:Y:S01]  /*160c0*/  FFMA R94, R94, R5, R83 ;  /* 0x000000055e5e7223 */ /* 0x000fe20000000053 */
[----:B------:R-:W1:Y:S01]  /*160d0*/  LDS.128 R84, [0x3ca0] ;  /* 0x003ca000ff547984 */ /* 0x000e620000000c00 */
[----:B------:R-:W-:Y:S02]  /*160e0*/  FFMA R49, R60, R49, R15 ;  /* 0x000000313c317223 */ /* 0x000fe4000000000f */
[----:B------:R-:W-:Y:S01]  /*160f0*/  FFMA R2, R42, R61, R2 ;  /* 0x0000003d2a027223 */ /* 0x000fe20000000002 */
[----:B------:R-:W2:Y:S01]  /*16100*/  LDS.128 R80, [0x3510] ;  /* 0x00351000ff507984 */ /* 0x000ea20000000c00 */
[----:B------:R-:W-:Y:S02]  /*16110*/  FFMA R14, R96, R11, R14 ;  /* 0x0000000b600e7223 */ /* 0x000fe4000000000e */
[----:B------:R-:W-:-:S02]  /*16120*/  FFMA R88, R4, R88, R27 ;  /* 0x0000005804587223 */ /* 0x000fc4000000001b */
[----:B------:R-:W-:Y:S02]  /*16130*/  FFMA R36, R60, R36, R9 ;  /* 0x000000243c247223 */ /* 0x000fe40000000009 */
[----:B------:R-:W-:Y:S02]  /*16140*/  FFMA R46, R62, R46, R45 ;  /* 0x0000002e3e2e7223 */ /* 0x000fe4000000002d */
[C---:B------:R-:W-:Y:S02]  /*16150*/  FFMA R106, R60.reuse, R106, R105 ;  /* 0x0000006a3c6a7223 */ /* 0x040fe40000000069 */
[----:B------:R-:W-:Y:S02]  /*16160*/  FFMA R58, R60, R58, R57 ;  /* 0x0000003a3c3a7223 */ /* 0x000fe40000000039 */
[----:B------:R-:W-:Y:S02]  /*16170*/  FFMA R0, R68, R5, R0 ;  /* 0x0000000544007223 */ /* 0x000fe40000000000 */
[----:B------:R-:W-:-:S02]  /*16180*/  FFMA R49, R50, R61, R49 ;  /* 0x0000003d32317223 */ /* 0x000fc40000000031 */
[----:B------:R-:W-:Y:S02]  /*16190*/  FFMA R19, R43, R62, R2 ;  /* 0x0000003e2b137223 */ /* 0x000fe40000000002 */
[----:B------:R-:W3:Y:S01]  /*161a0*/  LDS.128 R40, [0x3150] ;  /* 0x00315000ff287984 */ /* 0x000ee20000000c00 */
[----:B------:R-:W-:Y:S02]  /*161b0*/  FFMA R14, R4, R97, R14 ;  /* 0x00000061040e7223 */ /* 0x000fe4000000000e */
[----:B------:R-:W-:Y:S02]  /*161c0*/  FFMA R89, R5, R89, R88 ;  /* 0x0000005905597223 */ /* 0x000fe40000000058 */
[----:B------:R-:W-:Y:S02]  /*161d0*/  FFMA R37, R61, R37, R36 ;  /* 0x000000253d257223 */ /* 0x000fe40000000024 */
[----:B------:R-:W-:Y:S02]  /*161e0*/  FFMA R7, R63, R47, R46 ;  /* 0x0000002f3f077223 */ /* 0x000fe4000000002e */
[-C--:B------:R-:W-:Y:S01]  /*161f0*/  FFMA R11, R107, R61.reuse, R106 ;  /* 0x0000003d6b0b7223 */ /* 0x080fe2000000006a */
[----:B------:R-:W4:Y:S01]  /*16200*/  LDS.128 R44, [0x38e0] ;  /* 0x0038e000ff2c7984 */ /* 0x000f220000000c00 */
        /* <DEDUP_REMOVED lines=15> */
[-C--:B0-----:R-:W-:Y:S02]  /*16300*/  FFMA R10, R52, R61.reuse, R10 ;  /* 0x0000003d340a7223 */ /* 0x081fe4000000000a */
[----:B------:R-:W-:Y:S01]  /*16310*/  FFMA R2, R70, R61, R69 ;  /* 0x0000003d46027223 */ /* 0x000fe20000000045 */
[----:B------:R-:W0:Y:S01]  /*16320*/  LDS.128 R36, [0x3e90] ;  /* 0x003e9000ff247984 */ /* 0x000e220000000c00 */
[----:B------:R-:W-:-:S02]  /*16330*/  FFMA R64, R60, R64, R23 ;  /* 0x000000403c407223 */ /* 0x000fc40000000017 */
[-C--:B-1----:R-:W-:Y:S01]  /*16340*/  FFMA R4, R84, R61.reuse, R4 ;  /* 0x0000003d54047223 */ /* 0x082fe20000000004 */
[----:B------:R-:W1:Y:S01]  /*16350*/  LDS.128 R96, [0x3ac0] ;  /* 0x003ac000ff607984 */ /* 0x000e620000000c00 */
[----:B--2---:R-:W-:Y:S02]  /*16360*/  FFMA R14, R80, R61, R14 ;  /* 0x0000003d500e7223 */ /* 0x004fe4000000000e */
[C---:B------:R-:W-:Y:S02]  /*16370*/  FFMA R10, R62.reuse, R53, R10 ;  /* 0x000000353e0a7223 */ /* 0x040fe4000000000a */
[----:B------:R-:W-:Y:S02]  /*16380*/  FFMA R2, R71, R62, R2 ;  /* 0x0000003e47027223 */ /* 0x000fe40000000002 */
[----:B------:R-:W-:Y:S01]  /*16390*/  FFMA R65, R61, R65, R64 ;  /* 0x000000413d417223 */ /* 0x000fe20000000040 */
[----:B------:R-:W2:Y:S01]  /*163a0*/  LDS.128 R68, [0x3520] ;  /* 0x00352000ff447984 */ /* 0x000ea20000000c00 */
[----:B------:R-:W-:-:S02]  /*163b0*/  FFMA R4, R62, R85, R4 ;  /* 0x000000553e047223 */ /* 0x000fc40000000004 */
[----:B------:R-:W-:Y:S02]  /*163c0*/  FFMA R14, R62, R81, R14 ;  /* 0x000000513e0e7223 */ /* 0x000fe4000000000e */
[-C--:B---3--:R-:W-:Y:S02]  /*163d0*/  FFMA R0, R40, R63.reuse, R0 ;  /* 0x0000003f28007223 */ /* 0x088fe40000000000 */
[C---:B------:R-:W-:Y:S02]  /*163e0*/  FFMA R10, R63.reuse, R54, R10 ;  /* 0x000000363f0a7223 */ /* 0x040fe4000000000a */
[----:B------:R-:W-:Y:S02]  /*163f0*/  FFMA R66, R62, R66, R65 ;  /* 0x000000423e427223 */ /* 0x000fe40000000041 */
[----:B------:R-:W-:Y:S02]  /*16400*/  FFMA R4, R63, R86, R4 ;  /* 0x000000563f047223 */ /* 0x000fe40000000004 */
[----:B----4-:R-:W-:-:S02]  /*16410*/  FFMA R2, R44, R63, R2 ;  /* 0x0000003f2c027223 */ /* 0x010fc40000000002 */
[----:B------:R-:W-:Y:S02]  /*16420*/  FFMA R14, R63, R82, R14 ;  /* 0x000000523f0e7223 */ /* 0x000fe4000000000e */
[----:B-----5:R-:W-:Y:S02]  /*16430*/  FFMA R19, R104, R63, R19 ;  /* 0x0000003f68137223 */ /* 0x020fe40000000013 */
[C---:B------:R-:W-:Y:S02]  /*16440*/  FFMA R0, R56.reuse, R41, R0 ;  /* 0x0000002938007223 */ /* 0x040fe40000000000 */
[C---:B------:R-:W-:Y:S02]  /*16450*/  FFMA R10, R56.reuse, R55, R10 ;  /* 0x00000037380a7223 */ /* 0x040fe4000000000a */
[----:B------:R-:W-:Y:S01]  /*16460*/  FFMA R48, R56, R48, R7 ;  /* 0x0000003038307223 */ /* 0x000fe20000000007 */
[----:B------:R-:W3:Y:S01]  /*16470*/  LDS.128 R52, [0x3ad0] ;  /* 0x003ad000ff347984 */ /* 0x000ee20000000c00 */
[----:B------:R-:W-:-:S02]  /*16480*/  FFMA R108, R108, R62, R11 ;  /* 0x0000003e6c6c7223 */ /* 0x000fc4000000000b */
[----:B------:R-:W-:Y:S02]  /*16490*/  FFMA R5, R63, R67, R66 ;  /* 0x000000433f057223 */ /* 0x000fe40000000042 */
[----:B------:R-:W-:Y:S01]  /*164a0*/  FFMA R92, R92, R62, R13 ;  /* 0x0000003e5c5c7223 */ /* 0x000fe2000000000d */
[----:B------:R-:W-:Y:S01]  /*164b0*/  LDS.128 R64, [0x2d90] ;  /* 0x002d9000ff407984 */ /* 0x000fe20000000c00 */
[C---:B------:R-:W-:Y:S02]  /*164c0*/  FFMA R11, R56.reuse, R87, R4 ;  /* 0x00000057380b7223 */ /* 0x040fe40000000004 */
[C---:B------:R-:W-:Y:S01]  /*164d0*/  FFMA R45, R56.reuse, R45, R2 ;  /* 0x0000002d382d7223 */ /* 0x040fe20000000002 */
[----:B------:R-:W4:Y:S01]  /*164e0*/  LDS.128 R84, [0x2bb0] ;  /* 0x002bb000ff547984 */ /* 0x000f220000000c00 */
[C---:B------:R-:W-:Y:S02]  /*164f0*/  FFMA R19, R56.reuse, R105, R19 ;  /* 0x0000006938137223 */ /* 0x040fe40000000013 */
[----:B------:R-:W-:-:S02]  /*16500*/  FFMA R13, R56, R83, R14 ;  /* 0x00000053380d7223 */ /* 0x000fc4000000000e */
[----:B------:R-:W-:Y:S01]  /*16510*/  FFMA R42, R42, R57, R0 ;  /* 0x000000392a2a7223 */ /* 0x000fe20000000000 */
[----:B------:R-:W5:Y:S01]  /*16520*/  LDS.128 R80, [0x3cb0] ;  /* 0x003cb000ff507984 */ /* 0x000f620000000c00 */
[----:B------:R-:W-:Y:S02]  /*16530*/  FFMA R49, R57, R49, R48 ;  /* 0x0000003139317223 */ /* 0x000fe40000000030 */
[----:B------:R-:W-:Y:S01]  /*16540*/  FFMA R14, R46, R57, R45 ;  /* 0x000000392e0e7223 */ /* 0x000fe2000000002d */
[----:B------:R-:W3:Y:S01]  /*16550*/  LDS R0, [R8.X4+0x4f0] ;  /* 0x0004f00008007984 */ /* 0x000ee20000004800 */
[C---:B------:R-:W-:Y:S02]  /*16560*/  FFMA R88, R56.reuse, R88, R9 ;  /* 0x0000005838587223 */ /* 0x040fe40000000009 */
[----:B0-----:R-:W-:Y:S02]  /*16570*/  FFMA R36, R56, R36, R5 ;  /* 0x0000002438247223 */ /* 0x001fe40000000005 */
[----:B-1----:R-:W-:-:S02]  /*16580*/  FFMA R96, R96, R62, R15 ;  /* 0x0000003e60607223 */ /* 0x002fc4000000000f */
[----:B------:R-:W-:Y:S02]  /*16590*/  FFMA R4, R106, R57, R19 ;  /* 0x000000396a047223 */ /* 0x000fe40000000013 */
[----:B------:R-:W-:Y:S02]  /*165a0*/  FFMA R2, R43, R58, R42 ;  /* 0x0000003a2b027223 */ /* 0x000fe4000000002a */
[----:B------:R-:W-:Y:S01]  /*165b0*/  FFMA R50, R58, R50, R49 ;  /* 0x000000323a327223 */ /* 0x000fe20000000031 */
[----:B------:R-:W0:Y:S01]  /*165c0*/  LDS.128 R40, [0x38f0] ;  /* 0x0038f000ff287984 */ /* 0x000e220000000c00 */
[----:B------:R-:W-:Y:S02]  /*165d0*/  FFMA R89, R57, R89, R88 ;  /* 0x0000005939597223 */ /* 0x000fe40000000058 */
[----:B------:R-:W-:Y:S02]  /*165e0*/  FFMA R14, R47, R58, R14 ;  /* 0x0000003a2f0e7223 */ /* 0x000fe4000000000e */
[----:B------:R-:W-:Y:S01]  /*165f0*/  FFMA R37, R57, R37, R36 ;  /* 0x0000002539257223 */ /* 0x000fe20000000024 */
[----:B------:R-:W1:Y:S01]  /*16600*/  LDS.128 R44, [0x2f80] ;  /* 0x002f8000ff2c7984 */ /* 0x000e620000000c00 */
[----:B------:R-:W-:-:S02]  /*16610*/  FFMA R109, R63, R109, R108 ;  /* 0x0000006d3f6d7223 */ /* 0x000fc4000000006c */
[C---:B------:R-:W-:Y:S02]  /*16620*/  FFMA R93, R63.reuse, R93, R92 ;  /* 0x0000005d3f5d7223 */ /* 0x040fe4000000005c */
[----:B------:R-:W-:Y:S02]  /*16630*/  FFMA R97, R63, R97, R96 ;  /* 0x000000613f617223 */ /* 0x000fe40000000060 */
[----:B------:R-:W-:Y:S01]  /*16640*/  FFMA R4, R107, R58, R4 ;  /* 0x0000003a6b047223 */ /* 0x000fe20000000004 */
[----:B------:R-:W0:Y:S01]  /*16650*/  LDS.128 R60, [0x29d0] ;  /* 0x0029d000ff3c7984 */ /* 0x000e220000000c00 */
[----:B------:R-:W-:Y:S02]  /*16660*/  FFMA R5, R59, R51, R50 ;  /* 0x000000333b057223 */ /* 0x000fe40000000032 */
[C---:B------:R-:W-:Y:S01]  /*16670*/  FFMA R90, R58.reuse, R90, R89 ;  /* 0x0000005a3a5a7223 */ /* 0x040fe20000000059 */
[----:B------:R-:W0:Y:S01]  /*16680*/  LDS.128 R104, [0x3160] ;  /* 0x00316000ff687984 */ /* 0x000e220000000c00 */
[----:B------:R-:W-:-:S02]  /*16690*/  FFMA R38, R58, R38, R37 ;  /* 0x000000263a267223 */ /* 0x000fc40000000025 */
[C---:B------:R-:W-:Y:S01]  /*166a0*/  FFMA R9, R59.reuse, R91, R90 ;  /* 0x0000005b3b097223 */ /* 0x040fe2000000005a */
[----:B------:R-:W0:Y:S01]  /*166b0*/  LDS.128 R48, [R8.X4+0x590] ;  /* 0x0005900008307984 */ /* 0x000e220000004c00 */
[----:B------:R-:W-:Y:S02]  /*166c0*/  FFMA R7, R59, R39, R38 ;  /* 0x000000273b077223 */ /* 0x000fe40000000026 */
[----:B------:R-:W-:Y:S01]  /*166d0*/  FFMA R98, R56, R98, R97 ;  /* 0x0000006238627223 */ /* 0x000fe20000000061 */
[----:B------:R-:W1:Y:S01]  /*166e0*/  LDS.128 R36, [0x3710] ;  /* 0x00371000ff247984 */ /* 0x000e620000000c00 */
[----:B--2---:R-:W-:Y:S02]  /*166f0*/  FFMA R13, R68, R57, R13 ;  /* 0x00000039440d7223 */ /* 0x004fe4000000000d */
[C---:B------:R-:W-:Y:S01]  /*16700*/  FFMA R110, R56.reuse, R110, R109 ;  /* 0x0000006e386e7223 */ /* 0x040fe2000000006d */
[----:B------:R-:W2:Y:S01]  /*16710*/  LDS.128 R88, [0x3ea0] ;  /* 0x003ea000ff587984 */ /* 0x000ea20000000c00 */
[----:B------:R-:W-:-:S02]  /*16720*/  FFMA R94, R56, R94, R93 ;  /* 0x0000005e385e7223 */ /* 0x000fc4000000005d */
[----:B------:R-:W-:Y:S02]  /*16730*/  FFMA R99, R99, R57, R98 ;  /* 0x0000003963637223 */ /* 0x000fe40000000062 */
[----:B------:R-:W-:Y:S02]  /*16740*/  FFMA R13, R58, R69, R13 ;  /* 0x000000453a0d7223 */ /* 0x000fe4000000000d */
[-C--:B------:R-:W-:Y:S02]  /*16750*/  FFMA R111, R111, R57.reuse, R110 ;  /* 0x000000396f6f7223 */ /* 0x080fe4000000006e */
[----:B------:R-:W-:Y:S02]  /*16760*/  FFMA R95, R95, R57, R94 ;  /* 0x000000395f5f7223 */ /* 0x000fe4000000005e */
[----:B---3--:R-:W-:Y:S02]  /*16770*/  FFMA R52, R52, R58, R99 ;  /* 0x0000003a34347223 */ /* 0x008fe40000000063 */
[----:B------:R-:W-:Y:S01]  /*16780*/  FFMA R13, R59, R70, R13 ;  /* 0x000000463b0d7223 */ /* 0x000fe2000000000d */
[----:B------:R-:W-:Y:S01]  /*16790*/  LDS.128 R96, [0x2bc0] ;  /* 0x002bc000ff607984 */ /* 0x000fe20000000c00 */
[----:B----4-:R-:W-:-:S02]  /*167a0*/  FFMA R84, R84, R58, R111 ;  /* 0x0000003a54547223 */ /* 0x010fc4000000006f */
[-C--:B------:R-:W-:Y:S01]  /*167b0*/  FFMA R10, R64, R57.reuse, R10 ;  /* 0x00000039400a7223 */ /* 0x080fe2000000000a */
[----:B------:R-:W-:Y:S01]  /*167c0*/  LDS.128 R108, [0x3530] ;  /* 0x00353000ff6c7984 */ /* 0x000fe20000000c00 */
[----:B-----5:R-:W-:Y:S02]  /*167d0*/  FFMA R11, R80, R57, R11 ;  /* 0x00000039500b7223 */ /* 0x020fe4000000000b */
[----:B------:R-:W-:Y:S02]  /*167e0*/  FFMA R112, R112, R58, R95 ;  /* 0x0000003a70707223 */ /* 0x000fe4000000005f */
[C---:B------:R-:W-:Y:S01]  /*167f0*/  FFMA R53, R59.reuse, R53, R52 ;  /* 0x000000353b357223 */ /* 0x040fe20000000034 */
[----:B------:R-:W3:Y:S01]  /*16800*/  LDS.128 R92, [0x2da0] ;  /* 0x002da000ff5c7984 */ /* 0x000ee20000000c00 */
[----:B------:R-:W-:Y:S02]  /*16810*/  FFMA R13, R0, R71, R13 ;  /* 0x00000047000d7223 */ /* 0x000fe4000000000d */
[----:B------:R-:W-:Y:S01]  /*16820*/  FFMA R85, R59, R85, R84 ;  /* 0x000000553b557223 */ /* 0x000fe20000000054 */
[----:B------:R-:W4:Y:S01]  /*16830*/  LDS.128 R68, [0x3cc0] ;  /* 0x003cc000ff447984 */ /* 0x000f220000000c00 */
[----:B------:R-:W-:-:S02]  /*16840*/  FFMA R10, R58, R65, R10 ;  /* 0x000000413a0a7223 */ /* 0x000fc4000000000a */
[----:B------:R-:W-:Y:S02]  /*16850*/  FFMA R11, R58, R81, R11 ;  /* 0x000000513a0b7223 */ /* 0x000fe4000000000b */
[----:B------:R-:W-:Y:S02]  /*16860*/  FFMA R54, R0, R54, R53 ;  /* 0x0000003600367223 */ /* 0x000fe40000000035 */
[----:B0-----:R-:W-:Y:S02]  /*16870*/  FFMA R14, R40, R59, R14 ;  /* 0x0000003b280e7223 */ /* 0x001fe4000000000e */
[C---:B------:R-:W-:Y:S02]  /*16880*/  FFMA R86, R0.reuse, R86, R85 ;  /* 0x0000005600567223 */ /* 0x040fe40000000055 */
[----:B-1----:R-:W-:Y:S02]  /*16890*/  FFMA R44, R0, R44, R5 ;  /* 0x0000002c002c7223 */ /* 0x002fe40000000005 */
[----:B------:R-:W-:-:S02]  /*168a0*/  FFMA R10, R59, R66, R10 ;  /* 0x000000423b0a7223 */ /* 0x000fc4000000000a */
[C---:B------:R-:W-:Y:S02]  /*168b0*/  FFMA R113, R59.reuse, R113, R112 ;  /* 0x000000713b717223 */ /* 0x040fe40000000070 */
[----:B------:R-:W-:Y:S02]  /*168c0*/  FFMA R82, R59, R82, R11 ;  /* 0x000000523b527223 */ /* 0x000fe4000000000b */
[-C--:B------:R-:W-:Y:S02]  /*168d0*/  FFMA R60, R60, R59.reuse, R4 ;  /* 0x0000003b3c3c7223 */ /* 0x080fe40000000004 */
[----:B------:R-:W-:Y:S02]  /*168e0*/  FFMA R2, R104, R59, R2 ;  /* 0x0000003b68027223 */ /* 0x000fe40000000002 */
[----:B------:R-:W0:Y:S01]  /*168f0*/  LDS.128 R56, [0x3350] ;  /* 0x00335000ff387984 */ /* 0x000e220000000c00 */
[----:B------:R-:W-:Y:S02]  /*16900*/  FFMA R14, R0, R41, R14 ;  /* 0x00000029000e7223 */ /* 0x000fe4000000000e */
[----:B------:R-:W-:-:S02]  /*16910*/  FFMA R19, R49, R55, R54 ;  /* 0x0000003731137223 */ /* 0x000fc40000000036 */
[C---:B------:R-:W-:Y:S01]  /*16920*/  FFMA R45, R49.reuse, R45, R44 ;  /* 0x0000002d312d7223 */ /* 0x040fe2000000002c */
[----:B------:R-:W1:Y:S01]  /*16930*/  LDS.128 R52, [0x3170] ;  /* 0x00317000ff347984 */ /* 0x000e620000000c00 */
[C---:B------:R-:W-:Y:S02]  /*16940*/  FFMA R15, R49.reuse, R87, R86 ;  /* 0x00000057310f7223 */ /* 0x040fe40000000056 */
[C---:B------:R-:W-:Y:S01]  /*16950*/  FFMA R11, R0.reuse, R67, R10 ;  /* 0x00000043000b7223 */ /* 0x040fe2000000000a */
[----:B------:R-:W5:Y:S01]  /*16960*/  LDS.128 R84, [0x29e0] ;  /* 0x0029e000ff547984 */ /* 0x000f620000000c00 */
[C---:B------:R-:W-:Y:S02]  /*16970*/  FFMA R4, R0.reuse, R83, R82 ;  /* 0x0000005300047223 */ /* 0x040fe40000000052 */
[----:B------:R-:W-:Y:S01]  /*16980*/  FFMA R60, R0, R61, R60 ;  /* 0x0000003d003c7223 */ /* 0x000fe2000000003c */
[----:B------:R-:W0:Y:S01]  /*16990*/  LDS.128 R80, [0x3ae0] ;  /* 0x003ae000ff507984 */ /* 0x000e220000000c00 */
[----:B------:R-:W-:-:S02]  /*169a0*/  FFMA R14, R49, R42, R14 ;  /* 0x0000002a310e7223 */ /* 0x000fc4000000000e */
[----:B------:R-:W-:Y:S01]  /*169b0*/  FFMA R46, R46, R50, R45 ;  /* 0x000000322e2e7223 */ /* 0x000fe2000000002d */
[----:B------:R-:W0:Y:S01]  /*169c0*/  LDS.128 R64, [R8.X4+0x5a0] ;  /* 0x0005a00008407984 */ /* 0x000e220000004c00 */
[C---:B------:R-:W-:Y:S02]  /*169d0*/  FFMA R114, R0.reuse, R114, R113 ;  /* 0x0000007200727223 */ /* 0x040fe40000000071 */
[C---:B------:R-:W-:Y:S02]  /*169e0*/  FFMA R2, R0.reuse, R105, R2 ;  /* 0x0000006900027223 */ /* 0x040fe40000000002 */
[C---:B------:R-:W-:Y:S02]  /*169f0*/  FFMA R36, R0.reuse, R36, R9 ;  /* 0x0000002400247223 */ /* 0x040fe40000000009 */
[----:B--2---:R-:W-:Y:S02]  /*16a00*/  FFMA R88, R0, R88, R7 ;  /* 0x0000005800587223 */ /* 0x004fe40000000007 */
[----:B------:R-:W-:-:S02]  /*16a10*/  FFMA R10, R49, R62, R60 ;  /* 0x0000003e310a7223 */ /* 0x000fc4000000003c */
[-C--:B------:R-:W-:Y:S02]  /*16a20*/  FFMA R0, R43, R50.reuse, R14 ;  /* 0x000000322b007223 */ /* 0x080fe4000000000e */
[----:B------:R-:W2:Y:S01]  /*16a30*/  LDS.128 R40, [0x3900] ;  /* 0x00390000ff287984 */ /* 0x000ea20000000c00 */
[----:B------:R-:W-:Y:S02]  /*16a40*/  FFMA R5, R47, R51, R46 ;  /* 0x000000332f057223 */ /* 0x000fe4000000002e */
[----:B------:R-:W-:Y:S01]  /*16a50*/  FFMA R10, R63, R50, R10 ;  /* 0x000000323f0a7223 */ /* 0x000fe2000000000a */
[----:B------:R-:W2:Y:S01]  /*16a60*/  LDS.128 R44, [0x2f90] ;  /* 0x002f9000ff2c7984 */ /* 0x000ea20000000c00 */
[C---:B------:R-:W-:Y:S02]  /*16a70*/  FFMA R37, R49.reuse, R37, R36 ;  /* 0x0000002531257223 */ /* 0x040fe40000000024 */
[----:B---3--:R-:W-:Y:S01]  /*16a80*/  FFMA R11, R49, R92, R11 ;  /* 0x0000005c310b7223 */ /* 0x008fe2000000000b */
[----:B------:R-:W3:Y:S01]  /*16a90*/  LDS.128 R60, [0x3720] ;  /* 0x00372000ff3c7984 */ /* 0x000ee20000000c00 */
[----:B------:R-:W-:-:S02]  /*16aa0*/  FFMA R38, R38, R50, R37 ;  /* 0x0000003226267223 */ /* 0x000fc40000000025 */
[----:B------:R-:W-:Y:S02]  /*16ab0*/  FFMA R2, R49, R106, R2 ;  /* 0x0000006a31027223 */ /* 0x000fe40000000002 */
[----:B------:R-:W-:Y:S02]  /*16ac0*/  FFMA R9, R39, R51, R38 ;  /* 0x0000003327097223 */ /* 0x000fe40000000026 */
[----:B------:R-:W2:Y:S01]  /*16ad0*/  LDS.128 R36, [0x3eb0] ;  /* 0x003eb000ff247984 */ /* 0x000ea20000000c00 */
[C---:B----4-:R-:W-:Y:S02]  /*16ae0*/  FFMA R4, R49.reuse, R68, R4 ;  /* 0x0000004431047223 */ /* 0x050fe40000000004 */
[C---:B------:R-:W-:Y:S02]  /*16af0*/  FFMA R89, R49.reuse, R89, R88 ;  /* 0x0000005931597223 */ /* 0x040fe40000000058 */
[----:B------:R-:W-:Y:S02]  /*16b00*/  FFMA R115, R49, R115, R114 ;  /* 0x0000007331737223 */ /* 0x000fe40000000072 */
[----:B------:R-:W-:-:S02]  /*16b10*/  FFMA R11, R50, R93, R11 ;  /* 0x0000005d320b7223 */ /* 0x000fc4000000000b */
[-C--:B------:R-:W-:Y:S02]  /*16b20*/  FFMA R2, R107, R50.reuse, R2 ;  /* 0x000000326b027223 */ /* 0x080fe40000000002 */
[----:B------:R-:W-:Y:S01]  /*16b30*/  FFMA R4, R50, R69, R4 ;  /* 0x0000004532047223 */ /* 0x000fe20000000004 */
[----:B------:R-:W-:Y:S01]  /*16b40*/  LDS.128 R104, [0x3540] ;  /* 0x00354000ff687984 */ /* 0x000fe20000000c00 */
[----:B------:R-:W-:Y:S02]  /*16b50*/  FFMA R90, R90, R50, R89 ;  /* 0x000000325a5a7223 */ /* 0x000fe40000000059 */
[----:B------:R-:W-:Y:S02]  /*16b60*/  FFMA R13, R49, R108, R13 ;  /* 0x0000006c310d7223 */ /* 0x000fe4000000000d */
[----:B0-----:R-:W-:Y:S02]  /*16b70*/  FFMA R56, R56, R50, R115 ;  /* 0x0000003238387223 */ /* 0x001fe40000000073 */
[----:B------:R-:W-:Y:S01]  /*16b80*/  FFMA R11, R51, R94, R11 ;  /* 0x0000005e330b7223 */ /* 0x000fe2000000000b */
[----:B------:R-:W-:Y:S01]  /*16b90*/  LDS.128 R112, [0x3d00] ;  /* 0x003d0000ff707984 */ /* 0x000fe20000000c00 */
[----:B------:R-:W-:-:S02]  /*16ba0*/  FFMA R96, R96, R50, R15 ;  /* 0x0000003260607223 */ /* 0x000fc4000000000f */
[----:B------:R-:W-:Y:S02]  /*16bb0*/  FFMA R4, R51, R70, R4 ;  /* 0x0000004633047223 */ /* 0x000fe40000000004 */
[----:B-1----:R-:W-:Y:S02]  /*16bc0*/  FFMA R2, R52, R51, R2 ;  /* 0x0000003334027223 */ /* 0x002fe40000000002 */
[----:B------:R-:W-:Y:S02]  /*16bd0*/  FFMA R13, R50, R109, R13 ;  /* 0x0000006d320d7223 */ /* 0x000fe4000000000d */
[----:B------:R-:W-:Y:S02]  /*16be0*/  FFMA R7, R91, R51, R90 ;  /* 0x000000335b077223 */ /* 0x000fe4000000005a */
[----:B------:R-:W-:Y:S01]  /*16bf0*/  FFMA R57, R51, R57, R56 ;  /* 0x0000003933397223 */ /* 0x000fe20000000038 */
[----:B------:R-:W0:Y:S01]  /*16c00*/  LDS.128 R88, [0x2db0] ;  /* 0x002db000ff587984 */ /* 0x000e220000000c00 */
[----:B-----5:R-:W-:-:S02]  /*16c10*/  FFMA R84, R84, R51, R10 ;  /* 0x0000003354547223 */ /* 0x020fc4000000000a */
[----:B------:R-:W-:Y:S02]  /*16c20*/  FFMA R80, R80, R50, R19 ;  /* 0x0000003250507223 */ /* 0x000fe40000000013 */
[C---:B------:R-:W-:Y:S02]  /*16c30*/  FFMA R10, R64.reuse, R95, R11 ;  /* 0x0000005f400a7223 */ /* 0x040fe4000000000b */
[C---:B------:R-:W-:Y:S01]  /*16c40*/  FFMA R97, R51.reuse, R97, R96 ;  /* 0x0000006133617223 */ /* 0x040fe20000000060 */
[----:B------:R-:W1:Y:S01]  /*16c50*/  LDS.128 R92, [0x2bd0] ;  /* 0x002bd000ff5c7984 */ /* 0x000e620000000c00 */
[C---:B------:R-:W-:Y:S02]  /*16c60*/  FFMA R4, R64.reuse, R71, R4 ;  /* 0x0000004740047223 */ /* 0x040fe40000000004 */
[----:B------:R-:W-:Y:S01]  /*16c70*/  FFMA R53, R64, R53, R2 ;  /* 0x0000003540357223 */ /* 0x000fe20000000002 */
[----:B------:R-:W4:Y:S01]  /*16c80*/  LDS.128 R68, [0x3af0] ;  /* 0x003af000ff447984 */ /* 0x000f220000000c00 */
[----:B------:R-:W-:-:S02]  /*16c90*/  FFMA R13, R51, R110, R13 ;  /* 0x0000006e330d7223 */ /* 0x000fc4000000000d */
[----:B------:R-:W-:Y:S02]  /*16ca0*/  FFMA R58, R64, R58, R57 ;  /* 0x0000003a403a7223 */ /* 0x000fe40000000039 */
[----:B------:R-:W-:Y:S02]  /*16cb0*/  FFMA R81, R51, R81, R80 ;  /* 0x0000005133517223 */ /* 0x000fe40000000050 */
[----:B--2---:R-:W-:Y:S02]  /*16cc0*/  FFMA R40, R40, R51, R0 ;  /* 0x0000003328287223 */ /* 0x004fe40000000000 */
[----:B------:R-:W-:Y:S01]  /*16cd0*/  FFMA R98, R64, R98, R97 ;  /* 0x0000006240627223 */ /* 0x000fe20000000061 */
[----:B------:R-:W2:Y:S01]  /*16ce0*/  LDS.128 R48, [0x29f0] ;  /* 0x0029f000ff307984 */ /* 0x000ea20000000c00 */
[----:B------:R-:W-:Y:S02]  /*16cf0*/  FFMA R53, R54, R65, R53 ;  /* 0x0000004136357223 */ /* 0x000fe40000000035 */
[----:B------:R-:W-:-:S02]  /*16d00*/  FFMA R15, R64, R111, R13 ;  /* 0x0000006f400f7223 */ /* 0x000fc4000000000d */
[C---:B------:R-:W-:Y:S01]  /*16d10*/  FFMA R44, R64.reuse, R44, R5 ;  /* 0x0000002c402c7223 */ /* 0x040fe20000000005 */
[----:B------:R-:W-:Y:S01]  /*16d20*/  LDS.128 R108, [0x3cd0] ;  /* 0x003cd000ff6c7984 */ /* 0x000fe20000000c00 */
[-C--:B------:R-:W-:Y:S02]  /*16d30*/  FFMA R13, R59, R65.reuse, R58 ;  /* 0x000000413b0d7223 */ /* 0x080fe4000000003a */
[----:B---3--:R-:W-:Y:S01]  /*16d40*/  FFMA R60, R64, R60, R9 ;  /* 0x0000003c403c7223 */ /* 0x008fe20000000009 */
[----:B------:R-:W3:Y:S01]  /*16d50*/  LDS.128 R56, [R8.X4+0x5b0] ;  /* 0x0005b00008387984 */ /* 0x000ee20000004c00 */
[----:B------:R-:W-:Y:S02]  /*16d60*/  FFMA R11, R99, R65, R98 ;  /* 0x00000041630b7223 */ /* 0x000fe40000000062 */
[----:B------:R-:W-:Y:S01]  /*16d70*/  FFMA R0, R55, R66, R53 ;  /* 0x0000004237007223 */ /* 0x000fe20000000035 */
[----:B------:R-:W5:Y:S01]  /*16d80*/  LDS.128 R96, [0x3360] ;  /* 0x00336000ff607984 */ /* 0x000f620000000c00 */
[----:B------:R-:W-:-:S02]  /*16d90*/  FFMA R45, R65, R45, R44 ;  /* 0x0000002d412d7223 */ /* 0x000fc4000000002c */
[----:B------:R-:W-:Y:S01]  /*16da0*/  FFMA R61, R65, R61, R60 ;  /* 0x0000003d413d7223 */ /* 0x000fe2000000003c */
[----:B------:R-:W2:Y:S01]  /*16db0*/  LDS.128 R52, [0x3180] ;  /* 0x00318000ff347984 */ /* 0x000ea20000000c00 */
[C---:B------:R-:W-:Y:S02]  /*16dc0*/  FFMA R46, R66.reuse, R46, R45 ;  /* 0x0000002e422e7223 */ /* 0x040fe4000000002d */
[----:B------:R-:W-:Y:S02]  /*16dd0*/  FFMA R62, R66, R62, R61 ;  /* 0x0000003e423e7223 */ /* 0x000fe4000000003d */
[----:B------:R-:W-:Y:S02]  /*16de0*/  FFMA R36, R64, R36, R7 ;  /* 0x0000002440247223 */ /* 0x000fe40000000007 */
[C---:B------:R-:W-:Y:S02]  /*16df0*/  FFMA R9, R67.reuse, R47, R46 ;  /* 0x0000002f43097223 */ /* 0x040fe4000000002e */
[----:B------:R-:W-:Y:S01]  /*16e00*/  FFMA R7, R67, R63, R62 ;  /* 0x0000003f43077223 */ /* 0x000fe2000000003e */
[----:B------:R-:W3:Y:S01]  /*16e10*/  LDS.128 R44, [0x3910] ;  /* 0x00391000ff2c7984 */ /* 0x000ee20000000c00 */
[----:B------:R-:W-:-:S02]  /*16e20*/  FFMA R37, R65, R37, R36 ;  /* 0x0000002541257223 */ /* 0x000fc40000000024 */
[----:B------:R-:W-:Y:S01]  /*16e30*/  FFMA R82, R64, R82, R81 ;  /* 0x0000005240527223 */ /* 0x000fe20000000051 */
[----:B------:R-:W5:Y:S01]  /*16e40*/  LDS.128 R60, [0x2fa0] ;  /* 0x002fa000ff3c7984 */ /* 0x000f620000000c00 */
[----:B------:R-:W-:Y:S02]  /*16e50*/  FFMA R38, R66, R38, R37 ;  /* 0x0000002642267223 */ /* 0x000fe40000000025 */
[----:B------:R-:W-:Y:S02]  /*16e60*/  FFMA R84, R64, R85, R84 ;  /* 0x0000005540547223 */ /* 0x000fe40000000054 */
[----:B------:R-:W-:Y:S02]  /*16e70*/  FFMA R5, R67, R39, R38 ;  /* 0x0000002743057223 */ /* 0x000fe40000000026 */
[----:B------:R-:W5:Y:S01]  /*16e80*/  LDS.128 R36, [0x3ec0] ;  /* 0x003ec000ff247984 */ /* 0x000f620000000c00 */
[-C--:B------:R-:W-:Y:S02]  /*16e90*/  FFMA R84, R86, R65.reuse, R84 ;  /* 0x0000004156547223 */ /* 0x080fe40000000054 */
[----:B------:R-:W-:-:S02]  /*16ea0*/  FFMA R83, R83, R65, R82 ;  /* 0x0000004153537223 */ /* 0x000fc40000000052 */
[----:B------:R-:W-:Y:S02]  /*16eb0*/  FFMA R40, R64, R41, R40 ;  /* 0x0000002940287223 */ /* 0x000fe40000000028 */
[-C--:B0-----:R-:W-:Y:S02]  /*16ec0*/  FFMA R10, R88, R65.reuse, R10 ;  /* 0x00000041580a7223 */ /* 0x081fe4000000000a */
[-C--:B------:R-:W-:Y:S02]  /*16ed0*/  FFMA R2, R87, R66.reuse, R84 ;  /* 0x0000004257027223 */ /* 0x080fe40000000054 */
[-C--:B-1----:R-:W-:Y:S01]  /*16ee0*/  FFMA R92, R92, R66.reuse, R11 ;  /* 0x000000425c5c7223 */ /* 0x082fe2000000000b */
[----:B------:R-:W-:Y:S01]  /*16ef0*/  LDS.128 R84, [0x3550] ;  /* 0x00355000ff547984 */ /* 0x000fe20000000c00 */
[----:B------:R-:W-:Y:S02]  /*16f00*/  FFMA R14, R42, R65, R40 ;  /* 0x000000412a0e7223 */ /* 0x000fe40000000028 */
[----:B----4-:R-:W-:-:S02]  /*16f10*/  FFMA R68, R68, R66, R83 ;  /* 0x0000004244447223 */ /* 0x010fc40000000053 */
[----:B------:R-:W0:Y:S01]  /*16f20*/  LDS.128 R80, [0x2dc0] ;  /* 0x002dc000ff507984 */ /* 0x000e220000000c00 */
[----:B------:R-:W-:Y:S02]  /*16f30*/  FFMA R10, R66, R89, R10 ;  /* 0x00000059420a7223 */ /* 0x000fe4000000000a */
[----:B------:R-:W-:Y:S02]  /*16f40*/  FFMA R93, R67, R93, R92 ;  /* 0x0000005d435d7223 */ /* 0x000fe4000000005c */
[----:B--2---:R-:W-:Y:S02]  /*16f50*/  FFMA R2, R48, R67, R2 ;  /* 0x0000004330027223 */ /* 0x004fe40000000002 */
[----:B------:R-:W-:Y:S02]  /*16f60*/  FFMA R14, R43, R66, R14 ;  /* 0x000000422b0e7223 */ /* 0x000fe4000000000e */
[----:B------:R-:W1:Y:S01]  /*16f70*/  LDS.128 R40, [0x3730] ;  /* 0x00373000ff287984 */ /* 0x000e620000000c00 */
[----:B------:R-:W-:-:S02]  /*16f80*/  FFMA R10, R67, R90, R10 ;  /* 0x0000005a430a7223 */ /* 0x000fc4000000000a */
[C---:B---3--:R-:W-:Y:S02]  /*16f90*/  FFMA R94, R56.reuse, R94, R93 ;  /* 0x0000005e385e7223 */ /* 0x048fe4000000005d */
[----:B------:R-:W-:Y:S02]  /*16fa0*/  FFMA R2, R56, R49, R2 ;  /* 0x0000003138027223 */ /* 0x000fe40000000002 */
[----:B-----5:R-:W-:Y:S02]  /*16fb0*/  FFMA R96, R96, R66, R13 ;  /* 0x0000004260607223 */ /* 0x020fe4000000000d */
[----:B------:R-:W-:Y:S02]  /*16fc0*/  FFMA R0, R52, R67, R0 ;  /* 0x0000004334007223 */ /* 0x000fe40000000000 */
[----:B------:R-:W-:Y:S02]  /*16fd0*/  FFMA R13, R56, R91, R10 ;  /* 0x0000005b380d7223 */ /* 0x000fe4000000000a */
[-C--:B------:R-:W-:Y:S01]  /*16fe0*/  FFMA R15, R104, R65.reuse, R15 ;  /* 0x00000041680f7223 */ /* 0x080fe2000000000f */
[----:B------:R-:W2:Y:S01]  /*16ff0*/  LDS.128 R88, [0x3ce0] ;  /* 0x003ce000ff587984 */ /* 0x000ea20000000c00 */
[----:B------:R-:W-:-:S02]  /*17000*/  FFMA R4, R108, R65, R4 ;  /* 0x000000416c047223 */ /* 0x000fc40000000004 */
[-C--:B------:R-:W-:Y:S02]  /*17010*/  FFMA R2, R50, R57.reuse, R2 ;  /* 0x0000003932027223 */ /* 0x080fe40000000002 */
[----:B------:R-:W-:Y:S02]  /*17020*/  FFMA R11, R95, R57, R94 ;  /* 0x000000395f0b7223 */ /* 0x000fe4000000005e */
[----:B------:R-:W-:Y:S01]  /*17030*/  FFMA R0, R56, R53, R0 ;  /* 0x0000003538007223 */ /* 0x000fe20000000000 */
[----:B------:R-:W3:Y:S01]  /*17040*/  LDS.128 R92, [0x2be0] ;  /* 0x002be000ff5c7984 */ /* 0x000ee20000000c00 */
[C---:B------:R-:W-:Y:S02]  /*17050*/  FFMA R15, R66.reuse, R105, R15 ;  /* 0x00000069420f7223 */ /* 0x040fe4000000000f */
[----:B------:R-:W-:Y:S02]  /*17060*/  FFMA R4, R66, R109, R4 ;  /* 0x0000006d42047223 */ /* 0x000fe40000000004 */
[----:B------:R-:W-:-:S02]  /*17070*/  FFMA R2, R51, R58, R2 ;  /* 0x0000003a33027223 */ /* 0x000fc40000000002 */
[----:B------:R-:W4:Y:S01]  /*17080*/  LDS.128 R48, [0x2a00] ;  /* 0x002a0000ff307984 */ /* 0x000f220000000c00 */
[----:B------:R-:W-:Y:S02]  /*17090*/  FFMA R0, R54, R57, R0 ;  /* 0x0000003936007223 */ /* 0x000fe40000000000 */
[C---:B------:R-:W-:Y:S02]  /*170a0*/  FFMA R15, R67.reuse, R106, R15 ;  /* 0x0000006a430f7223 */ /* 0x040fe4000000000f */
[C---:B------:R-:W-:Y:S02]  /*170b0*/  FFMA R4, R67.reuse, R110, R4 ;  /* 0x0000006e43047223 */ /* 0x040fe40000000004 */
[C---:B------:R-:W-:Y:S02]  /*170c0*/  FFMA R97, R67.reuse, R97, R96 ;  /* 0x0000006143617223 */ /* 0x040fe40000000060 */
[----:B------:R-:W-:Y:S02]  /*170d0*/  FFMA R69, R67, R69, R68 ;  /* 0x0000004543457223 */ /* 0x000fe40000000044 */
[----:B------:R-:W-:-:S02]  /*170e0*/  FFMA R14, R44, R67, R14 ;  /* 0x000000432c0e7223 */ /* 0x000fc4000000000e */
[----:B------:R-:W5:Y:S01]  /*170f0*/  LDS.128 R64, [R8.X4+0x660] ;  /* 0x0006600008407984 */ /* 0x000f620000004c00 */
[C---:B------:R-:W-:Y:S02]  /*17100*/  FFMA R60, R56.reuse, R60, R9 ;  /* 0x0000003c383c7223 */ /* 0x040fe40000000009 */
[----:B------:R-:W-:Y:S02]  /*17110*/  FFMA R9, R55, R58, R0 ;  /* 0x0000003a37097223 */ /* 0x000fe40000000000 */
[----:B------:R-:W4:Y:S01]  /*17120*/  LDS.128 R52, [0x3190] ;  /* 0x00319000ff347984 */ /* 0x000f220000000c00 */
[C---:B------:R-:W-:Y:S02]  /*17130*/  FFMA R14, R56.reuse, R45, R14 ;  /* 0x0000002d380e7223 */ /* 0x040fe4000000000e */
[C---:B------:R-:W-:Y:S02]  /*17140*/  FFMA R10, R56.reuse, R107, R15 ;  /* 0x0000006b380a7223 */ /* 0x040fe4000000000f */
[----:B------:R-:W-:Y:S01]  /*17150*/  FFMA R4, R56, R111, R4 ;  /* 0x0000006f38047223 */ /* 0x000fe20000000004 */
[----:B------:R-:W5:Y:S01]  /*17160*/  LDS.128 R104, [0x3370] ;  /* 0x00337000ff687984 */ /* 0x000f620000000c00 */
[----:B------:R-:W-:-:S02]  /*17170*/  FFMA R0, R46, R57, R14 ;  /* 0x000000392e007223 */ /* 0x000fc4000000000e */
[----:B------:R-:W-:Y:S01]  /*17180*/  FFMA R36, R56, R36, R5 ;  /* 0x0000002438247223 */ /* 0x000fe20000000005 */
[----:B------:R-:W5:Y:S01]  /*17190*/  LDS.128 R108, [0x3b00] ;  /* 0x003b0000ff6c7984 */ /* 0x000f620000000c00 */
[----:B------:R-:W-:Y:S02]  /*171a0*/  FFMA R0, R47, R58, R0 ;  /* 0x0000003a2f007223 */ /* 0x000fe40000000000 */
[C---:B------:R-:W-:Y:S01]  /*171b0*/  FFMA R37, R57.reuse, R37, R36 ;  /* 0x0000002539257223 */ /* 0x040fe20000000024 */
[----:B------:R-:W5:Y:S01]  /*171c0*/  LDS.128 R44, [0x3920] ;  /* 0x00392000ff2c7984 */ /* 0x000f620000000c00 */
[----:B0-----:R-:W-:Y:S02]  /*171d0*/  FFMA R13, R80, R57, R13 ;  /* 0x00000039500d7223 */ /* 0x001fe4000000000d */
[----:B------:R-:W-:Y:S02]  /*171e0*/  FFMA R38, R58, R38, R37 ;  /* 0x000000263a267223 */ /* 0x000fe40000000025 */
[----:B------:R-:W-:-:S02]  /*171f0*/  FFMA R61, R57, R61, R60 ;  /* 0x0000003d393d7223 */ /* 0x000fc4000000003c */
[----:B-1----:R-:W-:Y:S02]  /*17200*/  FFMA R40, R56, R40, R7 ;  /* 0x0000002838287223 */ /* 0x002fe40000000007 */
[C---:B------:R-:W-:Y:S02]  /*17210*/  FFMA R81, R58.reuse, R81, R13 ;  /* 0x000000513a517223 */ /* 0x040fe4000000000d */
[----:B------:R-:W-:Y:S02]  /*17220*/  FFMA R62, R58, R62, R61 ;  /* 0x0000003e3a3e7223 */ /* 0x000fe4000000003d */
[----:B------:R-:W-:Y:S02]  /*17230*/  FFMA R13, R59, R39, R38 ;  /* 0x000000273b0d7223 */ /* 0x000fe40000000026 */
[----:B------:R-:W0:Y:S01]  /*17240*/  LDS.128 R36, [0x3ed0] ;  /* 0x003ed000ff247984 */ /* 0x000e220000000c00 */
[----:B------:R-:W-:Y:S02]  /*17250*/  FFMA R41, R57, R41, R40 ;  /* 0x0000002939297223 */ /* 0x000fe40000000028 */
[----:B------:R-:W-:-:S02]  /*17260*/  FFMA R5, R59, R63, R62 ;  /* 0x0000003f3b057223 */ /* 0x000fc4000000003e */
[----:B--2---:R-:W-:Y:S01]  /*17270*/  FFMA R4, R88, R57, R4 ;  /* 0x0000003958047223 */ /* 0x004fe20000000004 */
[----:B------:R-:W1:Y:S01]  /*17280*/  LDS.128 R60, [0x2fb0] ;  /* 0x002fb000ff3c7984 */ /* 0x000e620000000c00 */
[----:B------:R-:W-:Y:S02]  /*17290*/  FFMA R42, R58, R42, R41 ;  /* 0x0000002a3a2a7223 */ /* 0x000fe40000000029 */
[----:B---3--:R-:W-:Y:S02]  /*172a0*/  FFMA R92, R92, R58, R11 ;  /* 0x0000003a5c5c7223 */ /* 0x008fe4000000000b */
[----:B------:R-:W-:Y:S02]  /*172b0*/  FFMA R4, R58, R89, R4 ;  /* 0x000000593a047223 */ /* 0x000fe40000000004 */
[----:B----4-:R-:W-:Y:S02]  /*172c0*/  FFMA R48, R48, R59, R2 ;  /* 0x0000003b30307223 */ /* 0x010fe40000000002 */
[----:B------:R-:W-:-:S02]  /*172d0*/  FFMA R93, R59, R93, R92 ;  /* 0x0000005d3b5d7223 */ /* 0x000fc4000000005c */
[C---:B------:R-:W-:Y:S02]  /*172e0*/  FFMA R7, R59.reuse, R43, R42 ;  /* 0x0000002b3b077223 */ /* 0x040fe4000000002a */
[----:B------:R-:W2:Y:S01]  /*172f0*/  LDS.128 R40, [0x3740] ;  /* 0x00374000ff287984 */ /* 0x000ea20000000c00 */
[----:B------:R-:W-:Y:S02]  /*17300*/  FFMA R4, R59, R90, R4 ;  /* 0x0000005a3b047223 */ /* 0x000fe40000000004 */
[C---:B------:R-:W-:Y:S02]  /*17310*/  FFMA R98, R56.reuse, R98, R97 ;  /* 0x0000006238627223 */ /* 0x040fe40000000061 */
[----:B------:R-:W-:Y:S02]  /*17320*/  FFMA R70, R56, R70, R69 ;  /* 0x0000004638467223 */ /* 0x000fe40000000045 */
[C---:B-----5:R-:W-:Y:S02]  /*17330*/  FFMA R48, R64.reuse, R49, R48 ;  /* 0x0000003140307223 */ /* 0x060fe40000000030 */
[----:B------:R-:W-:-:S02]  /*17340*/  FFMA R94, R64, R94, R93 ;  /* 0x0000005e405e7223 */ /* 0x000fc4000000005d */
[----:B------:R-:W-:Y:S02]  /*17350*/  FFMA R52, R52, R59, R9 ;  /* 0x0000003b34347223 */ /* 0x000fe40000000009 */
[----:B------:R-:W-:Y:S02]  /*17360*/  FFMA R81, R59, R82, R81 ;  /* 0x000000523b517223 */ /* 0x000fe40000000051 */
[----:B------:R-:W-:Y:S02]  /*17370*/  FFMA R2, R64, R91, R4 ;  /* 0x0000005b40027223 */ /* 0x000fe40000000004 */
[-C--:B------:R-:W-:Y:S01]  /*17380*/  FFMA R99, R99, R57.reuse, R98 ;  /* 0x0000003963637223 */ /* 0x080fe20000000062 */
[----:B------:R-:W-:Y:S01]  /*17390*/  LDS.128 R88, [0x2bf0] ;  /* 0x002bf000ff587984 */ /* 0x000fe20000000c00 */
[-C--:B------:R-:W-:Y:S02]  /*173a0*/  FFMA R71, R71, R57.reuse, R70 ;  /* 0x0000003947477223 */ /* 0x080fe40000000046 */
[----:B------:R-:W-:-:S02]  /*173b0*/  FFMA R10, R84, R57, R10 ;  /* 0x00000039540a7223 */ /* 0x000fc4000000000a */
[-C--:B------:R-:W-:Y:S02]  /*173c0*/  FFMA R4, R50, R65.reuse, R48 ;  /* 0x0000004132047223 */ /* 0x080fe40000000030 */
[----:B------:R-:W-:Y:S02]  /*173d0*/  FFMA R9, R95, R65, R94 ;  /* 0x000000415f097223 */ /* 0x000fe4000000005e */
[----:B------:R-:W-:Y:S01]  /*173e0*/  FFMA R52, R64, R53, R52 ;  /* 0x0000003540347223 */ /* 0x000fe20000000034 */
[----:B------:R-:W3:Y:S01]  /*173f0*/  LDS.128 R92, [0x3380] ;  /* 0x00338000ff5c7984 */ /* 0x000ee20000000c00 */
[----:B------:R-:W-:Y:S02]  /*17400*/  FFMA R10, R58, R85, R10 ;  /* 0x000000553a0a7223 */ /* 0x000fe4000000000a */
[-C--:B------:R-:W-:Y:S02]  /*17410*/  FFMA R104, R104, R58.reuse, R99 ;  /* 0x0000003a68687223 */ /* 0x080fe40000000063 */
[----:B------:R-:W-:Y:S01]  /*17420*/  FFMA R108, R108, R58, R71 ;  /* 0x0000003a6c6c7223 */ /* 0x000fe20000000047 */
[----:B------:R-:W-:Y:S01]  /*17430*/  LDS.128 R96, [0x2dd0] ;  /* 0x002dd000ff607984 */ /* 0x000fe20000000c00 */
[----:B------:R-:W-:-:S02]  /*17440*/  FFMA R11, R64, R83, R81 ;  /* 0x00000053400b7223 */ /* 0x000fc40000000051 */
[----:B------:R-:W-:Y:S01]  /*17450*/  FFMA R4, R51, R66, R4 ;  /* 0x0000004233047223 */ /* 0x000fe20000000004 */
[----:B------:R-:W4:Y:S01]  /*17460*/  LDS.128 R80, [0x3b10] ;  /* 0x003b1000ff507984 */ /* 0x000f220000000c00 */
[----:B------:R-:W-:Y:S02]  /*17470*/  FFMA R52, R54, R65, R52 ;  /* 0x0000004136347223 */ /* 0x000fe40000000034 */
[C---:B------:R-:W-:Y:S01]  /*17480*/  FFMA R10, R59.reuse, R86, R10 ;  /* 0x000000563b0a7223 */ /* 0x040fe2000000000a */
[----:B------:R-:W5:Y:S01]  /*17490*/  LDS.128 R48, [0x2a10] ;  /* 0x002a1000ff307984 */ /* 0x000f620000000c00 */
[C---:B------:R-:W-:Y:S02]  /*174a0*/  FFMA R105, R59.reuse, R105, R104 ;  /* 0x000000693b697223 */ /* 0x040fe40000000068 */
[----:B------:R-:W-:Y:S01]  /*174b0*/  FFMA R109, R59, R109, R108 ;  /* 0x0000006d3b6d7223 */ /* 0x000fe2000000006c */
[----:B------:R-:W3:Y:S01]  /*174c0*/  LDS.128 R68, [0x3560] ;  /* 0x00356000ff447984 */ /* 0x000ee20000000c00 */
[----:B------:R-:W-:-:S02]  /*174d0*/  FFMA R44, R44, R59, R0 ;  /* 0x0000003b2c2c7223 */ /* 0x000fc40000000000 */
[----:B------:R-:W-:Y:S01]  /*174e0*/  FFMA R0, R55, R66, R52 ;  /* 0x0000004237007223 */ /* 0x000fe20000000034 */
[----:B------:R-:W5:Y:S01]  /*174f0*/  LDS.128 R56, [R8.X4+0x670] ;  /* 0x0006700008387984 */ /* 0x000f620000004c00 */
[C---:B0-----:R-:W-:Y:S02]  /*17500*/  FFMA R36, R64.reuse, R36, R13 ;  /* 0x0000002440247223 */ /* 0x041fe4000000000d */
[----:B-1----:R-:W-:Y:S01]  /*17510*/  FFMA R60, R64, R60, R5 ;  /* 0x0000003c403c7223 */ /* 0x002fe20000000005 */
[----:B------:R-:W0:Y:S01]  /*17520*/  LDS.128 R52, [0x31a0] ;  /* 0x0031a000ff347984 */ /* 0x000e220000000c00 */
[C---:B------:R-:W-:Y:S02]  /*17530*/  FFMA R37, R65.reuse, R37, R36 ;  /* 0x0000002541257223 */ /* 0x040fe40000000024 */
[----:B------:R-:W-:Y:S02]  /*17540*/  FFMA R61, R65, R61, R60 ;  /* 0x0000003d413d7223 */ /* 0x000fe4000000003c */
[----:B------:R-:W-:-:S02]  /*17550*/  FFMA R38, R66, R38, R37 ;  /* 0x0000002642267223 */ /* 0x000fc40000000025 */
[C---:B------:R-:W-:Y:S02]  /*17560*/  FFMA R10, R64.reuse, R87, R10 ;  /* 0x00000057400a7223 */ /* 0x040fe4000000000a */
[----:B------:R-:W1:Y:S01]  /*17570*/  LDS.128 R84, [0x3cf0] ;  /* 0x003cf000ff547984 */ /* 0x000e620000000c00 */
[C---:B------:R-:W-:Y:S02]  /*17580*/  FFMA R106, R64.reuse, R106, R105 ;  /* 0x0000006a406a7223 */ /* 0x040fe40000000069 */
[C---:B--2---:R-:W-:Y:S02]  /*17590*/  FFMA R40, R64.reuse, R40, R7 ;  /* 0x0000002840287223 */ /* 0x044fe40000000007 */
[----:B------:R-:W-:Y:S02]  /*175a0*/  FFMA R110, R64, R110, R109 ;  /* 0x0000006e406e7223 */ /* 0x000fe4000000006d */
[----:B------:R-:W-:Y:S02]  /*175b0*/  FFMA R62, R66, R62, R61 ;  /* 0x0000003e423e7223 */ /* 0x000fe4000000003d */
[----:B------:R-:W-:-:S02]  /*175c0*/  FFMA R7, R67, R39, R38 ;  /* 0x0000002743077223 */ /* 0x000fc40000000026 */
[----:B------:R-:W2:Y:S01]  /*175d0*/  LDS.128 R36, [0x3ee0] ;  /* 0x003ee000ff247984 */ /* 0x000ea20000000c00 */
[----:B------:R-:W-:Y:S02]  /*175e0*/  FFMA R107, R107, R65, R106 ;  /* 0x000000416b6b7223 */ /* 0x000fe4000000006a */
[----:B------:R-:W-:Y:S02]  /*175f0*/  FFMA R44, R64, R45, R44 ;  /* 0x0000002d402c7223 */ /* 0x000fe4000000002c */
[----:B------:R-:W-:Y:S02]  /*17600*/  FFMA R111, R111, R65, R110 ;  /* 0x000000416f6f7223 */ /* 0x000fe4000000006e */
[----:B------:R-:W-:Y:S02]  /*17610*/  FFMA R5, R67, R63, R62 ;  /* 0x0000003f43057223 */ /* 0x000fe4000000003e */
[----:B------:R-:W1:Y:S01]  /*17620*/  LDS.128 R60, [0x3930] ;  /* 0x00393000ff3c7984 */ /* 0x000e620000000c00 */
[----:B------:R-:W-:-:S02]  /*17630*/  FFMA R44, R46, R65, R44 ;  /* 0x000000412e2c7223 */ /* 0x000fc4000000002c */
[-C--:B---3--:R-:W-:Y:S02]  /*17640*/  FFMA R92, R92, R66.reuse, R107 ;  /* 0x000000425c5c7223 */ /* 0x088fe4000000006b */
[-C--:B----4-:R-:W-:Y:S01]  /*17650*/  FFMA R80, R80, R66.reuse, R111 ;  /* 0x0000004250507223 */ /* 0x090fe2000000006f */
[----:B------:R-:W-:Y:S01]  /*17660*/  LDS.128 R104, [0x2de0] ;  /* 0x002de000ff687984 */ /* 0x000fe20000000c00 */
[----:B-----5:R-:W-:Y:S02]  /*17670*/  FFMA R4, R48, R67, R4 ;  /* 0x0000004330047223 */ /* 0x020fe40000000004 */
[----:B------:R-:W-:Y:S01]  /*17680*/  FFMA R41, R65, R41, R40 ;  /* 0x0000002941297223 */ /* 0x000fe20000000028 */
[----:B------:R-:W3:Y:S01]  /*17690*/  LDS.128 R108, [0x3570] ;  /* 0x00357000ff6c7984 */ /* 0x000ee20000000c00 */
[----:B------:R-:W-:Y:S02]  /*176a0*/  FFMA R93, R67, R93, R92 ;  /* 0x0000005d435d7223 */ /* 0x000fe4000000005c */
[----:B------:R-:W-:-:S02]  /*176b0*/  FFMA R13, R47, R66, R44 ;  /* 0x000000422f0d7223 */ /* 0x000fc4000000002c */
[-C--:B------:R-:W-:Y:S01]  /*176c0*/  FFMA R11, R96, R65.reuse, R11 ;  /* 0x00000041600b7223 */ /* 0x080fe2000000000b */
[----:B------:R-:W4:Y:S01]  /*176d0*/  LDS.128 R44, [0x3750] ;  /* 0x00375000ff2c7984 */ /* 0x000f220000000c00 */
[----:B------:R-:W-:Y:S02]  /*176e0*/  FFMA R10, R68, R65, R10 ;  /* 0x00000041440a7223 */ /* 0x000fe4000000000a */
[----:B------:R-:W-:Y:S02]  /*176f0*/  FFMA R4, R56, R49, R4 ;  /* 0x0000003138047223 */ /* 0x000fe40000000004 */
[----:B------:R-:W-:Y:S02]  /*17700*/  FFMA R42, R66, R42, R41 ;  /* 0x0000002a422a7223 */ /* 0x000fe40000000029 */
[----:B------:R-:W-:Y:S02]  /*17710*/  FFMA R94, R56, R94, R93 ;  /* 0x0000005e385e7223 */ /* 0x000fe4000000005d */
[----:B------:R-:W-:-:S02]  /*17720*/  FFMA R97, R66, R97, R11 ;  /* 0x0000006142617223 */ /* 0x000fc4000000000b */
[----:B------:R-:W-:Y:S02]  /*17730*/  FFMA R10, R66, R69, R10 ;  /* 0x00000045420a7223 */ /* 0x000fe4000000000a */
[----:B0-----:R-:W-:Y:S02]  /*17740*/  FFMA R0, R52, R67, R0 ;  /* 0x0000004334007223 */ /* 0x001fe40000000000 */
[----:B------:R-:W-:Y:S02]  /*17750*/  FFMA R4, R50, R57, R4 ;  /* 0x0000003932047223 */ /* 0x000fe40000000004 */
[C---:B------:R-:W-:Y:S02]  /*17760*/  FFMA R11, R67.reuse, R43, R42 ;  /* 0x0000002b430b7223 */ /* 0x040fe4000000002a */
[C---:B------:R-:W-:Y:S01]  /*17770*/  FFMA R14, R67.reuse, R98, R97 ;  /* 0x00000062430e7223 */ /* 0x040fe20000000061 */
[----:B------:R-:W0:Y:S01]  /*17780*/  LDS.128 R40, [0x2fc0] ;  /* 0x002fc000ff287984 */ /* 0x000e220000000c00 */
[----:B------:R-:W-:-:S02]  /*17790*/  FFMA R10, R67, R70, R10 ;  /* 0x00000046430a7223 */ /* 0x000fc4000000000a */
[----:B------:R-:W-:Y:S02]  /*177a0*/  FFMA R15, R95, R57, R94 ;  /* 0x000000395f0f7223 */ /* 0x000fe4000000005e */
[C---:B------:R-:W-:Y:S01]  /*177b0*/  FFMA R53, R56.reuse, R53, R0 ;  /* 0x0000003538357223 */ /* 0x040fe20000000000 */
[----:B------:R-:W5:Y:S01]  /*177c0*/  LDS.128 R92, [0x2a20] ;  /* 0x002a2000ff5c7984 */ /* 0x000f620000000c00 */
[----:B------:R-:W-:Y:S02]  /*177d0*/  FFMA R0, R51, R58, R4 ;  /* 0x0000003a33007223 */ /* 0x000fe40000000004 */
[C---:B------:R-:W-:Y:S01]  /*177e0*/  FFMA R14, R56.reuse, R99, R14 ;  /* 0x00000063380e7223 */ /* 0x040fe2000000000e */
[----:B------:R-:W0:Y:S01]  /*177f0*/  LDS.128 R48, [R8.X4+0x680] ;  /* 0x0006800008307984 */ /* 0x000e220000004c00 */
[----:B------:R-:W-:Y:S02]  /*17800*/  FFMA R10, R56, R71, R10 ;  /* 0x00000047380a7223 */ /* 0x000fe4000000000a */
[----:B------:R-:W-:Y:S01]  /*17810*/  FFMA R88, R88, R66, R9 ;  /* 0x0000004258587223 */ /* 0x000fe20000000009 */
[----:B------:R-:W0:Y:S01]  /*17820*/  LDS.128 R68, [0x2c00] ;  /* 0x002c0000ff447984 */ /* 0x000e220000000c00 */
[----:B------:R-:W-:-:S02]  /*17830*/  FFMA R81, R67, R81, R80 ;  /* 0x0000005143517223 */ /* 0x000fc40000000050 */
[----:B------:R-:W-:Y:S01]  /*17840*/  FFMA R89, R67, R89, R88 ;  /* 0x0000005943597223 */ /* 0x000fe20000000058 */
[----:B------:R-:W5:Y:S01]  /*17850*/  LDS.128 R96, [0x3390] ;  /* 0x00339000ff607984 */ /* 0x000f620000000c00 */
[----:B-1----:R-:W-:Y:S02]  /*17860*/  FFMA R2, R84, R65, R2 ;  /* 0x0000004154027223 */ /* 0x002fe40000000002 */
[C---:B------:R-:W-:Y:S02]  /*17870*/  FFMA R90, R56.reuse, R90, R89 ;  /* 0x0000005a385a7223 */ /* 0x040fe40000000059 */
[C---:B------:R-:W-:Y:S02]  /*17880*/  FFMA R82, R56.reuse, R82, R81 ;  /* 0x0000005238527223 */ /* 0x040fe40000000051 */
[----:B--2---:R-:W-:Y:S02]  /*17890*/  FFMA R36, R56, R36, R7 ;  /* 0x0000002438247223 */ /* 0x004fe40000000007 */
[----:B------:R-:W-:-:S02]  /*178a0*/  FFMA R2, R66, R85, R2 ;  /* 0x0000005542027223 */ /* 0x000fc40000000002 */
[----:B------:R-:W-:Y:S02]  /*178b0*/  FFMA R9, R91, R57, R90 ;  /* 0x000000395b097223 */ /* 0x000fe4000000005a */
[----:B------:R-:W1:Y:S01]  /*178c0*/  LDS.128 R88, [0x3b20] ;  /* 0x003b2000ff587984 */ /* 0x000e620000000c00 */
[----:B------:R-:W-:Y:S02]  /*178d0*/  FFMA R37, R57, R37, R36 ;  /* 0x0000002539257223 */ /* 0x000fe40000000024 */
[----:B------:R-:W-:Y:S02]  /*178e0*/  FFMA R2, R67, R86, R2 ;  /* 0x0000005643027223 */ /* 0x000fe40000000002 */
[----:B------:R-:W-:Y:S02]  /*178f0*/  FFMA R19, R83, R57, R82 ;  /* 0x0000003953137223 */ /* 0x000fe40000000052 */
[----:B------:R-:W-:Y:S01]  /*17900*/  FFMA R13, R60, R67, R13 ;  /* 0x000000433c0d7223 */ /* 0x000fe2000000000d */
[----:B------:R-:W-:Y:S01]  /*17910*/  LDS.128 R80, [0x3940] ;  /* 0x00394000ff507984 */ /* 0x000fe20000000c00 */
[----:B------:R-:W-:-:S02]  /*17920*/  FFMA R38, R58, R38, R37 ;  /* 0x000000263a267223 */ /* 0x000fc40000000025 */
[----:B---3--:R-:W-:Y:S01]  /*17930*/  FFMA R10, R108, R57, R10 ;  /* 0x000000396c0a7223 */ /* 0x008fe2000000000a */
[----:B------:R-:W2:Y:S01]  /*17940*/  LDS.128 R64, [0x31b0] ;  /* 0x0031b000ff407984 */ /* 0x000ea20000000c00 */
[----:B----4-:R-:W-:Y:S02]  /*17950*/  FFMA R44, R56, R44, R11 ;  /* 0x0000002c382c7223 */ /* 0x010fe4000000000b */
[C---:B------:R-:W-:Y:S02]  /*17960*/  FFMA R11, R59.reuse, R39, R38 ;  /* 0x000000273b0b7223 */ /* 0x040fe40000000026 */
[----:B------:R-:W-:Y:S01]  /*17970*/  FFMA R10, R58, R109, R10 ;  /* 0x0000006d3a0a7223 */ /* 0x000fe2000000000a */
[----:B------:R-:W3:Y:S01]  /*17980*/  LDS.128 R36, [0x3ef0] ;  /* 0x003ef000ff247984 */ /* 0x000ee20000000c00 */
[----:B------:R-:W-:Y:S02]  /*17990*/  FFMA R87, R56, R87, R2 ;  /* 0x0000005738577223 */ /* 0x000fe40000000002 */
[----:B------:R-:W-:-:S02]  /*179a0*/  FFMA R10, R59, R110, R10 ;  /* 0x0000006e3b0a7223 */ /* 0x000fc4000000000a */
[----:B0-----:R-:W-:Y:S02]  /*179b0*/  FFMA R40, R56, R40, R5 ;  /* 0x0000002838287223 */ /* 0x001fe40000000005 */
[----:B-----5:R-:W-:Y:S02]  /*179c0*/  FFMA R0, R92, R59, R0 ;  /* 0x0000003b5c007223 */ /* 0x020fe40000000000 */
[----:B------:R-:W-:Y:S02]  /*179d0*/  FFMA R4, R54, R57, R53 ;  /* 0x0000003936047223 */ /* 0x000fe40000000035 */
[----:B------:R-:W-:Y:S02]  /*179e0*/  FFMA R10, R48, R111, R10 ;  /* 0x0000006f300a7223 */ /* 0x000fe4000000000a */
[----:B------:R-:W0:Y:S01]  /*179f0*/  LDS.128 R108, [0x2c10] ;  /* 0x002c1000ff6c7984 */ /* 0x000e220000000c00 */
[C---:B------:R-:W-:Y:S02]  /*17a00*/  FFMA R41, R57.reuse, R41, R40 ;  /* 0x0000002939297223 */ /* 0x040fe40000000028 */
[----:B------:R-:W-:-:S02]  /*17a10*/  FFMA R45, R57, R45, R44 ;  /* 0x0000002d392d7223 */ /* 0x000fc4000000002c */
[----:B------:R-:W-:Y:S02]  /*17a20*/  FFMA R87, R112, R57, R87 ;  /* 0x0000003970577223 */ /* 0x000fe40000000057 */
[-C--:B------:R-:W-:Y:S02]  /*17a30*/  FFMA R68, R68, R58.reuse, R9 ;  /* 0x0000003a44447223 */ /* 0x080fe40000000009 */
[-C--:B------:R-:W-:Y:S02]  /*17a40*/  FFMA R96, R96, R58.reuse, R15 ;  /* 0x0000003a60607223 */ /* 0x080fe4000000000f */
[----:B------:R-:W-:Y:S02]  /*17a50*/  FFMA R13, R56, R61, R13 ;  /* 0x0000003d380d7223 */ /* 0x000fe4000000000d */
[----:B------:R-:W-:Y:S02]  /*17a60*/  FFMA R4, R55, R58, R4 ;  /* 0x0000003a37047223 */ /* 0x000fe40000000004 */
[----:B------:R-:W-:Y:S01]  /*17a70*/  FFMA R93, R48, R93, R0 ;  /* 0x0000005d305d7223 */ /* 0x000fe20000000000 */
[----:B------:R-:W4:Y:S01]  /*17a80*/  LDS.128 R52, [0x2fd0] ;  /* 0x002fd000ff347984 */ /* 0x000f220000000c00 */
[----:B------:R-:W-:-:S02]  /*17a90*/  FFMA R42, R58, R42, R41 ;  /* 0x0000002a3a2a7223 */ /* 0x000fc40000000029 */
[----:B------:R-:W-:Y:S01]  /*17aa0*/  FFMA R46, R58, R46, R45 ;  /* 0x0000002e3a2e7223 */ /* 0x000fe2000000002d */
[----:B------:R-:W5:Y:S01]  /*17ab0*/  LDS R0, [R8.X4+0x72c] ;  /* 0x00072c0008007984 */ /* 0x000f620000004800 */
[C---:B------:R-:W-:Y:S02]  /*17ac0*/  FFMA R69, R59.reuse, R69, R68 ;  /* 0x000000453b457223 */ /* 0x040fe40000000044 */
[----:B------:R-:W-:Y:S02]  /*17ad0*/  FFMA R97, R59, R97, R96 ;  /* 0x000000613b617223 */ /* 0x000fe40000000060 */
[----:B------:R-:W-:Y:S02]  /*17ae0*/  FFMA R2, R62, R57, R13 ;  /* 0x000000393e027223 */ /* 0x000fe4000000000d */
[----:B------:R-:W-:Y:S02]  /*17af0*/  FFMA R113, R58, R113, R87 ;  /* 0x000000713a717223 */ /* 0x000fe40000000057 */
[----:B------:R-:W5:Y:S01]  /*17b00*/  LDS.128 R84, [0x3760] ;  /* 0x00376000ff547984 */ /* 0x000f620000000c00 */
[----:B------:R-:W-:-:S02]  /*17b10*/  FFMA R70, R48, R70, R69 ;  /* 0x0000004630467223 */ /* 0x000fc40000000045 */
[----:B------:R-:W-:Y:S02]  /*17b20*/  FFMA R98, R48, R98, R97 ;  /* 0x0000006230627223 */ /* 0x000fe40000000061 */
[----:B------:R-:W-:Y:S02]  /*17b30*/  FFMA R2, R63, R58, R2 ;  /* 0x0000003a3f027223 */ /* 0x000fe40000000002 */
[C---:B------:R-:W-:Y:S01]  /*17b40*/  FFMA R5, R59.reuse, R43, R42 ;  /* 0x0000002b3b057223 */ /* 0x040fe2000000002a */
[----:B------:R-:W-:Y:S01]  /*17b50*/  LDS.128 R60, [0x3d10] ;  /* 0x003d1000ff3c7984 */ /* 0x000fe20000000c00 */
[----:B------:R-:W-:Y:S02]  /*17b60*/  FFMA R7, R59, R47, R46 ;  /* 0x0000002f3b077223 */ /* 0x000fe4000000002e */
[-C--:B------:R-:W-:Y:S01]  /*17b70*/  FFMA R9, R71, R49.reuse, R70 ;  /* 0x0000003147097223 */ /* 0x080fe20000000046 */
[----:B------:R-:W5:Y:S01]  /*17b80*/  LDS.128 R40, [0x2df0] ;  /* 0x002df000ff287984 */ /* 0x000f620000000c00 */
[----:B------:R-:W-:-:S02]  /*17b90*/  FFMA R15, R99, R49, R98 ;  /* 0x00000031630f7223 */ /* 0x000fc40000000062 */
[----:B------:R-:W-:Y:S01]  /*17ba0*/  FFMA R14, R104, R57, R14 ;  /* 0x00000039680e7223 */ /* 0x000fe2000000000e */
[----:B------:R-:W5:Y:S01]  /*17bb0*/  LDS.128 R44, [0x3580] ;  /* 0x00358000ff2c7984 */ /* 0x000f620000000c00 */
[----:B-1----:R-:W-:Y:S02]  /*17bc0*/  FFMA R88, R88, R58, R19 ;  /* 0x0000003a58587223 */ /* 0x002fe40000000013 */
[----:B------:R-:W-:Y:S01]  /*17bd0*/  FFMA R14, R58, R105, R14 ;  /* 0x000000693a0e7223 */ /* 0x000fe2000000000e */
[----:B------:R-:W1:Y:S01]  /*17be0*/  LDS.128 R68, [0x33a0] ;  /* 0x0033a000ff447984 */ /* 0x000e620000000c00 */
[C---:B------:R-:W-:Y:S02]  /*17bf0*/  FFMA R113, R59.reuse, R114, R113 ;  /* 0x000000723b717223 */ /* 0x040fe40000000071 */
[C---:B------:R-:W-:Y:S01]  /*17c00*/  FFMA R14, R59.reuse, R106, R14 ;  /* 0x0000006a3b0e7223 */ /* 0x040fe2000000000e */
[----:B------:R-:W1:Y:S01]  /*17c10*/  LDS.128 R96, [0x3b30] ;  /* 0x003b3000ff607984 */ /* 0x000e620000000c00 */
[----:B------:R-:W-:-:S02]  /*17c20*/  FFMA R89, R59, R89, R88 ;  /* 0x000000593b597223 */ /* 0x000fc40000000058 */
[-C--:B--2---:R-:W-:Y:S02]  /*17c30*/  FFMA R4, R64, R59.reuse, R4 ;  /* 0x0000003b40047223 */ /* 0x084fe40000000004 */
[----:B------:R-:W-:Y:S02]  /*17c40*/  FFMA R2, R80, R59, R2 ;  /* 0x0000003b50027223 */ /* 0x000fe40000000002 */
[----:B------:R-:W2:Y:S01]  /*17c50*/  LDS.128 R56, [R8.X4+0x730] ;  /* 0x0007300008387984 */ /* 0x000ea20000004c00 */
[----:B---3--:R-:W-:Y:S02]  /*17c60*/  FFMA R36, R48, R36, R11 ;  /* 0x0000002430247223 */ /* 0x008fe4000000000b */
[----:B0-----:R-:W-:Y:S02]  /*17c70*/  FFMA R9, R108, R50, R9 ;  /* 0x000000326c097223 */ /* 0x001fe40000000009 */
[----:B------:R-:W-:Y:S02]  /*17c80*/  FFMA R37, R49, R37, R36 ;  /* 0x0000002531257223 */ /* 0x000fe40000000024 */
[----:B----4-:R-:W-:-:S02]  /*17c90*/  FFMA R52, R48, R52, R5 ;  /* 0x0000003430347223 */ /* 0x010fc40000000005 */
[----:B------:R-:W-:Y:S02]  /*17ca0*/  FFMA R37, R50, R38, R37 ;  /* 0x0000002632257223 */ /* 0x000fe40000000025 */
[C---:B-----5:R-:W-:Y:S02]  /*17cb0*/  FFMA R109, R0.reuse, R109, R9 ;  /* 0x0000006d006d7223 */ /* 0x060fe40000000009 */
[----:B------:R-:W-:Y:S02]  /*17cc0*/  FFMA R9, R0, R39, R37 ;  /* 0x0000002700097223 */ /* 0x000fe40000000025 */
[C---:B------:R-:W-:Y:S01]  /*17cd0*/  FFMA R14, R48.reuse, R107, R14 ;  /* 0x0000006b300e7223 */ /* 0x040fe2000000000e */
[----:B------:R-:W-:Y:S01]  /*17ce0*/  LDS.128 R36, [0x3d20] ;  /* 0x003d2000ff247984 */ /* 0x000fe20000000c00 */
[C---:B------:R-:W-:Y:S02]  /*17cf0*/  FFMA R90, R48.reuse, R90, R89 ;  /* 0x0000005a305a7223 */ /* 0x040fe40000000059 */
[C---:B------:R-:W-:Y:S01]  /*17d00*/  FFMA R113, R48.reuse, R115, R113 ;  /* 0x0000007330717223 */ /* 0x040fe20000000071 */
[----:B------:R-:W0:Y:S01]  /*17d10*/  LDS.128 R104, [0x2a30] ;  /* 0x002a3000ff687984 */ /* 0x000e220000000c00 */
[----:B------:R-:W-:-:S02]  /*17d20*/  FFMA R4, R48, R65, R4 ;  /* 0x0000004130047223 */ /* 0x000fc40000000004 */
[C---:B------:R-:W-:Y:S02]  /*17d30*/  FFMA R2, R48.reuse, R81, R2 ;  /* 0x0000005130027223 */ /* 0x040fe40000000002 */
[----:B------:R-:W-:Y:S02]  /*17d40*/  FFMA R84, R48, R84, R7 ;  /* 0x0000005430547223 */ /* 0x000fe40000000007 */
[----:B------:R-:W-:Y:S02]  /*17d50*/  FFMA R53, R49, R53, R52 ;  /* 0x0000003531357223 */ /* 0x000fe40000000034 */
[-C--:B------:R-:W-:Y:S02]  /*17d60*/  FFMA R13, R94, R49.reuse, R93 ;  /* 0x000000315e0d7223 */ /* 0x080fe4000000005d */
[-C--:B------:R-:W-:Y:S02]  /*17d70*/  FFMA R19, R91, R49.reuse, R90 ;  /* 0x000000315b137223 */ /* 0x080fe4000000005a */
[-C--:B------:R-:W-:Y:S01]  /*17d80*/  FFMA R4, R66, R49.reuse, R4 ;  /* 0x0000003142047223 */ /* 0x080fe20000000004 */
[----:B------:R-:W3:Y:S01]  /*17d90*/  LDS.128 R88, [0x3950] ;  /* 0x00395000ff587984 */ /* 0x000ee20000000c00 */
[----:B------:R-:W-:-:S02]  /*17da0*/  FFMA R2, R82, R49, R2 ;  /* 0x0000003152027223 */ /* 0x000fc40000000002 */
[----:B------:R-:W-:Y:S02]  /*17db0*/  FFMA R85, R49, R85, R84 ;  /* 0x0000005531557223 */ /* 0x000fe40000000054 */
[----:B------:R-:W-:Y:S02]  /*17dc0*/  FFMA R11, R50, R54, R53 ;  /* 0x00000036320b7223 */ /* 0x000fe40000000035 */
[-C--:B------:R-:W-:Y:S02]  /*17dd0*/  FFMA R14, R40, R49.reuse, R14 ;  /* 0x00000031280e7223 */ /* 0x080fe4000000000e */
[-C--:B------:R-:W-:Y:S02]  /*17de0*/  FFMA R10, R44, R49.reuse, R10 ;  /* 0x000000312c0a7223 */ /* 0x080fe4000000000a */
[----:B------:R-:W-:Y:S02]  /*17df0*/  FFMA R60, R60, R49, R113 ;  /* 0x000000313c3c7223 */ /* 0x000fe40000000071 */
[----:B------:R-:W-:-:S02]  /*17e00*/  FFMA R13, R95, R50, R13 ;  /* 0x000000325f0d7223 */ /* 0x000fc4000000000d */
[-C--:B------:R-:W-:Y:S01]  /*17e10*/  FFMA R5, R67, R50.reuse, R4 ;  /* 0x0000003243057223 */ /* 0x080fe20000000004 */
[----:B------:R-:W-:Y:S01]  /*17e20*/  LDS.128 R92, [0x31c0] ;  /* 0x0031c000ff5c7984 */ /* 0x000fe20000000c00 */
[----:B------:R-:W-:Y:S02]  /*17e30*/  FFMA R7, R83, R50, R2 ;  /* 0x0000003253077223 */ /* 0x000fe40000000002 */
[C---:B------:R-:W-:Y:S01]  /*17e40*/  FFMA R23, R50.reuse, R86, R85 ;  /* 0x0000005632177223 */ /* 0x040fe20000000055 */
[----:B------:R-:W-:Y:S01]  /*17e50*/  LDS.128 R80, [0x3770] ;  /* 0x00377000ff507984 */ /* 0x000fe20000000c00 */
[C---:B------:R-:W-:Y:S02]  /*17e60*/  FFMA R41, R50.reuse, R41, R14 ;  /* 0x0000002932297223 */ /* 0x040fe4000000000e */
[C---:B------:R-:W-:Y:S01]  /*17e70*/  FFMA R45, R50.reuse, R45, R10 ;  /* 0x0000002d322d7223 */ /* 0x040fe2000000000a */
[----:B------:R-:W-:Y:S01]  /*17e80*/  LDS.128 R64, [0x2fe0] ;  /* 0x002fe000ff407984 */ /* 0x000fe20000000c00 */
[----:B------:R-:W-:-:S02]  /*17e90*/  FFMA R61, R50, R61, R60 ;  /* 0x0000003d323d7223 */ /* 0x000fc4000000003c */
[----:B------:R-:W-:Y:S02]  /*17ea0*/  FFMA R11, R0, R55, R11 ;  /* 0x00000037000b7223 */ /* 0x000fe4000000000b */
[-C--:B-1----:R-:W-:Y:S01]  /*17eb0*/  FFMA R15, R68, R50.reuse, R15 ;  /* 0x00000032440f7223 */ /* 0x082fe2000000000f */
[----:B------:R-:W1:Y:S01]  /*17ec0*/  LDS.128 R52, [0x2e00] ;  /* 0x002e0000ff347984 */ /* 0x000e620000000c00 */
[----:B------:R-:W-:Y:S02]  /*17ed0*/  FFMA R19, R96, R50, R19 ;  /* 0x0000003260137223 */ /* 0x000fe40000000013 */
[C---:B------:R-:W-:Y:S01]  /*17ee0*/  FFMA R45, R0.reuse, R46, R45 ;  /* 0x0000002e002d7223 */ /* 0x040fe2000000002d */
[----:B------:R-:W4:Y:S01]  /*17ef0*/  LDS.128 R48, [0x3590] ;  /* 0x00359000ff307984 */ /* 0x000f220000000c00 */
[----:B------:R-:W-:Y:S02]  /*17f00*/  FFMA R23, R0, R87, R23 ;  /* 0x0000005700177223 */ /* 0x000fe40000000017 */
[----:B--2---:R-:W-:Y:S01]  /*17f10*/  FFMA R4, R56, R47, R45 ;  /* 0x0000002f38047223 */ /* 0x004fe2000000002d */
[----:B------:R-:W2:Y:S01]  /*17f20*/  LDS.128 R84, [0x3f00] ;  /* 0x003f0000ff547984 */ /* 0x000ea20000000c00 */
[----:B------:R-:W-:-:S02]  /*17f30*/  FFMA R19, R0, R97, R19 ;  /* 0x0000006100137223 */ /* 0x000fc40000000013 */
[----:B------:R-:W-:Y:S01]  /*17f40*/  FFMA R61, R0, R62, R61 ;  /* 0x0000003e003d7223 */ /* 0x000fe2000000003d */
[----:B------:R-:W5:Y:S01]  /*17f50*/  LDS.128 R44, [0x33b0] ;  /* 0x0033b000ff2c7984 */ /* 0x000f620000000c00 */
[C---:B------:R-:W-:Y:S02]  /*17f60*/  FFMA R98, R56.reuse, R98, R19 ;  /* 0x0000006238627223 */ /* 0x040fe40000000013 */
[----:B------:R-:W-:Y:S02]  /*17f70*/  FFMA R19, R56, R63, R61 ;  /* 0x0000003f38137223 */ /* 0x000fe4000000003d */
[----:B0-----:R-:W-:Y:S01]  /*17f80*/  FFMA R13, R104, R0, R13 ;  /* 0x00000000680d7223 */ /* 0x001fe2000000000d */
[----:B------:R-:W0:Y:S01]  /*17f90*/  LDS.128 R60, [0x3b40] ;  /* 0x003b4000ff3c7984 */ /* 0x000e220000000c00 */
[----:B------:R-:W-:Y:S02]  /*17fa0*/  FFMA R19, R36, R57, R19 ;  /* 0x0000003924137223 */ /* 0x000fe40000000013 */
[----:B------:R-:W-:-:S02]  /*17fb0*/  FFMA R41, R0, R42, R41 ;  /* 0x0000002a00297223 */ /* 0x000fc40000000029 */
[----:B------:R-:W-:Y:S02]  /*17fc0*/  FFMA R19, R58, R37, R19 ;  /* 0x000000253a137223 */ /* 0x000fe40000000013 */
[----:B------:R-:W-:Y:S02]  /*17fd0*/  FFMA R13, R56, R105, R13 ;  /* 0x00000069380d7223 */ /* 0x000fe4000000000d */
[----:B------:R-:W-:Y:S02]  /*17fe0*/  IMAD R37, R100, 0xc, RZ ;  /* 0x0000000c64257824 */ /* 0x000fe400078e02ff */
[----:B------:R-:W-:Y:S01]  /*17ff0*/  FFMA R15, R0, R69, R15 ;  /* 0x00000045000f7223 */ /* 0x000fe2000000000f */
[----:B------:R-:W-:Y:S01]  /*18000*/  LDS.128 R100, [0x2e10] ;  /* 0x002e1000ff647984 */ /* 0x000fe20000000c00 */
[----:B------:R-:W-:Y:S02]  /*18010*/  FFMA R2, R56, R43, R41 ;  /* 0x0000002b38027223 */ /* 0x000fe40000000029 */
[----:B---3--:R-:W-:Y:S01]  /*18020*/  FFMA R7, R0, R88, R7 ;  /* 0x0000005800077223 */ /* 0x008fe20000000007 */
[----:B------:R-:W5:Y:S01]  /*18030*/  LDS.128 R40, [0x2c20] ;  /* 0x002c2000ff287984 */ /* 0x000f620000000c00 */
[----:B------:R-:W-:-:S02]  /*18040*/  FFMA R13, R106, R57, R13 ;  /* 0x000000396a0d7223 */ /* 0x000fc4000000000d */
[----:B------:R-:W-:-:S04]  /*18050*/  IMAD.WIDE R36, R37, R6, c[0x0][0x178] ;  /* 0x00005e0025247625 */ /* 0x000fc800078e0206 */
[C---:B------:R-:W-:Y:S01]  /*18060*/  FFMA R70, R56.reuse, R70, R15 ;  /* 0x0000004638467223 */ /* 0x040fe2000000000f */
[----:B------:R0:W3:Y:S01]  /*18070*/  LDG.E.CONSTANT R30, [R36.64] ;  /* 0x00000004241e7981 */ /* 0x0000e2000c1e9900 */
[----:B------:R-:W-:Y:S02]  /*18080*/  FFMA R7, R56, R89, R7 ;  /* 0x0000005938077223 */ /* 0x000fe40000000007 */
[-C--:B-1----:R-:W-:Y:S01]  /*18090*/  FFMA R2, R52, R57.reuse, R2 ;  /* 0x0000003934027223 */ /* 0x082fe20000000002 */
[----:B------:R1:W3:Y:S01]  /*180a0*/  LDG.E.CONSTANT R29, [R36.64+0x10] ;  /* 0x00001004241d7981 */ /* 0x0002e2000c1e9900 */
[----:B----4-:R-:W-:Y:S02]  /*180b0*/  FFMA R4, R48, R57, R4 ;  /* 0x0000003930047223 */ /* 0x010fe40000000004 */
[----:B------:R-:W-:Y:S01]  /*180c0*/  FFMA R92, R0, R92, R5 ;  /* 0x0000005c005c7223 */ /* 0x000fe20000000005 */
[----:B------:R1:W4:Y:S01]  /*180d0*/  LDG.E.CONSTANT R27, [R36.64+0x20] ;  /* 0x00002004241b7981 */ /* 0x000322000c1e9900 */
[----:B------:R-:W-:-:S02]  /*180e0*/  FFMA R107, R107, R58, R13 ;  /* 0x0000003a6b6b7223 */ /* 0x000fc4000000000d */
[-C--:B------:R-:W-:Y:S01]  /*180f0*/  FFMA R5, R71, R57.reuse, R70 ;  /* 0x0000003947057223 */ /* 0x080fe20000000046 */
[----:B------:R1:W3:Y:S01]  /*18100*/  LDG.E.CONSTANT R13, [R36.64+0x24] ;  /* 0x00002404240d7981 */ /* 0x0002e2000c1e9900 */
[----:B------:R-:W-:Y:S02]  /*18110*/  FFMA R7, R90, R57, R7 ;  /* 0x000000395a077223 */ /* 0x000fe40000000007 */
[C---:B------:R-:W-:Y:S01]  /*18120*/  FFMA R2, R58.reuse, R53, R2 ;  /* 0x000000353a027223 */ /* 0x040fe20000000002 */
[----:B------:R1:W3:Y:S01]  /*18130*/  LDG.E.CONSTANT R0, [R36.64+0x2c] ;  /* 0x00002c0424007981 */ /* 0x0002e2000c1e9900 */
[----:B------:R-:W-:Y:S02]  /*18140*/  FFMA R4, R58, R49, R4 ;  /* 0x000000313a047223 */ /* 0x000fe40000000004 */
[C---:B------:R-:W-:Y:S01]  /*18150*/  FFMA R80, R56.reuse, R80, R23 ;  /* 0x0000005038507223 */ /* 0x040fe20000000017 */
[----:B------:R-:W1:Y:S01]  /*18160*/  LDS.128 R68, [R8.X4+0x740] ;  /* 0x0007400008447984 */ /* 0x000e620000004c00 */
[----:B--2---:R-:W-:-:S02]  /*18170*/  FFMA R84, R56, R84, R9 ;  /* 0x0000005438547223 */ /* 0x004fc40000000009 */
[----:B------:R-:W-:Y:S01]  /*18180*/  FFMA R14, R91, R58, R7 ;  /* 0x0000003a5b0e7223 */ /* 0x000fe20000000007 */
[----:B------:R2:W3:Y:S01]  /*18190*/  LDG.E.CONSTANT R23, [R36.64+0x4] ;  /* 0x0000040424177981 */ /* 0x0004e2000c1e9900 */
[C---:B------:R-:W-:Y:S02]  /*181a0*/  FFMA R54, R59.reuse, R54, R2 ;  /* 0x000000363b367223 */ /* 0x040fe40000000002 */
[C---:B------:R-:W-:Y:S01]  /*181b0*/  FFMA R34, R59.reuse, R50, R4 ;  /* 0x000000323b227223 */ /* 0x040fe20000000004 */
[----:B------:R2:W3:Y:S01]  /*181c0*/  LDG.E.CONSTANT R9, [R36.64+0x8] ;  /* 0x0000080424097981 */ /* 0x0004e2000c1e9900 */
[----:B------:R-:W-:Y:S02]  /*181d0*/  FFMA R38, R59, R38, R19 ;  /* 0x000000263b267223 */ /* 0x000fe40000000013 */
[----:B-----5:R-:W-:Y:S01]  /*181e0*/  FFMA R44, R44, R58, R5 ;  /* 0x0000003a2c2c7223 */ /* 0x020fe20000000005 */
[----:B------:R2:W5:Y:S01]  /*181f0*/  LDG.E.CONSTANT R19, [R36.64+0x14] ;  /* 0x0000140424137981 */ /* 0x000562000c1e9900 */
[----:B------:R-:W-:-:S02]  /*18200*/  FFMA R81, R57, R81, R80 ;  /* 0x0000005139517223 */ /* 0x000fc40000000050 */
[----:B------:R-:W-:Y:S01]  /*18210*/  FFMA R64, R56, R64, R11 ;  /* 0x0000004038407223 */ /* 0x000fe2000000000b */
[----:B------:R2:W3:Y:S01]  /*18220*/  LDG.E.CONSTANT R7, [R36.64+0x18] ;  /* 0x0000180424077981 */ /* 0x0004e2000c1e9900 */
[C---:B------:R-:W-:Y:S02]  /*18230*/  FFMA R82, R58.reuse, R82, R81 ;  /* 0x000000523a527223 */ /* 0x040fe40000000051 */
[----:B------:R-:W-:Y:S01]  /*18240*/  FFMA R65, R57, R65, R64 ;  /* 0x0000004139417223 */ /* 0x000fe20000000040 */
[----:B------:R2:W3:Y:S01]  /*18250*/  LDG.E.CONSTANT R5, [R36.64+0x28] ;  /* 0x0000280424057981 */ /* 0x0004e2000c1e9900 */
[----:B------:R-:W-:Y:S02]  /*18260*/  FFMA R11, R59, R83, R82 ;  /* 0x000000533b0b7223 */ /* 0x000fe40000000052 */
[----:B------:R-:W-:Y:S01]  /*18270*/  FFMA R66, R58, R66, R65 ;  /* 0x000000423a427223 */ /* 0x000fe20000000041 */
[----:B------:R2:W3:Y:S01]  /*18280*/  LDG.E.CONSTANT R4, [R36.64+0xc] ;  /* 0x00000c0424047981 */ /* 0x0004e2000c1e9900 */
[----:B------:R-:W-:-:S02]  /*18290*/  FFMA R85, R57, R85, R84 ;  /* 0x0000005539557223 */ /* 0x000fc40000000054 */
[----:B------:R-:W-:Y:S01]  /*182a0*/  FFMA R15, R59, R67, R66 ;  /* 0x000000433b0f7223 */ /* 0x000fe20000000042 */
[----:B------:R2:W3:Y:S01]  /*182b0*/  LDG.E.CONSTANT R2, [R36.64+0x1c] ;  /* 0x00001c0424027981 */ /* 0x0004e2000c1e9900 */
[----:B------:R-:W-:Y:S02]  /*182c0*/  FFMA R86, R58, R86, R85 ;  /* 0x000000563a567223 */ /* 0x000fe40000000055 */
[----:B------:R-:W-:Y:S01]  /*182d0*/  FFMA R99, R99, R57, R98 ;  /* 0x0000003963637223 */ /* 0x000fe20000000062 */
[----:B------:R-:W2:Y:S01]  /*182e0*/  LDS.128 R80, [0x31d0] ;  /* 0x0031d000ff507984 */ /* 0x000ea20000000c00 */
[----:B------:R-:W-:Y:S02]  /*182f0*/  FFMA R35, R59, R87, R86 ;  /* 0x000000573b237223 */ /* 0x000fe40000000056 */
[----:B------:R-:W-:Y:S01]  /*18300*/  FFMA R92, R56, R93, R92 ;  /* 0x0000005d385c7223 */ /* 0x000fe2000000005c */
[----:B------:R-:W2:Y:S01]  /*18310*/  LDS.128 R64, [0x2a40] ;  /* 0x002a4000ff407984 */ /* 0x000ea20000000c00 */
[----:B0-----:R-:W-:-:S02]  /*18320*/  FFMA R60, R60, R58, R99 ;  /* 0x0000003a3c3c7223 */ /* 0x001fc40000000063 */
[-C--:B------:R-:W-:Y:S01]  /*18330*/  FFMA R10, R94, R57.reuse, R92 ;  /* 0x000000395e0a7223 */ /* 0x080fe2000000005c */
[----:B------:R-:W0:Y:S01]  /*18340*/  LDS.128 R88, [0x3f10] ;  /* 0x003f1000ff587984 */ /* 0x000e220000000c00 */
[----:B------:R-:W-:Y:S02]  /*18350*/  FFMA R110, R56, R110, R109 ;  /* 0x0000006e386e7223 */ /* 0x000fe4000000006d */
[-C--:B------:R-:W-:Y:S01]  /*18360*/  FFMA R10, R95, R58.reuse, R10 ;  /* 0x0000003a5f0a7223 */ /* 0x080fe2000000000a */
[----:B------:R-:W0:Y:S01]  /*18370*/  LDS.128 R84, [0x3960] ;  /* 0x00396000ff547984 */ /* 0x000e220000000c00 */
[----:B------:R-:W-:Y:S02]  /*18380*/  FFMA R111, R111, R57, R110 ;  /* 0x000000396f6f7223 */ /* 0x000fe4000000006e */
[----:B------:R-:W-:Y:S01]  /*18390*/  FFMA R45, R59, R45, R44 ;  /* 0x0000002d3b2d7223 */ /* 0x000fe2000000002c */
[----:B------:R-:W0:Y:S01]  /*183a0*/  LDS.128 R96, [0x3780] ;  /* 0x00378000ff607984 */ /* 0x000e220000000c00 */
[----:B------:R-:W-:-:S02]  /*183b0*/  FFMA R40, R40, R58, R111 ;  /* 0x0000003a28287223 */ /* 0x000fc4000000006f */
[C---:B-1----:R-:W-:Y:S01]  /*183c0*/  FFMA R46, R68.reuse, R46, R45 ;  /* 0x0000002e442e7223 */ /* 0x042fe2000000002d */
[----:B------:R-:W1:Y:S01]  /*183d0*/  LDS.128 R92, [0x2ff0] ;  /* 0x002ff000ff5c7984 */ /* 0x000e620000000c00 */
[C---:B------:R-:W-:Y:S02]  /*183e0*/  FFMA R41, R59.reuse, R41, R40 ;  /* 0x000000293b297223 */ /* 0x040fe40000000028 */
[C---:B------:R-:W-:Y:S02]  /*183f0*/  FFMA R74, R68.reuse, R39, R38 ;  /* 0x00000027444a7223 */ /* 0x040fe40000000026 */
[C---:B------:R-:W-:Y:S01]  /*18400*/  FFMA R42, R68.reuse, R42, R41 ;  /* 0x0000002a442a7223 */ /* 0x040fe20000000029 */
[----:B--2---:R-:W2:Y:S01]  /*18410*/  LDS.128 R36, [0x3d30] ;  /* 0x003d3000ff247984 */ /* 0x004ea20000000c00 */
[----:B------:R-:W-:Y:S02]  /*18420*/  FFMA R61, R59, R61, R60 ;  /* 0x0000003d3b3d7223 */ /* 0x000fe4000000003c */
[----:B------:R-:W-:-:S02]  /*18430*/  FFMA R56, R68, R55, R54 ;  /* 0x0000003744387223 */ /* 0x000fc40000000036 */
[-C--:B------:R-:W-:Y:S01]  /*18440*/  FFMA R75, R43, R69.reuse, R42 ;  /* 0x000000452b4b7223 */ /* 0x080fe2000000002a */
[----:B------:R-:W-:Y:S01]  /*18450*/  LDS.128 R52, [0x3b50] ;  /* 0x003b5000ff347984 */ /* 0x000fe20000000c00 */
[----:B------:R-:W-:Y:S02]  /*18460*/  FFMA R79, R47, R69, R46 ;  /* 0x000000452f4f7223 */ /* 0x000fe4000000002e */
[----:B------:R-:W-:Y:S01]  /*18470*/  FFMA R34, R68, R51, R34 ;  /* 0x0000003344227223 */ /* 0x000fe20000000022 */
[----:B------:R-:W1:Y:S01]  /*18480*/  LDS.128 R40, [0x2c30] ;  /* 0x002c3000ff287984 */ /* 0x000e620000000c00 */
[----:B------:R-:W-:-:S03]  /*18490*/  FFMA R10, R80, R59, R10 ;  /* 0x0000003b500a7223 */ /* 0x000fc6000000000a */
[----:B------:R-:W1:Y:S01]  /*184a0*/  LDS.128 R44, [0x33c0] ;  /* 0x0033c000ff2c7984 */ /* 0x000e620000000c00 */
[----:B------:R-:W-:-:S03]  /*184b0*/  FFMA R10, R68, R81, R10 ;  /* 0x00000051440a7223 */ /* 0x000fc6000000000a */
[----:B------:R-:W2:Y:S01]  /*184c0*/  LDS.128 R48, [0x35a0] ;  /* 0x0035a000ff307984 */ /* 0x000ea20000000c00 */
[----:B------:R-:W-:Y:S02]  /*184d0*/  FFMA R64, R64, R59, R107 ;  /* 0x0000003b40407223 */ /* 0x000fe4000000006b */
[----:B------:R-:W-:Y:S02]  /*184e0*/  FFMA R62, R68, R62, R61 ;  /* 0x0000003e443e7223 */ /* 0x000fe4000000003d */
[----:B------:R-:W-:Y:S02]  /*184f0*/  FFMA R10, R82, R69, R10 ;  /* 0x00000045520a7223 */ /* 0x000fe4000000000a */
[C---:B0-----:R-:W-:Y:S02]  /*18500*/  FFMA R88, R68.reuse, R88, R35 ;  /* 0x0000005844587223 */ /* 0x041fe40000000023 */
[----:B------:R-:W-:Y:S02]  /*18510*/  FFMA R64, R68, R65, R64 ;  /* 0x0000004144407223 */ /* 0x000fe40000000040 */
[----:B------:R-:W-:-:S02]  /*18520*/  FFMA R14, R84, R59, R14 ;  /* 0x0000003b540e7223 */ /* 0x000fc4000000000e */
[----:B------:R-:W-:Y:S02]  /*18530*/  FFMA R100, R100, R69, R56 ;  /* 0x0000004564647223 */ /* 0x000fe40000000038 */
[----:B------:R-:W0:Y:S01]  /*18540*/  LDS.128 R56, [0x3970] ;  /* 0x00397000ff387984 */ /* 0x000e220000000c00 */
[----:B------:R-:W-:Y:S02]  /*18550*/  FFMA R89, R69, R89, R88 ;  /* 0x0000005945597223 */ /* 0x000fe40000000058 */
[-C--:B------:R-:W-:Y:S02]  /*18560*/  FFMA R31, R66, R69.reuse, R64 ;  /* 0x00000045421f7223 */ /* 0x080fe40000000040 */
[----:B------:R-:W-:Y:S02]  /*18570*/  FFMA R105, R63, R69, R62 ;  /* 0x000000453f697223 */ /* 0x000fe4000000003e */
[----:B------:R-:W-:Y:S01]  /*18580*/  FFMA R78, R83, R70, R10 ;  /* 0x00000046534e7223 */ /* 0x000fe2000000000a */
[----:B------:R-:W-:Y:S01]  /*18590*/  LDS.128 R60, [0x31e0] ;  /* 0x0031e000ff3c7984 */ /* 0x000fe20000000c00 */
[----:B------:R-:W-:-:S02]  /*185a0*/  FFMA R14, R68, R85, R14 ;  /* 0x00000055440e7223 */ /* 0x000fc4000000000e */
[----:B------:R-:W-:Y:S01]  /*185b0*/  FFMA R96, R68, R96, R11 ;  /* 0x0000006044607223 */ /* 0x000fe2000000000b */
[----:B------:R-:W-:Y:S01]  /*185c0*/  LDS.128 R80, [0x3000] ;  /* 0x00300000ff507984 */ /* 0x000fe20000000c00 */
[----:B------:R-:W-:-:S03]  /*185d0*/  FFMA R90, R70, R90, R89 ;  /* 0x0000005a465a7223 */ /* 0x000fc60000000059 */
[----:B------:R-:W0:Y:S01]  /*185e0*/  LDS.64 R10, [R8.X4+0x750] ;  /* 0x00075000080a7984 */ /* 0x000e220000004a00 */
[----:B------:R-:W-:Y:S02]  /*185f0*/  FFMA R31, R67, R70, R31 ;  /* 0x00000046431f7223 */ /* 0x000fe4000000001f */
[----:B------:R-:W-:Y:S01]  /*18600*/  FFMA R14, R86, R69, R14 ;  /* 0x00000045560e7223 */ /* 0x000fe2000000000e */
[----:B------:R-:W0:Y:S01]  /*18610*/  LDS.128 R64, [0x2a50] ;  /* 0x002a5000ff407984 */ /* 0x000e220000000c00 */
[----:B-1----:R-:W-:Y:S02]  /*18620*/  FFMA R92, R68, R92, R15 ;  /* 0x0000005c445c7223 */ /* 0x002fe4000000000f */
[----:B------:R-:W-:Y:S02]  /*18630*/  FFMA R68, R87, R70, R14 ;  /* 0x0000004657447223 */ /* 0x000fe4000000000e */
[----:B------:R-:W-:Y:S01]  /*18640*/  FFMA R35, R71, R91, R90 ;  /* 0x0000005b47237223 */ /* 0x000fe2000000005a */
[----:B------:R-:W1:Y:S04]  /*18650*/  LDS.128 R84, [0x3790] ;  /* 0x00379000ff547984 */ /* 0x000e680000000c00 */
[----:B------:R-:W1:Y:S04]  /*18660*/  LDS.128 R88, [0x3f20] ;  /* 0x003f2000ff587984 */ /* 0x000e680000000c00 */
[----:B------:R-:W1:Y:S01]  /*18670*/  LDS.64 R14, [R8.X4+0x7f8] ;  /* 0x0007f800080e7984 */ /* 0x000e620000004a00 */
[----:B--2---:R-:W-:-:S02]  /*18680*/  FFMA R36, R36, R69, R74 ;  /* 0x0000004524247223 */ /* 0x004fc4000000004a */
[----:B------:R-:W-:Y:S02]  /*18690*/  FFMA R93, R69, R93, R92 ;  /* 0x0000005d455d7223 */ /* 0x000fe4000000005c */
[-C--:B------:R-:W-:Y:S02]  /*186a0*/  FFMA R40, R40, R70.reuse, R75 ;  /* 0x0000004628287223 */ /* 0x080fe4000000004b */
[----:B------:R-:W-:Y:S02]  /*186b0*/  FFMA R44, R44, R70, R79 ;  /* 0x000000462c2c7223 */ /* 0x000fe4000000004f */
[----:B------:R-:W-:Y:S02]  /*186c0*/  FFMA R34, R48, R69, R34 ;  /* 0x0000004530227223 */ /* 0x000fe40000000022 */
[C---:B------:R-:W-:Y:S02]  /*186d0*/  FFMA R36, R70.reuse, R37, R36 ;  /* 0x0000002546247223 */ /* 0x040fe40000000024 */
[----:B------:R-:W-:-:S02]  /*186e0*/  FFMA R94, R70, R94, R93 ;  /* 0x0000005e465e7223 */ /* 0x000fc4000000005d */
[----:B------:R-:W-:Y:S02]  /*186f0*/  FFMA R97, R69, R97, R96 ;  /* 0x0000006145617223 */ /* 0x000fe40000000060 */
[C---:B------:R-:W-:Y:S02]  /*18700*/  FFMA R41, R71.reuse, R41, R40 ;  /* 0x0000002947297223 */ /* 0x040fe40000000028 */
[----:B------:R-:W-:Y:S02]  /*18710*/  FFMA R45, R71, R45, R44 ;  /* 0x0000002d472d7223 */ /* 0x000fe4000000002c */
[----:B------:R-:W-:Y:S02]  /*18720*/  FFMA R52, R52, R70, R105 ;  /* 0x0000004634347223 */ /* 0x000fe40000000069 */
[----:B0-----:R-:W-:Y:S02]  /*18730*/  FFMA R56, R56, R71, R68 ;  /* 0x0000004738387223 */ /* 0x001fe40000000044 */
[----:B------:R-:W-:-:S02]  /*18740*/  FFMA R34, R70, R49, R34 ;  /* 0x0000003146227223 */ /* 0x000fc40000000022 */
[C---:B------:R-:W-:Y:S02]  /*18750*/  FFMA R36, R71.reuse, R38, R36 ;  /* 0x0000002647247223 */ /* 0x040fe40000000024 */
[C---:B------:R-:W-:Y:S02]  /*18760*/  FFMA R95, R71.reuse, R95, R94 ;  /* 0x0000005f475f7223 */ /* 0x040fe4000000005e */
[C---:B------:R-:W-:Y:S02]  /*18770*/  FFMA R98, R70.reuse, R98, R97 ;  /* 0x0000006246627223 */ /* 0x040fe40000000061 */
[----:B------:R-:W-:Y:S02]  /*18780*/  FFMA R100, R70, R101, R100 ;  /* 0x0000006546647223 */ /* 0x000fe40000000064 */
[----:B------:R-:W-:Y:S02]  /*18790*/  FFMA R53, R71, R53, R52 ;  /* 0x0000003547357223 */ /* 0x000fe40000000034 */
[----:B------:R-:W-:-:S02]  /*187a0*/  FFMA R42, R10, R42, R41 ;  /* 0x0000002a0a2a7223 */ /* 0x000fc40000000029 */
[----:B------:R-:W-:Y:S02]  /*187b0*/  FFMA R46, R10, R46, R45 ;  /* 0x0000002e0a2e7223 */ /* 0x000fe4000000002d */
[----:B------:R-:W-:Y:S02]  /*187c0*/  FFMA R60, R60, R71, R78 ;  /* 0x000000473c3c7223 */ /* 0x000fe4000000004e */
[C---:B------:R-:W-:Y:S02]  /*187d0*/  FFMA R56, R10.reuse, R57, R56 ;  /* 0x000000390a387223 */ /* 0x040fe40000000038 */
[C---:B------:R-:W-:Y:S02]  /*187e0*/  FFMA R34, R71.reuse, R50, R34 ;  /* 0x0000003247227223 */ /* 0x040fe40000000022 */
[----:B------:R-:W-:Y:S02]  /*187f0*/  FFMA R74, R10, R39, R36 ;  /* 0x000000270a4a7223 */ /* 0x000fe40000000024 */
[----:B------:R-:W0:Y:S01]  /*18800*/  LDS.128 R36, [0x35b0] ;  /* 0x0035b000ff247984 */ /* 0x000e220000000c00 */
[----:B------:R-:W-:-:S02]  /*18810*/  FFMA R99, R71, R99, R98 ;  /* 0x0000006347637223 */ /* 0x000fc40000000062 */
[----:B------:R-:W-:Y:S02]  /*18820*/  FFMA R100, R71, R102, R100 ;  /* 0x0000006647647223 */ /* 0x000fe40000000064 */
[----:B------:R-:W-:Y:S02]  /*18830*/  FFMA R54, R10, R54, R53 ;  /* 0x000000360a367223 */ /* 0x000fe40000000035 */
[----:B------:R-:W-:Y:S02]  /*18840*/  FFMA R31, R64, R71, R31 ;  /* 0x00000047401f7223 */ /* 0x000fe4000000001f */
[C---:B------:R-:W-:Y:S01]  /*18850*/  FFMA R60, R10.reuse, R61, R60 ;  /* 0x0000003d0a3c7223 */ /* 0x040fe2000000003c */
[----:B------:R-:W-:Y:S01]  /*18860*/  LDS.128 R68, [0x3d40] ;  /* 0x003d4000ff447984 */ /* 0x000fe20000000c00 */
[----:B------:R-:W-:Y:S02]  /*18870*/  FFMA R80, R10, R80, R95 ;  /* 0x000000500a507223 */ /* 0x000fe4000000005f */
[----:B------:R-:W-:-:S02]  /*18880*/  FFMA R56, R58, R11, R56 ;  /* 0x0000000b3a387223 */ /* 0x000fc40000000038 */
[----:B------:R-:W-:Y:S02]  /*18890*/  FFMA R34, R10, R51, R34 ;  /* 0x000000330a227223 */ /* 0x000fe40000000022 */
[-C--:B------:R-:W-:Y:S01]  /*188a0*/  FFMA R75, R43, R11.reuse, R42 ;  /* 0x0000000b2b4b7223 */ /* 0x080fe2000000002a */
[----:B------:R-:W2:Y:S01]  /*188b0*/  LDS.128 R48, [0x2e20] ;  /* 0x002e2000ff307984 */ /* 0x000ea20000000c00 */
[----:B------:R-:W-:-:S03]  /*188c0*/  FFMA R79, R47, R11, R46 ;  /* 0x0000000b2f4f7223 */ /* 0x000fc6000000002e */
[----:B------:R-:W2:Y:S01]  /*188d0*/  LDS.128 R44, [0x33d0] ;  /* 0x0033d000ff2c7984 */ /* 0x000ea20000000c00 */
[----:B------:R-:W-:-:S03]  /*188e0*/  FFMA R103, R10, R103, R100 ;  /* 0x000000670a677223 */ /* 0x000fc60000000064 */
[----:B------:R-:W2:Y:S01]  /*188f0*/  LDS.128 R40, [0x3b60] ;  /* 0x003b6000ff287984 */ /* 0x000ea20000000c00 */
[----:B------:R-:W-:Y:S02]  /*18900*/  FFMA R31, R10, R65, R31 ;  /* 0x000000410a1f7223 */ /* 0x000fe4000000001f */
[----:B------:R-:W-:Y:S02]  /*18910*/  FFMA R60, R62, R11, R60 ;  /* 0x0000000b3e3c7223 */ /* 0x000fe4000000003c */
[----:B------:R-:W-:Y:S02]  /*18920*/  FFMA R81, R11, R81, R80 ;  /* 0x000000510b517223 */ /* 0x000fe40000000050 */
[C---:B-1----:R-:W-:Y:S02]  /*18930*/  FFMA R84, R10.reuse, R84, R99 ;  /* 0x000000540a547223 */ /* 0x042fe40000000063 */
[----:B------:R-:W-:Y:S02]  /*18940*/  FFMA R88, R10, R88, R35 ;  /* 0x000000580a587223 */ /* 0x000fe40000000023 */
[----:B------:R-:W-:-:S02]  /*18950*/  FFMA R93, R55, R11, R54 ;  /* 0x0000000b375d7223 */ /* 0x000fc40000000036 */
[----:B------:R-:W-:Y:S01]  /*18960*/  FFMA R10, R14, R59, R56 ;  /* 0x0000003b0e0a7223 */ /* 0x000fe20000000038 */
[----:B------:R-:W1:Y:S01]  /*18970*/  LDS.128 R52, [0x2c40] ;  /* 0x002c4000ff347984 */ /* 0x000e620000000c00 */
[----:B------:R-:W-:-:S03]  /*18980*/  FFMA R31, R66, R11, R31 ;  /* 0x0000000b421f7223 */ /* 0x000fc6000000001f */
[----:B------:R-:W1:Y:S01]  /*18990*/  LDS.128 R56, [0x31f0] ;  /* 0x0031f000ff387984 */ /* 0x000e620000000c00 */
[C---:B------:R-:W-:Y:S02]  /*189a0*/  FFMA R82, R14.reuse, R82, R81 ;  /* 0x000000520e527223 */ /* 0x040fe40000000051 */
[C---:B------:R-:W-:Y:S02]  /*189b0*/  FFMA R96, R14.reuse, R63, R60 ;  /* 0x0000003f0e607223 */ /* 0x040fe4000000003c */
[----:B------:R-:W1:Y:S01]  /*189c0*/  LDS.128 R60, [R8.X4+0x800] ;  /* 0x00080000083c7984 */ /* 0x000e620000004c00 */
[----:B------:R-:W-:Y:S02]  /*189d0*/  FFMA R78, R14, R67, R31 ;  /* 0x000000430e4e7223 */ /* 0x000fe4000000001f */
[----:B------:R-:W-:Y:S01]  /*189e0*/  FFMA R31, R83, R15, R82 ;  /* 0x0000000f531f7223 */ /* 0x000fe20000000052 */
[----:B------:R-:W-:Y:S04]  /*189f0*/  LDS.128 R64, [0x2a60] ;  /* 0x002a6000ff407984 */ /* 0x000fe80000000c00 */
[----:B------:R-:W4:Y:S01]  /*18a00*/  LDS.128 R80, [0x3980] ;  /* 0x00398000ff507984 */ /* 0x000f220000000c00 */
[----:B------:R-:W-:-:S02]  /*18a10*/  FFMA R85, R11, R85, R84 ;  /* 0x000000550b557223 */ /* 0x000fc40000000054 */
[----:B0-----:R-:W-:Y:S02]  /*18a20*/  FFMA R34, R36, R11, R34 ;  /* 0x0000000b24227223 */ /* 0x001fe40000000022 */
[----:B------:R-:W-:Y:S02]  /*18a30*/  FFMA R89, R11, R89, R88 ;  /* 0x000000590b597223 */ /* 0x000fe40000000058 */
[----:B------:R-:W-:Y:S02]  /*18a40*/  FFMA R86, R14, R86, R85 ;  /* 0x000000560e567223 */ /* 0x000fe40000000055 */
[----:B--2---:R-:W-:Y:S02]  /*18a50*/  FFMA R48, R48, R11, R103 ;  /* 0x0000000b30307223 */ /* 0x004fe40000000067 */
[C---:B------:R-:W-:Y:S02]  /*18a60*/  FFMA R44, R14.reuse, R44, R79 ;  /* 0x0000002c0e2c7223 */ /* 0x040fe4000000004f */
[----:B------:R-:W-:-:S02]  /*18a70*/  FFMA R40, R14, R40, R93 ;  /* 0x000000280e287223 */ /* 0x000fc4000000005d */
[C---:B------:R-:W-:Y:S01]  /*18a80*/  FFMA R34, R14.reuse, R37, R34 ;  /* 0x000000250e227223 */ /* 0x040fe20000000022 */
[----:B------:R-:W-:Y:S01]  /*18a90*/  LDS.128 R92, [0x3f30] ;  /* 0x003f3000ff5c7984 */ /* 0x000fe20000000c00 */
[C---:B------:R-:W-:Y:S02]  /*18aa0*/  FFMA R90, R14.reuse, R90, R89 ;  /* 0x0000005a0e5a7223 */ /* 0x040fe40000000059 */
[C---:B------:R-:W-:Y:S02]  /*18ab0*/  FFMA R48, R14.reuse, R49, R48 ;  /* 0x000000310e307223 */ /* 0x040fe40000000030 */
[C---:B------:R-:W-:Y:S02]  /*18ac0*/  FFMA R45, R15.reuse, R45, R44 ;  /* 0x0000002d0f2d7223 */ /* 0x040fe4000000002c */
[----:B-1----:R-:W-:Y:S02]  /*18ad0*/  FFMA R52, R14, R52, R75 ;  /* 0x000000340e347223 */ /* 0x002fe4000000004b */
[----:B------:R-:W-:-:S02]  /*18ae0*/  FFMA R41, R15, R41, R40 ;  /* 0x000000290f297223 */ /* 0x000fc40000000028 */
[-C--:B------:R-:W-:Y:S02]  /*18af0*/  FFMA R56, R56, R15.reuse, R96 ;  /* 0x0000000f38387223 */ /* 0x080fe40000000060 */
[-C--:B------:R-:W-:Y:S02]  /*18b00*/  FFMA R35, R87, R15.reuse, R86 ;  /* 0x0000000f57237223 */ /* 0x080fe40000000056 */
[----:B------:R-:W-:Y:S01]  /*18b10*/  FFMA R34, R38, R15, R34 ;  /* 0x0000000f26227223 */ /* 0x000fe20000000022 */
[----:B------:R-:W0:Y:S01]  /*18b20*/  LDS.128 R84, [0x3010] ;  /* 0x00301000ff547984 */ /* 0x000e220000000c00 */
[----:B------:R-:W-:Y:S02]  /*18b30*/  FFMA R68, R68, R11, R74 ;  /* 0x0000000b44447223 */ /* 0x000fe4000000004a */
[----:B------:R-:W-:Y:S02]  /*18b40*/  FFMA R48, R50, R15, R48 ;  /* 0x0000000f32307223 */ /* 0x000fe40000000030 */
[----:B------:R-:W-:-:S02]  /*18b50*/  FFMA R53, R15, R53, R52 ;  /* 0x000000350f357223 */ /* 0x000fc40000000034 */
[C---:B------:R-:W-:Y:S02]  /*18b60*/  FFMA R46, R60.reuse, R46, R45 ;  /* 0x0000002e3c2e7223 */ /* 0x040fe4000000002d */
[C---:B------:R-:W-:Y:S02]  /*18b70*/  FFMA R42, R60.reuse, R42, R41 ;  /* 0x0000002a3c2a7223 */ /* 0x040fe40000000029 */
[C---:B------:R-:W-:Y:S02]  /*18b80*/  FFMA R56, R60.reuse, R57, R56 ;  /* 0x000000393c387223 */ /* 0x040fe40000000038 */
[----:B------:R-:W-:Y:S02]  /*18b90*/  FFMA R11, R91, R15, R90 ;  /* 0x0000000f5b0b7223 */ /* 0x000fe4000000005a */
[----:B------:R-:W-:Y:S01]  /*18ba0*/  FFMA R34, R60, R39, R34 ;  /* 0x000000273c227223 */ /* 0x000fe20000000022 */
[----:B------:R-:W1:Y:S01]  /*18bb0*/  LDS.128 R88, [0x37a0] ;  /* 0x0037a000ff587984 */ /* 0x000e620000000c00 */
[----:B------:R-:W-:-:S03]  /*18bc0*/  FFMA R68, R14, R69, R68 ;  /* 0x000000450e447223 */ /* 0x000fc60000000044 */
[----:B------:R-:W2:Y:S01]  /*18bd0*/  LDS.128 R36, [0x2e30] ;  /* 0x002e3000ff247984 */ /* 0x000ea20000000c00 */
[----:B------:R-:W-:Y:S02]  /*18be0*/  FFMA R54, R60, R54, R53 ;  /* 0x000000363c367223 */ /* 0x000fe40000000035 */
[----:B----4-:R-:W-:Y:S02]  /*18bf0*/  FFMA R10, R80, R15, R10 ;  /* 0x0000000f500a7223 */ /* 0x010fe4000000000a */
[----:B------:R-:W-:Y:S02]  /*18c00*/  FFMA R56, R58, R61, R56 ;  /* 0x0000003d3a387223 */ /* 0x000fe40000000038 */
[----:B------:R-:W-:Y:S02]  /*18c10*/  FFMA R75, R60, R51, R48 ;  /* 0x000000333c4b7223 */ /* 0x000fe40000000030 */
[-C--:B------:R-:W-:Y:S01]  /*18c20*/  FFMA R97, R47, R61.reuse, R46 ;  /* 0x0000003d2f617223 */ /* 0x080fe2000000002e */
[----:B------:R-:W-:Y:S01]  /*18c30*/  LDS.128 R48, [0x3d50] ;  /* 0x003d5000ff307984 */ /* 0x000fe20000000c00 */
[----:B------:R-:W-:-:S03]  /*18c40*/  FFMA R99, R43, R61, R42 ;  /* 0x0000003d2b637223 */ /* 0x000fc6000000002a */
[----:B------:R-:W4:Y:S01]  /*18c50*/  LDS.128 R44, [0x35c0] ;  /* 0x0035c000ff2c7984 */ /* 0x000f220000000c00 */
[----:B------:R-:W-:-:S03]  /*18c60*/  FFMA R68, R70, R15, R68 ;  /* 0x0000000f46447223 */ /* 0x000fc60000000044 */
[----:B------:R-:W3:Y:S01]  /*18c70*/  LDS.128 R40, [0x2c50] ;  /* 0x002c5000ff287984 */ /* 0x000ee20000000c00 */
[C---:B------:R-:W-:Y:S02]  /*18c80*/  FFMA R81, R60.reuse, R81, R10 ;  /* 0x000000513c517223 */ /* 0x040fe4000000000a */
[----:B------:R-:W-:Y:S02]  /*18c90*/  FFMA R79, R55, R61, R54 ;  /* 0x0000003d374f7223 */ /* 0x000fe40000000036 */
[----:B------:R-:W-:Y:S01]  /*18ca0*/  FFMA R10, R59, R62, R56 ;  /* 0x0000003e3b0a7223 */ /* 0x000fe20000000038 */
[----:B------:R-:W3:Y:S01]  /*18cb0*/  LDS.128 R52, [0x33e0] ;  /* 0x0033e000ff347984 */ /* 0x000ee20000000c00 */
[----:B------:R-:W-:-:S03]  /*18cc0*/  FFMA R74, R60, R71, R68 ;  /* 0x000000473c4a7223 */ /* 0x000fc60000000044 */
[----:B------:R-:W5:Y:S04]  /*18cd0*/  LDS.128 R56, [0x3b70] ;  /* 0x003b7000ff387984 */ /* 0x000f680000000c00 */
[----:B------:R-:W5:Y:S01]  /*18ce0*/  LDS.128 R68, [R8.X4+0x810] ;  /* 0x0008100008447984 */ /* 0x000f620000004c00 */
[----:B------:R-:W-:Y:S02]  /*18cf0*/  FFMA R64, R64, R15, R78 ;  /* 0x0000000f40407223 */ /* 0x000fe4000000004e */
[C---:B0-----:R-:W-:Y:S01]  /*18d00*/  FFMA R84, R60.reuse, R84, R31 ;  /* 0x000000543c547223 */ /* 0x041fe2000000001f */
[----:B------:R-:W-:Y:S01]  /*18d10*/  LDS R8, [R8.X4+0x820] ;  /* 0x0008200008087984 */ /* 0x000fe20000004800 */
[----:B------:R-:W-:Y:S02]  /*18d20*/  FFMA R64, R60, R65, R64 ;  /* 0x000000413c407223 */ /* 0x000fe40000000040 */
[----:B------:R-:W-:-:S02]  /*18d30*/  FFMA R85, R61, R85, R84 ;  /* 0x000000553d557223 */ /* 0x000fc40000000054 */
[-C--:B------:R-:W-:Y:S02]  /*18d40*/  FFMA R15, R66, R61.reuse, R64 ;  /* 0x0000003d420f7223 */ /* 0x080fe40000000040 */
[C---:B-1----:R-:W-:Y:S02]  /*18d50*/  FFMA R88, R60.reuse, R88, R35 ;  /* 0x000000583c587223 */ /* 0x042fe40000000023 */
[----:B------:R-:W-:Y:S02]  /*18d60*/  FFMA R92, R60, R92, R11 ;  /* 0x0000005c3c5c7223 */ /* 0x000fe4000000000b */
[-C--:B--2---:R-:W-:Y:S02]  /*18d70*/  FFMA R36, R36, R61.reuse, R75 ;  /* 0x0000003d24247223 */ /* 0x084fe4000000004b */
[----:B------:R-:W-:Y:S02]  /*18d80*/  FFMA R14, R82, R61, R81 ;  /* 0x0000003d520e7223 */ /* 0x000fe40000000051 */
[----:B------:R-:W-:-:S02]  /*18d90*/  FFMA R15, R67, R62, R15 ;  /* 0x0000003e430f7223 */ /* 0x000fc4000000000f */
[----:B------:R-:W0:Y:S01]  /*18da0*/  LDS.128 R64, [0x2a70] ;  /* 0x002a7000ff407984 */ /* 0x000e220000000c00 */
[----:B------:R-:W-:Y:S02]  /*18db0*/  FFMA R86, R62, R86, R85 ;  /* 0x000000563e567223 */ /* 0x000fe40000000055 */
[C---:B------:R-:W-:Y:S02]  /*18dc0*/  FFMA R89, R61.reuse, R89, R88 ;  /* 0x000000593d597223 */ /* 0x040fe40000000058 */
[----:B------:R-:W-:Y:S02]  /*18dd0*/  FFMA R93, R61, R93, R92 ;  /* 0x0000005d3d5d7223 */ /* 0x000fe4000000005c */
[----:B----4-:R-:W-:Y:S02]  /*18de0*/  FFMA R34, R44, R61, R34 ;  /* 0x0000003d2c227223 */ /* 0x010fe40000000022 */
[----:B------:R-:W-:Y:S02]  /*18df0*/  FFMA R36, R62, R37, R36 ;  /* 0x000000253e247223 */ /* 0x000fe40000000024 */
[----:B------:R-:W-:-:S02]  /*18e00*/  FFMA R48, R48, R61, R74 ;  /* 0x0000003d30307223 */ /* 0x000fc4000000004a */
[-C--:B---3--:R-:W-:Y:S02]  /*18e10*/  FFMA R40, R40, R62.reuse, R79 ;  /* 0x0000003e28287223 */ /* 0x088fe4000000004f */
[----:B------:R-:W-:Y:S02]  /*18e20*/  FFMA R14, R83, R62, R14 ;  /* 0x0000003e530e7223 */ /* 0x000fe4000000000e */
[----:B------:R-:W1:Y:S01]  /*18e30*/  LDS.128 R80, [0x3200] ;  /* 0x00320000ff507984 */ /* 0x000e620000000c00 */
[C---:B------:R-:W-:Y:S02]  /*18e40*/  FFMA R90, R62.reuse, R90, R89 ;  /* 0x0000005a3e5a7223 */ /* 0x040fe40000000059 */
[C---:B------:R-:W-:Y:S02]  /*18e50*/  FFMA R94, R62.reuse, R94, R93 ;  /* 0x0000005e3e5e7223 */ /* 0x040fe4000000005d */
[----:B------:R-:W-:Y:S02]  /*18e60*/  FFMA R34, R62, R45, R34 ;  /* 0x0000002d3e227223 */ /* 0x000fe40000000022 */
[----:B------:R-:W-:-:S02]  /*18e70*/  FFMA R36, R63, R38, R36 ;  /* 0x000000263f247223 */ /* 0x000fc40000000024 */
[----:B------:R-:W-:Y:S02]  /*18e80*/  FFMA R48, R62, R49, R48 ;  /* 0x000000313e307223 */ /* 0x000fe40000000030 */
[C---:B------:R-:W-:Y:S02]  /*18e90*/  FFMA R41, R63.reuse, R41, R40 ;  /* 0x000000293f297223 */ /* 0x040fe40000000028 */
[-C--:B------:R-:W-:Y:S02]  /*18ea0*/  FFMA R52, R52, R62.reuse, R97 ;  /* 0x0000003e34347223 */ /* 0x080fe40000000061 */
[----:B-----5:R-:W-:Y:S02]  /*18eb0*/  FFMA R56, R56, R62, R99 ;  /* 0x0000003e38387223 */ /* 0x020fe40000000063 */
[C---:B------:R-:W-:Y:S02]  /*18ec0*/  FFMA R11, R63.reuse, R87, R86 ;  /* 0x000000573f0b7223 */ /* 0x040fe40000000056 */
[----:B------:R-:W2:Y:S01]  /*18ed0*/  LDS.128 R84, [0x3990] ;  /* 0x00399000ff547984 */ /* 0x000ea20000000c00 */
[----:B------:R-:W-:-:S02]  /*18ee0*/  FFMA R46, R63, R46, R34 ;  /* 0x0000002e3f2e7223 */ /* 0x000fc40000000022 */
[C---:B------:R-:W-:Y:S02]  /*18ef0*/  FFMA R53, R63.reuse, R53, R52 ;  /* 0x000000353f357223 */ /* 0x040fe40000000034 */
[C---:B------:R-:W-:Y:S02]  /*18f00*/  FFMA R57, R63.reuse, R57, R56 ;  /* 0x000000393f397223 */ /* 0x040fe40000000038 */
[C---:B------:R-:W-:Y:S02]  /*18f10*/  FFMA R48, R63.reuse, R50, R48 ;  /* 0x000000323f307223 */ /* 0x040fe40000000030 */
[C---:B------:R-:W-:Y:S02]  /*18f20*/  FFMA R42, R68.reuse, R42, R41 ;  /* 0x0000002a442a7223 */ /* 0x040fe40000000029 */
[C---:B------:R-:W-:Y:S02]  /*18f30*/  FFMA R31, R63.reuse, R91, R90 ;  /* 0x0000005b3f1f7223 */ /* 0x040fe4000000005a */
[----:B------:R-:W-:Y:S01]  /*18f40*/  FFMA R35, R63, R95, R94 ;  /* 0x0000005f3f237223 */ /* 0x000fe2000000005e */
[----:B------:R-:W3:Y:S01]  /*18f50*/  LDS.128 R88, [0x3020] ;  /* 0x00302000ff587984 */ /* 0x000ee20000000c00 */
[----:B------:R-:W-:-:S03]  /*18f60*/  FFMA R34, R68, R39, R36 ;  /* 0x0000002744227223 */ /* 0x000fc60000000024 */
[----:B------:R-:W4:Y:S01]  /*18f70*/  LDS.128 R92, [0x37b0] ;  /* 0x0037b000ff5c7984 */ /* 0x000f220000000c00 */
[----:B------:R-:W-:-:S03]  /*18f80*/  FFMA R54, R68, R54, R53 ;  /* 0x0000003644367223 */ /* 0x000fc60000000035 */
[----:B------:R-:W5:Y:S01]  /*18f90*/  LDS.128 R36, [0x3f40] ;  /* 0x003f4000ff247984 */ /* 0x000f620000000c00 */
[C---:B------:R-:W-:Y:S02]  /*18fa0*/  FFMA R58, R68.reuse, R58, R57 ;  /* 0x0000003a443a7223 */ /* 0x040fe40000000039 */
[C---:B------:R-:W-:Y:S02]  /*18fb0*/  FFMA R52, R68.reuse, R47, R46 ;  /* 0x0000002f44347223 */ /* 0x040fe4000000002e */
[----:B------:R-:W-:Y:S01]  /*18fc0*/  FFMA R53, R68, R51, R48 ;  /* 0x0000003344357223 */ /* 0x000fe20000000030 */
[----:B------:R-:W-:Y:S01]  /*18fd0*/  LDS.128 R44, [0x35d0] ;  /* 0x0035d000ff2c7984 */ /* 0x000fe20000000c00 */
[----:B------:R-:W-:-:S03]  /*18fe0*/  FFMA R57, R43, R69, R42 ;  /* 0x000000452b397223 */ /* 0x000fc6000000002a */
[----:B------:R-:W5:Y:S04]  /*18ff0*/  LDS.128 R40, [0x2e40] ;  /* 0x002e4000ff287984 */ /* 0x000f680000000c00 */
[----:B------:R-:W5:Y:S01]  /*19000*/  LDS.128 R48, [0x3d60] ;  /* 0x003d6000ff307984 */ /* 0x000f620000000c00 */
[----:B------:R-:W-:-:S04]  /*19010*/  FFMA R16, R70, R16, R57 ;  /* 0x0000001046107223 */ /* 0x000fc80000000039 */
[----:B------:R-:W-:Y:S02]  /*19020*/  FFMA R17, R71, R17, R16 ;  /* 0x0000001147117223 */ /* 0x000fe40000000010 */
[----:B------:R-:W5:Y:S01]  /*19030*/  LDS R16, [0x3f50] ;  /* 0x003f5000ff107984 */ /* 0x000f620000000800 */
[-C--:B0-----:R-:W-:Y:S02]  /*19040*/  FFMA R15, R64, R63.reuse, R15 ;  /* 0x0000003f400f7223 */ /* 0x081fe4000000000f */
[----:B-1----:R-:W-:Y:S02]  /*19050*/  FFMA R10, R80, R63, R10 ;  /* 0x0000003f500a7223 */ /* 0x002fe4000000000a */
[C---:B------:R-:W-:Y:S02]  /*19060*/  FFMA R15, R68.reuse, R65, R15 ;  /* 0x00000041440f7223 */ /* 0x040fe4000000000f */
[----:B------:R-:W-:Y:S02]  /*19070*/  FFMA R10, R68, R81, R10 ;  /* 0x00000051440a7223 */ /* 0x000fe4000000000a */
[----:B--2---:R-:W-:-:S02]  /*19080*/  FFMA R14, R84, R63, R14 ;  /* 0x0000003f540e7223 */ /* 0x004fc4000000000e */
[-C--:B------:R-:W-:Y:S02]  /*19090*/  FFMA R15, R66, R69.reuse, R15 ;  /* 0x00000045420f7223 */ /* 0x080fe4000000000f */
[-C--:B------:R-:W-:Y:S02]  /*190a0*/  FFMA R59, R59, R69.reuse, R58 ;  /* 0x000000453b3b7223 */ /* 0x080fe4000000003a */
[----:B------:R-:W-:Y:S02]  /*190b0*/  FFMA R10, R82, R69, R10 ;  /* 0x00000045520a7223 */ /* 0x000fe4000000000a */
[C---:B------:R-:W-:Y:S02]  /*190c0*/  FFMA R14, R68.reuse, R85, R14 ;  /* 0x00000055440e7223 */ /* 0x040fe4000000000e */
[C---:B---3--:R-:W-:Y:S02]  /*190d0*/  FFMA R88, R68.reuse, R88, R11 ;  /* 0x0000005844587223 */ /* 0x048fe4000000000b */
[----:B----4-:R-:W-:-:S02]  /*190e0*/  FFMA R92, R68, R92, R31 ;  /* 0x0000005c445c7223 */ /* 0x010fc4000000001f */
[----:B-----5:R-:W-:Y:S02]  /*190f0*/  FFMA R36, R68, R36, R35 ;  /* 0x0000002444247223 */ /* 0x020fe40000000023 */
[----:B------:R-:W-:Y:S02]  /*19100*/  FFMA R15, R67, R70, R15 ;  /* 0x00000046430f7223 */ /* 0x000fe4000000000f */
[----:B------:R-:W-:Y:S02]  /*19110*/  FFMA R20, R70, R20, R59 ;  /* 0x0000001446147223 */ /* 0x000fe4000000003b */
[-C--:B------:R-:W-:Y:S02]  /*19120*/  FFMA R55, R55, R69.reuse, R54 ;  /* 0x0000004537377223 */ /* 0x080fe40000000036 */
[----:B------:R-:W-:Y:S02]  /*19130*/  FFMA R10, R83, R70, R10 ;  /* 0x00000046530a7223 */ /* 0x000fe4000000000a */
[----:B------:R-:W-:-:S02]  /*19140*/  FFMA R14, R86, R69, R14 ;  /* 0x00000045560e7223 */ /* 0x000fc4000000000e */
[C---:B------:R-:W-:Y:S02]  /*19150*/  FFMA R89, R69.reuse, R89, R88 ;  /* 0x0000005945597223 */ /* 0x040fe40000000058 */
[C---:B------:R-:W-:Y:S02]  /*19160*/  FFMA R93, R69.reuse, R93, R92 ;  /* 0x0000005d455d7223 */ /* 0x040fe4000000005c */
[----:B------:R-:W-:Y:S02]  /*19170*/  FFMA R37, R69, R37, R36 ;  /* 0x0000002545257223 */ /* 0x000fe40000000024 */
[-C--:B------:R-:W-:Y:S02]  /*19180*/  FFMA R34, R40, R69.reuse, R34 ;  /* 0x0000004528227223 */ /* 0x080fe40000000022 */
[-C--:B------:R-:W-:Y:S02]  /*19190*/  FFMA R44, R44, R69.reuse, R52 ;  /* 0x000000452c2c7223 */ /* 0x080fe40000000034 */
[----:B------:R-:W-:-:S02]  /*191a0*/  FFMA R48, R48, R69, R53 ;  /* 0x0000004530307223 */ /* 0x000fc40000000035 */
[----:B------:R-:W-:Y:S02]  /*191b0*/  FFMA R15, R32, R71, R15 ;  /* 0x00000047200f7223 */ /* 0x000fe4000000000f */
[----:B------:R-:W-:Y:S02]  /*191c0*/  FFMA R21, R71, R21, R20 ;  /* 0x0000001547157223 */ /* 0x000fe40000000014 */
[----:B------:R-:W-:Y:S02]  /*191d0*/  FFMA R24, R70, R24, R55 ;  /* 0x0000001846187223 */ /* 0x000fe40000000037 */
[----:B------:R-:W-:Y:S02]  /*191e0*/  FFMA R10, R76, R71, R10 ;  /* 0x000000474c0a7223 */ /* 0x000fe4000000000a */
        /* <DEDUP_REMOVED lines=10> */
[----:B------:R-:W-:Y:S02]  /*19290*/  FFMA R14, R72, R71, R14 ;  /* 0x00000047480e7223 */ /* 0x000fe4000000000e */
[C---:B------:R-:W-:Y:S02]  /*192a0*/  FFMA R91, R71.reuse, R91, R90 ;  /* 0x0000005b475b7223 */ /* 0x040fe4000000005a */
[C---:B------:R-:W-:Y:S02]  /*192b0*/  FFMA R95, R71.reuse, R95, R94 ;  /* 0x0000005f475f7223 */ /* 0x040fe4000000005e */
[----:B------:R-:W-:-:S02]  /*192c0*/  FFMA R39, R71, R39, R38 ;  /* 0x0000002747277223 */ /* 0x000fc40000000026 */
[C---:B------:R-:W-:Y:S02]  /*192d0*/  FFMA R34, R71.reuse, R42, R34 ;  /* 0x0000002a47227223 */ /* 0x040fe40000000022 */
[C---:B------:R-:W-:Y:S02]  /*192e0*/  FFMA R44, R71.reuse, R46, R44 ;  /* 0x0000002e472c7223 */ /* 0x040fe4000000002c */
[----:B------:R-:W-:Y:S02]  /*192f0*/  FFMA R48, R71, R50, R48 ;  /* 0x0000003247307223 */ /* 0x000fe40000000030 */
[----:B------:R-:W-:Y:S02]  /*19300*/  FFMA R10, R8, R77, R10 ;  /* 0x0000004d080a7223 */ /* 0x000fe4000000000a */
[----:B------:R-:W-:Y:S02]  /*19310*/  FADD R30, R30, R15 ;  /* 0x0000000f1e1e7221 */ /* 0x000fe40000000000 */
[----:B------:R-:W-:-:S02]  /*19320*/  FADD R13, R13, R22 ;  /* 0x000000160d0d7221 */ /* 0x000fc40000000000 */
[C---:B------:R-:W-:Y:S02]  /*19330*/  FFMA R14, R8.reuse, R73, R14 ;  /* 0x00000049080e7223 */ /* 0x040fe4000000000e */
[C---:B------:R-:W-:Y:S02]  /*19340*/  FFMA R18, R8.reuse, R18, R17 ;  /* 0x0000001208127223 */ /* 0x040fe40000000011 */
[C---:B------:R-:W-:Y:S02]  /*19350*/  FFMA R26, R8.reuse, R26, R25 ;  /* 0x0000001a081a7223 */ /* 0x040fe40000000019 */
[C---:B------:R-:W-:Y:S02]  /*19360*/  FFMA R34, R8.reuse, R43, R34 ;  /* 0x0000002b08227223 */ /* 0x040fe40000000022 */
[----:B------:R-:W-:Y:S02]  /*19370*/  FADD R29, R29, R10 ;  /* 0x0000000a1d1d7221 */ /* 0x000fe40000000000 */
[----:B------:R-:W-:-:S02]  /*19380*/  FFMA R44, R8, R47, R44 ;  /* 0x0000002f082c7223 */ /* 0x000fc4000000002c */
[C---:B------:R-:W-:Y:S02]  /*19390*/  FFMA R48, R8.reuse, R51, R48 ;  /* 0x0000003308307223 */ /* 0x040fe40000000030 */
[C---:B------:R-:W-:Y:S02]  /*193a0*/  FFMA R91, R8.reuse, R12, R91 ;  /* 0x0000000c085b7223 */ /* 0x040fe4000000005b */
[C---:B------:R-:W-:Y:S02]  /*193b0*/  FFMA R95, R8.reuse, R28, R95 ;  /* 0x0000001c085f7223 */ /* 0x040fe4000000005f */
[----:B------:R-:W-:Y:S02]  /*193c0*/  FFMA R39, R8, R16, R39 ;  /* 0x0000001008277223 */ /* 0x000fe40000000027 */
[----:B------:R-:W-:Y:S01]  /*193d0*/  IMAD.WIDE R10, R3, R6, c[0x0][0x170] ;  /* 0x00005c00030a7625 */ /* 0x000fe200078e0206 */
[----:B------:R-:W-:Y:S02]  /*193e0*/  FMNMX R3, RZ, R30, !PT ;  /* 0x0000001eff037209 */ /* 0x000fe40007800000 */
[----:B------:R-:W-:Y:S01]  /*193f0*/  FMNMX R13, RZ, R13, !PT ;  /* 0x0000000dff0d7209 */ /* 0x000fe20007800000 */
[----:B------:R-:W-:-:S02]  /*19400*/  FADD R27, R27, R14 ;  /* 0x0000000e1b1b7221 */ /* 0x000fc40000000000 */
[----:B------:R-:W-:Y:S02]  /*19410*/  FADD R23, R23, R18 ;  /* 0x0000001217177221 */ /* 0x000fe40000000000 */
[----:B------:R-:W-:Y:S02]  /*19420*/  FADD R19, R19, R26 ;  /* 0x0000001a13137221 */ /* 0x000fe40000000000 */
[----:B------:R-:W-:Y:S02]  /*19430*/  FADD R9, R9, R34 ;  /* 0x0000002209097221 */ /* 0x000fe40000000000 */
[----:B------:R-:W-:Y:S02]  /*19440*/  FADD R7, R7, R44 ;  /* 0x0000002c07077221 */ /* 0x000fe40000000000 */
[----:B------:R-:W-:Y:S02]  /*19450*/  FADD R5, R5, R48 ;  /* 0x0000003005057221 */ /* 0x000fe40000000000 */
[----:B------:R-:W-:-:S02]  /*19460*/  FADD R4, R4, R91 ;  /* 0x0000005b04047221 */ /* 0x000fc40000000000 */
[----:B------:R-:W-:Y:S02]  /*19470*/  FADD R2, R2, R95 ;  /* 0x0000005f02027221 */ /* 0x000fe40000000000 */
[----:B------:R-:W-:Y:S01]  /*19480*/  FADD R0, R0, R39 ;  /* 0x0000002700007221 */ /* 0x000fe20000000000 */
[----:B------:R0:W-:Y:S01]  /*19490*/  STG.E [R10.64], R3 ;  /* 0x000000030a007986 */ /* 0x0001e2000c101904 */
[----:B------:R-:W-:Y:S02]  /*194a0*/  FMNMX R29, RZ, R29, !PT ;  /* 0x0000001dff1d7209 */ /* 0x000fe40007800000 */
[----:B------:R-:W-:Y:S01]  /*194b0*/  FMNMX R27, RZ, R27, !PT ;  /* 0x0000001bff1b7209 */ /* 0x000fe20007800000 */
[----:B------:R1:W-:Y:S01]  /*194c0*/  STG.E [R10.64+0x1a964], R13 ;  /* 0x01a9640d0a007986 */ /* 0x0003e2000c101904 */
[----:B------:R-:W-:Y:S02]  /*194d0*/  FMNMX R23, RZ, R23, !PT ;  /* 0x00000017ff177209 */ /* 0x000fe40007800000 */
[----:B------:R-:W-:-:S02]  /*194e0*/  FMNMX R19, RZ, R19, !PT ;  /* 0x00000013ff137209 */ /* 0x000fc40007800000 */
[----:B------:R-:W-:Y:S02]  /*194f0*/  FMNMX R9, RZ, R9, !PT ;  /* 0x00000009ff097209 */ /* 0x000fe40007800000 */
[----:B------:R-:W-:Y:S02]  /*19500*/  FMNMX R7, RZ, R7, !PT ;  /* 0x00000007ff077209 */ /* 0x000fe40007800000 */
[----:B------:R-:W-:Y:S02]  /*19510*/  FMNMX R5, RZ, R5, !PT ;  /* 0x00000005ff057209 */ /* 0x000fe40007800000 */
[----:B0-----:R-:W-:Y:S02]  /*19520*/  FMNMX R3, RZ, R4, !PT ;  /* 0x00000004ff037209 */ /* 0x001fe40007800000 */
[----:B------:R-:W-:Y:S02]  /*19530*/  FMNMX R15, RZ, R2, !PT ;  /* 0x00000002ff0f7209 */ /* 0x000fe40007800000 */
[----:B-1----:R-:W-:Y:S01]  /*19540*/  FMNMX R13, RZ, R0, !PT ;  /* 0x00000000ff0d7209 */ /* 0x002fe20007800000 */
[----:B------:R-:W-:Y:S04]  /*19550*/  STG.E [R10.64+0xbd10], R29 ;  /* 0x00bd101d0a007986 */ /* 0x000fe8000c101904 */
        /* <DEDUP_REMOVED lines=8> */
[----:B------:R-:W-:Y:S01]  /*195e0*/  STG.E [R10.64+0x207ec], R13 ;  /* 0x0207ec0d0a007986 */ /* 0x000fe2000c101904 */
[----:B------:R-:W-:Y:S05]  /*195f0*/  EXIT ;  /* 0x000000000000794d */ /* 0x000fea0003800000 */
.L_x_12:
[----:B------:R-:W-:-:S00]  /*19600*/  BRA `(.L_x_12) ;  /* 0xfffffff000007947 */ /* 0x000fc0000383ffff */
[----:B------:R-:W-:-:S00]  /*19610*/  NOP ;  /* 0x0000000000007918 */ /* 0x000fc00000000000 */
        /* <DEDUP_REMOVED lines=14> */
.L_x_13:


//--------------------- .nv.shared.candidate2     --------------------------
	.section	.nv.shared.candidate2,"aw",@nobits
	.align	4
.nv.shared.candidate2:
	.zero		16212
